// auto-generated by cutlass_sweep.conv — config: {"arch": "sm_100", "cluster_m": 2, "cluster_n": 1, "conv_kind": "fprop", "dtype": "e4m3", "ndim": 3, "tile_k": 32, "tile_m": 128, "tile_n": 128}
#include "cutlass/cutlass.h"
#include "cute/tensor.hpp"
#include "cutlass/kernel_hardware_info.hpp"
#include "cutlass/conv/convolution.h"
#include "cutlass/conv/dispatch_policy.hpp"
#include "cutlass/conv/collective/collective_builder.hpp"
#include "cutlass/conv/kernel/conv_universal.hpp"
#include "cutlass/conv/device/conv_universal_adapter.hpp"
#include "cutlass/epilogue/collective/collective_builder.hpp"

using namespace cute;
using Elem = cutlass::float_e4m3_t;
using Acc  = float;
using LayoutAB = cutlass::layout::TensorNDHWC;
using LayoutC  = cutlass::layout::TensorNDHWC;
constexpr auto ConvOp = cutlass::conv::Operator::kFprop;
using TileShape    = Shape<_128, _128, Shape<_32>>;
using ClusterShape = Shape<_2, _1, _1>;

using CollectiveEpilogue = typename cutlass::epilogue::collective::CollectiveBuilder<
    cutlass::arch::Sm100, cutlass::arch::OpClassTensorOp,
    TileShape, ClusterShape,
    cutlass::epilogue::collective::EpilogueTileAuto,
    Acc, Acc,
    Elem, LayoutC, 128 / cutlass::sizeof_bits<Elem>::value,
    Elem, LayoutC, 128 / cutlass::sizeof_bits<Elem>::value,
    cutlass::epilogue::collective::EpilogueScheduleAuto
  >::CollectiveOp;

using CollectiveMainloop = typename cutlass::conv::collective::CollectiveBuilder<
    cutlass::arch::Sm100, cutlass::arch::OpClassTensorOp, ConvOp,
    Elem, LayoutAB, 128 / cutlass::sizeof_bits<Elem>::value,
    Elem, LayoutAB, 128 / cutlass::sizeof_bits<Elem>::value,
    Acc,
    TileShape, ClusterShape,
    cutlass::conv::collective::StageCountAutoCarveout<
        static_cast<int>(sizeof(typename CollectiveEpilogue::SharedStorage))>,
    cutlass::conv::collective::KernelScheduleAuto
  >::CollectiveOp;

using ProblemShape = cutlass::conv::ConvProblemShape<
    ConvOp, CollectiveMainloop::DispatchPolicy::NumSpatialDimensions>;
using ConvKernel = cutlass::conv::kernel::ConvUniversal<
    ProblemShape, CollectiveMainloop, CollectiveEpilogue>;
using Conv = cutlass::conv::device::ConvUniversalAdapter<ConvKernel>;

auto* _anchor = &cutlass::device_kernel<ConvKernel>;


// ===== COMPILED SASS (sm_100a) =====

	.target	sm_100a

	.elftype	@"ET_EXEC"


//--------------------- .note.nv.tkinfo           --------------------------
	.section	.note.nv.tkinfo,"",@"SHT_NOTE"
	.sectionflags	@"SHF_NOTE_NV_TKINFO"
	.tkinfo
        /*0018*/ 	.word	0x00000002
        /*0030*/ 	.string	""
        /*0030*/ 	.string	"ptxas"
        /*0030*/ 	.string	"Cuda compilation tools, release 13.0, V13.0.88"
        /*0030*/ 	.string	"Build cuda_13.0.r13.0/compiler.36424714_0"
        /*0030*/ 	.string	"-arch sm_100a -m 64 "



//--------------------- .note.nv.cuinfo           --------------------------
	.section	.note.nv.cuinfo,"",@"SHT_NOTE"
	.sectionflags	@"SHF_NOTE_NV_CUINFO"
        /*0018*/ 	.short	0x0002
        /*001a*/ 	.short	0x0064
        /*001c*/ 	.short	0x0082
	.zero		2


//--------------------- .nv.info                  --------------------------
	.section	.nv.info,"",@"SHT_CUDA_INFO"
	.align	4


	//----- nvinfo : EIATTR_REGCOUNT
	.align		4
        /*0000*/ 	.byte	0x04, 0x2f
        /*0002*/ 	.short	(.L_19 - .L_18)
	.align		4
.L_18:
        /*0004*/ 	.word	index@(_ZN7cutlass13device_kernelINS_4conv6kernel13ConvUniversalINS1_16ConvProblemShapeILNS1_8OperatorE0ELi3EEENS1_10collective14CollectiveConvINS1_47MainloopSm100TmaUmmaWarpSpecializedImplicitGemmILS5_0ELi52ELi3ELi1ELi2EN4cute5tupleIJNSA_1CILi2EEENSC_ILi1EEESE_EEEEENSB_IJNSC_ILi128EEESH_NSB_IJNSC_ILi32EEEEEEEEENS_12float_e4m3_tESL_NSA_8TiledMMAINSA_8MMA_AtomIJNSA_10MMA_TraitsINSA_25SM100_MMA_F8F6F4_2x1SM_SSEJSL_SL_fSH_SH_NSA_17integral_constantINSA_4UMMA5MajorELSS_0EEEST_NSQ_INSR_7ScaleInELSU_0EEESV_EEEEEENSA_6LayoutINSB_IJSE_SE_SE_EEENSB_IJNSC_ILi0EEES10_S10_EEEEENSB_IJNSA_10UnderscoreES13_S13_EEEEENS7_6detail27Sm100ImplicitGemmTileTraitsINSA_25SM100_TMA_2SM_LOAD_IM2COLENSA_14ComposedLayoutINSA_7SwizzleILi1ELi4ELi3EEENSA_18smem_ptr_flag_bitsILi8EEENSY_INSB_IJNSC_ILi8EEESI_EEENSB_IJSI_SE_EEEEEEEvEENS17_INSA_18SM100_TMA_2SM_LOADES1I_vEEEENS_8epilogue10collective18CollectiveEpilogueINS1N_23Sm100TmaWarpSpecializedILi2ELi2ELi32ELb0ELb0EEEJNSB_IJNSC_ILi64EEESH_SJ_EEENSB_IJNSY_IS1S_SE_EENSY_INSB_IJSI_SD_EEENSB_IJSE_S1S_EEEEEEEESL_NSB_IJNSB_IJllllEEESE_S10_EEESL_S20_NS1N_6fusion15FusionCallbacksIS1R_NS21_17LinearCombinationISL_fSL_fLNS_15FloatRoundStyleE2EEES1T_S1Y_JEEENSA_5SM1004TMEM4LOAD26SM100_TMEM_LOAD_32dp32b32xENSA_20SM90_TMA_LOAD_IM2COLES1I_NSA_39AutoVectorizingCopyWithAssumedAlignmentILi128EEENSA_21SM90_TMA_STORE_IM2COLES1I_S2D_S2D_EEEvvEEEEvNT_6ParamsE)
        /*0008*/ 	.word	0x00000078


	//----- nvinfo : EIATTR_FRAME_SIZE
	.align		4
.L_19:
        /*000c*/ 	.byte	0x04, 0x11
        /*000e*/ 	.short	(.L_21 - .L_20)
	.align		4
.L_20:
        /*0010*/ 	.word	index@($__internal_2_$__cuda_sm10x_tcgen05_guardrail_trap_unallocated_columns_being_dealloced)
        /*0014*/ 	.word	0x00000008


	//----- nvinfo : EIATTR_FRAME_SIZE
	.align		4
.L_21:
        /*0018*/ 	.byte	0x04, 0x11
        /*001a*/ 	.short	(.L_23 - .L_22)
	.align		4
.L_22:
        /*001c*/ 	.word	index@($__internal_1_$__cuda_sm10x_tcgen05_guardrail_trap_phase_invalid_during_alloc)
        /*0020*/ 	.word	0x00000008


	//----- nvinfo : EIATTR_FRAME_SIZE
	.align		4
.L_23:
        /*0024*/ 	.byte	0x04, 0x11
        /*0026*/ 	.short	(.L_25 - .L_24)
	.align		4
.L_24:
        /*0028*/ 	.word	index@($__internal_0_$__cuda_sm10x_tcgen05_guardrail_trap_col_being_dealloced_not_returned_by_alloc)
        /*002c*/ 	.word	0x00000008


	//----- nvinfo : EIATTR_FRAME_SIZE
	.align		4
.L_25:
        /*0030*/ 	.byte	0x04, 0x11
        /*0032*/ 	.short	(.L_27 - .L_26)
	.align		4
.L_26:
        /*0034*/ 	.word	index@(_ZN7cutlass13device_kernelINS_4conv6kernel13ConvUniversalINS1_16ConvProblemShapeILNS1_8OperatorE0ELi3EEENS1_10collective14CollectiveConvINS1_47MainloopSm100TmaUmmaWarpSpecializedImplicitGemmILS5_0ELi52ELi3ELi1ELi2EN4cute5tupleIJNSA_1CILi2EEENSC_ILi1EEESE_EEEEENSB_IJNSC_ILi128EEESH_NSB_IJNSC_ILi32EEEEEEEEENS_12float_e4m3_tESL_NSA_8TiledMMAINSA_8MMA_AtomIJNSA_10MMA_TraitsINSA_25SM100_MMA_F8F6F4_2x1SM_SSEJSL_SL_fSH_SH_NSA_17integral_constantINSA_4UMMA5MajorELSS_0EEEST_NSQ_INSR_7ScaleInELSU_0EEESV_EEEEEENSA_6LayoutINSB_IJSE_SE_SE_EEENSB_IJNSC_ILi0EEES10_S10_EEEEENSB_IJNSA_10UnderscoreES13_S13_EEEEENS7_6detail27Sm100ImplicitGemmTileTraitsINSA_25SM100_TMA_2SM_LOAD_IM2COLENSA_14ComposedLayoutINSA_7SwizzleILi1ELi4ELi3EEENSA_18smem_ptr_flag_bitsILi8EEENSY_INSB_IJNSC_ILi8EEESI_EEENSB_IJSI_SE_EEEEEEEvEENS17_INSA_18SM100_TMA_2SM_LOADES1I_vEEEENS_8epilogue10collective18CollectiveEpilogueINS1N_23Sm100TmaWarpSpecializedILi2ELi2ELi32ELb0ELb0EEEJNSB_IJNSC_ILi64EEESH_SJ_EEENSB_IJNSY_IS1S_SE_EENSY_INSB_IJSI_SD_EEENSB_IJSE_S1S_EEEEEEEESL_NSB_IJNSB_IJllllEEESE_S10_EEESL_S20_NS1N_6fusion15FusionCallbacksIS1R_NS21_17LinearCombinationISL_fSL_fLNS_15FloatRoundStyleE2EEES1T_S1Y_JEEENSA_5SM1004TMEM4LOAD26SM100_TMEM_LOAD_32dp32b32xENSA_20SM90_TMA_LOAD_IM2COLES1I_NSA_39AutoVectorizingCopyWithAssumedAlignmentILi128EEENSA_21SM90_TMA_STORE_IM2COLES1I_S2D_S2D_EEEvvEEEEvNT_6ParamsE)
        /*0038*/ 	.word	0x00000008


	//----- nvinfo : EIATTR_MIN_STACK_SIZE
	.align		4
.L_27:
        /*003c*/ 	.byte	0x04, 0x12
        /*003e*/ 	.short	(.L_29 - .L_28)
	.align		4
.L_28:
        /*0040*/ 	.word	index@(_ZN7cutlass13device_kernelINS_4conv6kernel13ConvUniversalINS1_16ConvProblemShapeILNS1_8OperatorE0ELi3EEENS1_10collective14CollectiveConvINS1_47MainloopSm100TmaUmmaWarpSpecializedImplicitGemmILS5_0ELi52ELi3ELi1ELi2EN4cute5tupleIJNSA_1CILi2EEENSC_ILi1EEESE_EEEEENSB_IJNSC_ILi128EEESH_NSB_IJNSC_ILi32EEEEEEEEENS_12float_e4m3_tESL_NSA_8TiledMMAINSA_8MMA_AtomIJNSA_10MMA_TraitsINSA_25SM100_MMA_F8F6F4_2x1SM_SSEJSL_SL_fSH_SH_NSA_17integral_constantINSA_4UMMA5MajorELSS_0EEEST_NSQ_INSR_7ScaleInELSU_0EEESV_EEEEEENSA_6LayoutINSB_IJSE_SE_SE_EEENSB_IJNSC_ILi0EEES10_S10_EEEEENSB_IJNSA_10UnderscoreES13_S13_EEEEENS7_6detail27Sm100ImplicitGemmTileTraitsINSA_25SM100_TMA_2SM_LOAD_IM2COLENSA_14ComposedLayoutINSA_7SwizzleILi1ELi4ELi3EEENSA_18smem_ptr_flag_bitsILi8EEENSY_INSB_IJNSC_ILi8EEESI_EEENSB_IJSI_SE_EEEEEEEvEENS17_INSA_18SM100_TMA_2SM_LOADES1I_vEEEENS_8epilogue10collective18CollectiveEpilogueINS1N_23Sm100TmaWarpSpecializedILi2ELi2ELi32ELb0ELb0EEEJNSB_IJNSC_ILi64EEESH_SJ_EEENSB_IJNSY_IS1S_SE_EENSY_INSB_IJSI_SD_EEENSB_IJSE_S1S_EEEEEEEESL_NSB_IJNSB_IJllllEEESE_S10_EEESL_S20_NS1N_6fusion15FusionCallbacksIS1R_NS21_17LinearCombinationISL_fSL_fLNS_15FloatRoundStyleE2EEES1T_S1Y_JEEENSA_5SM1004TMEM4LOAD26SM100_TMEM_LOAD_32dp32b32xENSA_20SM90_TMA_LOAD_IM2COLES1I_NSA_39AutoVectorizingCopyWithAssumedAlignmentILi128EEENSA_21SM90_TMA_STORE_IM2COLES1I_S2D_S2D_EEEvvEEEEvNT_6ParamsE)
        /*0044*/ 	.word	0x00000008
.L_29:


//--------------------- .nv.compat                --------------------------
	.section	.nv.compat,"",@"SHT_CUDA_COMPAT_INFO"
	.align	4
        /*0000*/ 	.byte	0x02, 0x09, 0x01, 0x00, 0x02, 0x02, 0x02, 0x00, 0x02, 0x05, 0x05, 0x00, 0x03, 0x07, 0x01, 0x01
        /*0010*/ 	.byte	0x02, 0x03, 0x01, 0x00, 0x02, 0x06, 0x01, 0x00, 0x04, 0x0b, 0x08, 0x00, 0x09, 0x00, 0x00, 0x00
        /*0020*/ 	.byte	0x00, 0x00, 0x00, 0x00


//--------------------- .nv.info._ZN7cutlass13device_kernelINS_4conv6kernel13ConvUniversalINS1_16ConvProblemShapeILNS1_8OperatorE0ELi3EEENS1_10collective14CollectiveConvINS1_47MainloopSm100TmaUmmaWarpSpecializedImplicitGemmILS5_0ELi52ELi3ELi1ELi2EN4cute5tupleIJNSA_1CILi2EEENSC_ILi1EEESE_EEEEENSB_IJNSC_ILi128EEESH_NSB_IJNSC_ILi32EEEEEEEEENS_12float_e4m3_tESL_NSA_8TiledMMAINSA_8MMA_AtomIJNSA_10MMA_TraitsINSA_25SM100_MMA_F8F6F4_2x1SM_SSEJSL_SL_fSH_SH_NSA_17integral_constantINSA_4UMMA5MajorELSS_0EEEST_NSQ_INSR_7ScaleInELSU_0EEESV_EEEEEENSA_6LayoutINSB_IJSE_SE_SE_EEENSB_IJNSC_ILi0EEES10_S10_EEEEENSB_IJNSA_10UnderscoreES13_S13_EEEEENS7_6detail27Sm100ImplicitGemmTileTraitsINSA_25SM100_TMA_2SM_LOAD_IM2COLENSA_14ComposedLayoutINSA_7SwizzleILi1ELi4ELi3EEENSA_18smem_ptr_flag_bitsILi8EEENSY_INSB_IJNSC_ILi8EEESI_EEENSB_IJSI_SE_EEEEEEEvEENS17_INSA_18SM100_TMA_2SM_LOADES1I_vEEEENS_8epilogue10collective18CollectiveEpilogueINS1N_23Sm100TmaWarpSpecializedILi2ELi2ELi32ELb0ELb0EEEJNSB_IJNSC_ILi64EEESH_SJ_EEENSB_IJNSY_IS1S_SE_EENSY_INSB_IJSI_SD_EEENSB_IJSE_S1S_EEEEEEEESL_NSB_IJNSB_IJllllEEESE_S10_EEESL_S20_NS1N_6fusion15FusionCallbacksIS1R_NS21_17LinearCombinationISL_fSL_fLNS_15FloatRoundStyleE2EEES1T_S1Y_JEEENSA_5SM1004TMEM4LOAD26SM100_TMEM_LOAD_32dp32b32xENSA_20SM90_TMA_LOAD_IM2COLES1I_NSA_39AutoVectorizingCopyWithAssumedAlignmentILi128EEENSA_21SM90_TMA_STORE_IM2COLES1I_S2D_S2D_EEEvvEEEEvNT_6ParamsE --------------------------
	.section	.nv.info._ZN7cutlass13device_kernelINS_4conv6kernel13ConvUniversalINS1_16ConvProblemShapeILNS1_8OperatorE0ELi3EEENS1_10collective14CollectiveConvINS1_47MainloopSm100TmaUmmaWarpSpecializedImplicitGemmILS5_0ELi52ELi3ELi1ELi2EN4cute5tupleIJNSA_1CILi2EEENSC_ILi1EEESE_EEEEENSB_IJNSC_ILi128EEESH_NSB_IJNSC_ILi32EEEEEEEEENS_12float_e4m3_tESL_NSA_8TiledMMAINSA_8MMA_AtomIJNSA_10MMA_TraitsINSA_25SM100_MMA_F8F6F4_2x1SM_SSEJSL_SL_fSH_SH_NSA_17integral_constantINSA_4UMMA5MajorELSS_0EEEST_NSQ_INSR_7ScaleInELSU_0EEESV_EEEEEENSA_6LayoutINSB_IJSE_SE_SE_EEENSB_IJNSC_ILi0EEES10_S10_EEEEENSB_IJNSA_10UnderscoreES13_S13_EEEEENS7_6detail27Sm100ImplicitGemmTileTraitsINSA_25SM100_TMA_2SM_LOAD_IM2COLENSA_14ComposedLayoutINSA_7SwizzleILi1ELi4ELi3EEENSA_18smem_ptr_flag_bitsILi8EEENSY_INSB_IJNSC_ILi8EEESI_EEENSB_IJSI_SE_EEEEEEEvEENS17_INSA_18SM100_TMA_2SM_LOADES1I_vEEEENS_8epilogue10collective18CollectiveEpilogueINS1N_23Sm100TmaWarpSpecializedILi2ELi2ELi32ELb0ELb0EEEJNSB_IJNSC_ILi64EEESH_SJ_EEENSB_IJNSY_IS1S_SE_EENSY_INSB_IJSI_SD_EEENSB_IJSE_S1S_EEEEEEEESL_NSB_IJNSB_IJllllEEESE_S10_EEESL_S20_NS1N_6fusion15FusionCallbacksIS1R_NS21_17LinearCombinationISL_fSL_fLNS_15FloatRoundStyleE2EEES1T_S1Y_JEEENSA_5SM1004TMEM4LOAD26SM100_TMEM_LOAD_32dp32b32xENSA_20SM90_TMA_LOAD_IM2COLES1I_NSA_39AutoVectorizingCopyWithAssumedAlignmentILi128EEENSA_21SM90_TMA_STORE_IM2COLES1I_S2D_S2D_EEEvvEEEEvNT_6ParamsE,"",@"SHT_CUDA_INFO"
	.sectionflags	@""
	.align	4


	//----- nvinfo : EIATTR_CUDA_API_VERSION
	.align		4
        /*0000*/ 	.byte	0x04, 0x37
        /*0002*/ 	.short	(.L_31 - .L_30)
.L_30:
        /*0004*/ 	.word	0x00000082


	//----- nvinfo : EIATTR_KPARAM_INFO
	.align		4
.L_31:
        /*0008*/ 	.byte	0x04, 0x17
        /*000a*/ 	.short	(.L_33 - .L_32)
.L_32:
        /*000c*/ 	.word	0x00000000
        /*0010*/ 	.short	0x0000
        /*0012*/ 	.short	0x0000
        /*0014*/ 	.byte	0x00, 0xf0, 0x01, 0x24


	//----- nvinfo : EIATTR_AT_ENTRY_FRAGMENTS
	.align		4
.L_33:
        /*0018*/ 	.byte	0x04, 0x4f
        /*001a*/ 	.short	(.L_35 - .L_34)


	//   ....[0]....
.L_34:
        /*001c*/ 	.word	0x00000007


	//----- nvinfo : EIATTR_RESERVED_SMEM_USED
	.align		4
.L_35:
        /*0020*/ 	.byte	0x01, 0x41
	.zero		2


	//----- nvinfo : EIATTR_SPARSE_MMA_MASK
	.align		4
        /*0024*/ 	.byte	0x03, 0x50
        /*0026*/ 	.short	0x0000


	//----- nvinfo : EIATTR_TCGEN05_2CTA_USED
	.align		4
        /*0028*/ 	.byte	0x01, 0x52
	.zero		2


	//----- nvinfo : EIATTR_MAXREG_COUNT
	.align		4
        /*002c*/ 	.byte	0x03, 0x1b
        /*002e*/ 	.short	0x00ff


	//----- nvinfo : EIATTR_NUM_BARRIERS
	.align		4
        /*0030*/ 	.byte	0x02, 0x4c
        /*0032*/ 	.byte	0x07
	.zero		1


	//----- nvinfo : EIATTR_EXTERNS
	.align		4
        /*0034*/ 	.byte	0x04, 0x0f
        /*0036*/ 	.short	(.L_37 - .L_36)


	//   ....[0]....
	.align		4
.L_36:
        /*0038*/ 	.word	index@(__assertfail)


	//----- nvinfo : EIATTR_MERCURY_ISA_VERSION
	.align		4
.L_37:
        /*003c*/ 	.byte	0x03, 0x5f
        /*003e*/ 	.short	0x0101


	//----- nvinfo : EIATTR_INT_WARP_WIDE_INSTR_OFFSETS
	.align		4
        /*0040*/ 	.byte	0x04, 0x31
        /*0042*/ 	.short	(.L_39 - .L_38)


	//   ....[0]....
.L_38:
        /*0044*/ 	.word	0x000011e0


	//   ....[1]....
        /*0048*/ 	.word	0x00001280


	//   ....[2]....
        /*004c*/ 	.word	0x000065a0


	//   ....[3]....
        /*0050*/ 	.word	0x000065c0


	//   ....[4]....
        /*0054*/ 	.word	0x000065f0


	//   ....[5]....
        /*0058*/ 	.word	0x00007310


	//   ....[6]....
        /*005c*/ 	.word	0x000073e0


	//   ....[7]....
        /*0060*/ 	.word	0x00007460


	//   ....[8]....
        /*0064*/ 	.word	0x00007530


	//   ....[9]....
        /*0068*/ 	.word	0x00007680


	//   ....[10]....
        /*006c*/ 	.word	0x000076f0


	//----- nvinfo : EIATTR_COOP_GROUP_MASK_REGIDS
	.align		4
.L_39:
        /*0070*/ 	.byte	0x04, 0x29
        /*0072*/ 	.short	(.L_41 - .L_40)


	//   ....[0]....
.L_40:
        /*0074*/ 	.word	0xffffffff


	//   ....[1]....
        /*0078*/ 	.word	0xffffffff


	//   ....[2]....
        /*007c*/ 	.word	0xffffffff


	//   ....[3]....
        /*0080*/ 	.word	0xffffffff


	//   ....[4]....
        /*0084*/ 	.word	0xffffffff


	//   ....[5]....
        /*0088*/ 	.word	0xffffffff


	//   ....[6]....
        /*008c*/ 	.word	0xffffffff


	//   ....[7]....
        /*0090*/ 	.word	0xffffffff


	//   ....[8]....
        /*0094*/ 	.word	0xffffffff


	//   ....[9]....
        /*0098*/ 	.word	0xffffffff


	//   ....[10]....
        /*009c*/ 	.word	0xffffffff


	//   ....[11]....
        /*00a0*/ 	.word	0xffffffff


	//   ....[12]....
        /*00a4*/ 	.word	0xffffffff


	//----- nvinfo : EIATTR_COOP_GROUP_INSTR_OFFSETS
	.align		4
.L_41:
        /*00a8*/ 	.byte	0x04, 0x28
        /*00aa*/ 	.short	(.L_43 - .L_42)


	//   ....[0]....
.L_42:
        /*00ac*/ 	.word	0x000000d0


	//   ....[1]....
        /*00b0*/ 	.word	0x00000540


	//   ....[2]....
        /*00b4*/ 	.word	0x00000d00


	//   ....[3]....
        /*00b8*/ 	.word	0x00000e50


	//   ....[4]....
        /*00bc*/ 	.word	0x00000f40


	//   ....[5]....
        /*00c0*/ 	.word	0x00001080


	//   ....[6]....
        /*00c4*/ 	.word	0x00001300


	//   ....[7]....
        /*00c8*/ 	.word	0x00002bf0


	//   ....[8]....
        /*00cc*/ 	.word	0x00005610


	//   ....[9]....
        /*00d0*/ 	.word	0x00005ae0


	//   ....[10]....
        /*00d4*/ 	.word	0x00005b10


	//   ....[11]....
        /*00d8*/ 	.word	0x000064c0


	//   ....[12]....
        /*00dc*/ 	.word	0x000066c0


	//----- nvinfo : EIATTR_VRC_CTA_INIT_COUNT
	.align		4
.L_43:
        /*00e0*/ 	.byte	0x02, 0x4a
        /*00e2*/ 	.byte	0x80
	.zero		1


	//----- nvinfo : EIATTR_SYSCALL_OFFSETS
	.align		4
        /*00e4*/ 	.byte	0x04, 0x46
        /*00e6*/ 	.short	(.L_45 - .L_44)


	//   ....[0]....
.L_44:
        /*00e8*/ 	.word	0x00008240


	//   ....[1]....
        /*00ec*/ 	.word	0x00008380


	//   ....[2]....
        /*00f0*/ 	.word	0x00008d70


	//   ....[3]....
        /*00f4*/ 	.word	0x00009bb0


	//----- nvinfo : EIATTR_MBARRIER_INSTR_OFFSETS
	.align		4
.L_45:
        /*00f8*/ 	.byte	0x04, 0x39
        /*00fa*/ 	.short	(.L_47 - .L_46)


	//   ....[0]....
.L_46:
        /*00fc*/ 	.word	0x00000660
        /*0100*/ 	.word	0x000000ff
        /*0104*/ 	.word	0x00000000
        /*0108*/ 	.short	0x0100
        /*010a*/ 	.byte	0x04
	.zero		1


	//   ....[1]....
        /*010c*/ 	.word	0x00000670
        /*0110*/ 	.word	0x000000ff
        /*0114*/ 	.word	0x000001a0
        /*0118*/ 	.short	0x0100
        /*011a*/ 	.byte	0x04
	.zero		1


	//   ....[2]....
        /*011c*/ 	.word	0x00000680
        /*0120*/ 	.word	0x000000ff
        /*0124*/ 	.word	0x00000008
        /*0128*/ 	.short	0x0100
        /*012a*/ 	.byte	0x04
	.zero		1


	//   ....[3]....
        /*012c*/ 	.word	0x00000690
        /*0130*/ 	.word	0x000000ff
        /*0134*/ 	.word	0x000001a8
        /*0138*/ 	.short	0x0100
        /*013a*/ 	.byte	0x04
	.zero		1


	//   ....[4]....
        /*013c*/ 	.word	0x000006a0
        /*0140*/ 	.word	0x000000ff
        /*0144*/ 	.word	0x00000010
        /*0148*/ 	.short	0x0100
        /*014a*/ 	.byte	0x04
	.zero		1


	//   ....[5]....
        /*014c*/ 	.word	0x000006b0
        /*0150*/ 	.word	0x000000ff
        /*0154*/ 	.word	0x000001b0
        /*0158*/ 	.short	0x0100
        /*015a*/ 	.byte	0x04
	.zero		1


	//   ....[6]....
        /*015c*/ 	.word	0x000006c0
        /*0160*/ 	.word	0x000000ff
        /*0164*/ 	.word	0x00000018
        /*0168*/ 	.short	0x0100
        /*016a*/ 	.byte	0x04
	.zero		1


	//   ....[7]....
        /*016c*/ 	.word	0x000006d0
        /*0170*/ 	.word	0x000000ff
        /*0174*/ 	.word	0x000001b8
        /*0178*/ 	.short	0x0100
        /*017a*/ 	.byte	0x04
	.zero		1


	//   ....[8]....
        /*017c*/ 	.word	0x000006e0
        /*0180*/ 	.word	0x000000ff
        /*0184*/ 	.word	0x00000020
        /*0188*/ 	.short	0x0100
        /*018a*/ 	.byte	0x04
	.zero		1


	//   ....[9]....
        /*018c*/ 	.word	0x000006f0
        /*0190*/ 	.word	0x000000ff
        /*0194*/ 	.word	0x000001c0
        /*0198*/ 	.short	0x0100
        /*019a*/ 	.byte	0x04
	.zero		1


	//   ....[10]....
        /*019c*/ 	.word	0x00000700
        /*01a0*/ 	.word	0x000000ff
        /*01a4*/ 	.word	0x00000028
        /*01a8*/ 	.short	0x0100
        /*01aa*/ 	.byte	0x04
	.zero		1


	//   ....[11]....
        /*01ac*/ 	.word	0x00000710
        /*01b0*/ 	.word	0x000000ff
        /*01b4*/ 	.word	0x000001c8
        /*01b8*/ 	.short	0x0100
        /*01ba*/ 	.byte	0x04
	.zero		1


	//   ....[12]....
        /*01bc*/ 	.word	0x00000720
        /*01c0*/ 	.word	0x000000ff
        /*01c4*/ 	.word	0x00000030
        /*01c8*/ 	.short	0x0100
        /*01ca*/ 	.byte	0x04
	.zero		1


	//   ....[13]....
        /*01cc*/ 	.word	0x00000730
        /*01d0*/ 	.word	0x000000ff
        /*01d4*/ 	.word	0x000001d0
        /*01d8*/ 	.short	0x0100
        /*01da*/ 	.byte	0x04
	.zero		1


	//   ....[14]....
        /*01dc*/ 	.word	0x00000740
        /*01e0*/ 	.word	0x000000ff
        /*01e4*/ 	.word	0x00000038
        /*01e8*/ 	.short	0x0100
        /*01ea*/ 	.byte	0x04
	.zero		1


	//   ....[15]....
        /*01ec*/ 	.word	0x00000750
        /*01f0*/ 	.word	0x000000ff
        /*01f4*/ 	.word	0x000001d8
        /*01f8*/ 	.short	0x0100
        /*01fa*/ 	.byte	0x04
	.zero		1


	//   ....[16]....
        /*01fc*/ 	.word	0x00000760
        /*0200*/ 	.word	0x000000ff
        /*0204*/ 	.word	0x00000040
        /*0208*/ 	.short	0x0100
        /*020a*/ 	.byte	0x04
	.zero		1


	//   ....[17]....
        /*020c*/ 	.word	0x00000770
        /*0210*/ 	.word	0x000000ff
        /*0214*/ 	.word	0x000001e0
        /*0218*/ 	.short	0x0100
        /*021a*/ 	.byte	0x04
	.zero		1


	//   ....[18]....
        /*021c*/ 	.word	0x00000780
        /*0220*/ 	.word	0x000000ff
        /*0224*/ 	.word	0x00000048
        /*0228*/ 	.short	0x0100
        /*022a*/ 	.byte	0x04
	.zero		1


	//   ....[19]....
        /*022c*/ 	.word	0x00000790
        /*0230*/ 	.word	0x000000ff
        /*0234*/ 	.word	0x000001e8
        /*0238*/ 	.short	0x0100
        /*023a*/ 	.byte	0x04
	.zero		1


	//   ....[20]....
        /*023c*/ 	.word	0x000007a0
        /*0240*/ 	.word	0x000000ff
        /*0244*/ 	.word	0x00000050
        /*0248*/ 	.short	0x0100
        /*024a*/ 	.byte	0x04
	.zero		1


	//   ....[21]....
        /*024c*/ 	.word	0x000007b0
        /*0250*/ 	.word	0x000000ff
        /*0254*/ 	.word	0x000001f0
        /*0258*/ 	.short	0x0100
        /*025a*/ 	.byte	0x04
	.zero		1


	//   ....[22]....
        /*025c*/ 	.word	0x000007c0
        /*0260*/ 	.word	0x000000ff
        /*0264*/ 	.word	0x00000058
        /*0268*/ 	.short	0x0100
        /*026a*/ 	.byte	0x04
	.zero		1


	//   ....[23]....
        /*026c*/ 	.word	0x000007d0
        /*0270*/ 	.word	0x000000ff
        /*0274*/ 	.word	0x000001f8
        /*0278*/ 	.short	0x0100
        /*027a*/ 	.byte	0x04
	.zero		1


	//   ....[24]....
        /*027c*/ 	.word	0x000007e0
        /*0280*/ 	.word	0x000000ff
        /*0284*/ 	.word	0x00000060
        /*0288*/ 	.short	0x0100
        /*028a*/ 	.byte	0x04
	.zero		1


	//   ....[25]....
        /*028c*/ 	.word	0x000007f0
        /*0290*/ 	.word	0x000000ff
        /*0294*/ 	.word	0x00000200
        /*0298*/ 	.short	0x0100
        /*029a*/ 	.byte	0x04
	.zero		1


	//   ....[26]....
        /*029c*/ 	.word	0x00000800
        /*02a0*/ 	.word	0x000000ff
        /*02a4*/ 	.word	0x00000068
        /*02a8*/ 	.short	0x0100
        /*02aa*/ 	.byte	0x04
	.zero		1


	//   ....[27]....
        /*02ac*/ 	.word	0x00000810
        /*02b0*/ 	.word	0x000000ff
        /*02b4*/ 	.word	0x00000208
        /*02b8*/ 	.short	0x0100
        /*02ba*/ 	.byte	0x04
	.zero		1


	//   ....[28]....
        /*02bc*/ 	.word	0x00000820
        /*02c0*/ 	.word	0x000000ff
        /*02c4*/ 	.word	0x00000070
        /*02c8*/ 	.short	0x0100
        /*02ca*/ 	.byte	0x04
	.zero		1


	//   ....[29]....
        /*02cc*/ 	.word	0x00000830
        /*02d0*/ 	.word	0x000000ff
        /*02d4*/ 	.word	0x00000210
        /*02d8*/ 	.short	0x0100
        /*02da*/ 	.byte	0x04
	.zero		1


	//   ....[30]....
        /*02dc*/ 	.word	0x00000840
        /*02e0*/ 	.word	0x000000ff
        /*02e4*/ 	.word	0x00000078
        /*02e8*/ 	.short	0x0100
        /*02ea*/ 	.byte	0x04
	.zero		1


	//   ....[31]....
        /*02ec*/ 	.word	0x00000850
        /*02f0*/ 	.word	0x000000ff
        /*02f4*/ 	.word	0x00000218
        /*02f8*/ 	.short	0x0100
        /*02fa*/ 	.byte	0x04
	.zero		1


	//   ....[32]....
        /*02fc*/ 	.word	0x00000860
        /*0300*/ 	.word	0x000000ff
        /*0304*/ 	.word	0x00000080
        /*0308*/ 	.short	0x0100
        /*030a*/ 	.byte	0x04
	.zero		1


	//   ....[33]....
        /*030c*/ 	.word	0x00000870
        /*0310*/ 	.word	0x000000ff
        /*0314*/ 	.word	0x00000220
        /*0318*/ 	.short	0x0100
        /*031a*/ 	.byte	0x04
	.zero		1


	//   ....[34]....
        /*031c*/ 	.word	0x00000880
        /*0320*/ 	.word	0x000000ff
        /*0324*/ 	.word	0x00000088
        /*0328*/ 	.short	0x0100
        /*032a*/ 	.byte	0x04
	.zero		1


	//   ....[35]....
        /*032c*/ 	.word	0x00000890
        /*0330*/ 	.word	0x000000ff
        /*0334*/ 	.word	0x00000228
        /*0338*/ 	.short	0x0100
        /*033a*/ 	.byte	0x04
	.zero		1


	//   ....[36]....
        /*033c*/ 	.word	0x000008a0
        /*0340*/ 	.word	0x000000ff
        /*0344*/ 	.word	0x00000090
        /*0348*/ 	.short	0x0100
        /*034a*/ 	.byte	0x04
	.zero		1


	//   ....[37]....
        /*034c*/ 	.word	0x000008b0
        /*0350*/ 	.word	0x000000ff
        /*0354*/ 	.word	0x00000230
        /*0358*/ 	.short	0x0100
        /*035a*/ 	.byte	0x04
	.zero		1


	//   ....[38]....
        /*035c*/ 	.word	0x000008c0
        /*0360*/ 	.word	0x000000ff
        /*0364*/ 	.word	0x00000098
        /*0368*/ 	.short	0x0100
        /*036a*/ 	.byte	0x04
	.zero		1


	//   ....[39]....
        /*036c*/ 	.word	0x000008d0
        /*0370*/ 	.word	0x000000ff
        /*0374*/ 	.word	0x00000238
        /*0378*/ 	.short	0x0100
        /*037a*/ 	.byte	0x04
	.zero		1


	//   ....[40]....
        /*037c*/ 	.word	0x000008e0
        /*0380*/ 	.word	0x000000ff
        /*0384*/ 	.word	0x000000a0
        /*0388*/ 	.short	0x0100
        /*038a*/ 	.byte	0x04
	.zero		1


	//   ....[41]....
        /*038c*/ 	.word	0x000008f0
        /*0390*/ 	.word	0x000000ff
        /*0394*/ 	.word	0x00000240
        /*0398*/ 	.short	0x0100
        /*039a*/ 	.byte	0x04
	.zero		1


	//   ....[42]....
        /*039c*/ 	.word	0x00000900
        /*03a0*/ 	.word	0x000000ff
        /*03a4*/ 	.word	0x000000a8
        /*03a8*/ 	.short	0x0100
        /*03aa*/ 	.byte	0x04
	.zero		1


	//   ....[43]....
        /*03ac*/ 	.word	0x00000910
        /*03b0*/ 	.word	0x000000ff
        /*03b4*/ 	.word	0x00000248
        /*03b8*/ 	.short	0x0100
        /*03ba*/ 	.byte	0x04
	.zero		1


	//   ....[44]....
        /*03bc*/ 	.word	0x00000920
        /*03c0*/ 	.word	0x000000ff
        /*03c4*/ 	.word	0x000000b0
        /*03c8*/ 	.short	0x0100
        /*03ca*/ 	.byte	0x04
	.zero		1


	//   ....[45]....
        /*03cc*/ 	.word	0x00000930
        /*03d0*/ 	.word	0x000000ff
        /*03d4*/ 	.word	0x00000250
        /*03d8*/ 	.short	0x0100
        /*03da*/ 	.byte	0x04
	.zero		1


	//   ....[46]....
        /*03dc*/ 	.word	0x00000940
        /*03e0*/ 	.word	0x000000ff
        /*03e4*/ 	.word	0x000000b8
        /*03e8*/ 	.short	0x0100
        /*03ea*/ 	.byte	0x04
	.zero		1


	//   ....[47]....
        /*03ec*/ 	.word	0x00000950
        /*03f0*/ 	.word	0x000000ff
        /*03f4*/ 	.word	0x00000258
        /*03f8*/ 	.short	0x0100
        /*03fa*/ 	.byte	0x04
	.zero		1


	//   ....[48]....
        /*03fc*/ 	.word	0x00000960
        /*0400*/ 	.word	0x000000ff
        /*0404*/ 	.word	0x000000c0
        /*0408*/ 	.short	0x0100
        /*040a*/ 	.byte	0x04
	.zero		1


	//   ....[49]....
        /*040c*/ 	.word	0x00000970
        /*0410*/ 	.word	0x000000ff
        /*0414*/ 	.word	0x00000260
        /*0418*/ 	.short	0x0100
        /*041a*/ 	.byte	0x04
	.zero		1


	//   ....[50]....
        /*041c*/ 	.word	0x00000980
        /*0420*/ 	.word	0x000000ff
        /*0424*/ 	.word	0x000000c8
        /*0428*/ 	.short	0x0100
        /*042a*/ 	.byte	0x04
	.zero		1


	//   ....[51]....
        /*042c*/ 	.word	0x00000990
        /*0430*/ 	.word	0x000000ff
        /*0434*/ 	.word	0x00000268
        /*0438*/ 	.short	0x0100
        /*043a*/ 	.byte	0x04
	.zero		1


	//   ....[52]....
        /*043c*/ 	.word	0x000009a0
        /*0440*/ 	.word	0x000000ff
        /*0444*/ 	.word	0x000000d0
        /*0448*/ 	.short	0x0100
        /*044a*/ 	.byte	0x04
	.zero		1


	//   ....[53]....
        /*044c*/ 	.word	0x000009b0
        /*0450*/ 	.word	0x000000ff
        /*0454*/ 	.word	0x00000270
        /*0458*/ 	.short	0x0100
        /*045a*/ 	.byte	0x04
	.zero		1


	//   ....[54]....
        /*045c*/ 	.word	0x000009c0
        /*0460*/ 	.word	0x000000ff
        /*0464*/ 	.word	0x000000d8
        /*0468*/ 	.short	0x0100
        /*046a*/ 	.byte	0x04
	.zero		1


	//   ....[55]....
        /*046c*/ 	.word	0x000009d0
        /*0470*/ 	.word	0x000000ff
        /*0474*/ 	.word	0x00000278
        /*0478*/ 	.short	0x0100
        /*047a*/ 	.byte	0x04
	.zero		1


	//   ....[56]....
        /*047c*/ 	.word	0x000009e0
        /*0480*/ 	.word	0x000000ff
        /*0484*/ 	.word	0x000000e0
        /*0488*/ 	.short	0x0100
        /*048a*/ 	.byte	0x04
	.zero		1


	//   ....[57]....
        /*048c*/ 	.word	0x000009f0
        /*0490*/ 	.word	0x000000ff
        /*0494*/ 	.word	0x00000280
        /*0498*/ 	.short	0x0100
        /*049a*/ 	.byte	0x04
	.zero		1


	//   ....[58]....
        /*049c*/ 	.word	0x00000a00
        /*04a0*/ 	.word	0x000000ff
        /*04a4*/ 	.word	0x000000e8
        /*04a8*/ 	.short	0x0100
        /*04aa*/ 	.byte	0x04
	.zero		1


	//   ....[59]....
        /*04ac*/ 	.word	0x00000a10
        /*04b0*/ 	.word	0x000000ff
        /*04b4*/ 	.word	0x00000288
        /*04b8*/ 	.short	0x0100
        /*04ba*/ 	.byte	0x04
	.zero		1


	//   ....[60]....
        /*04bc*/ 	.word	0x00000a20
        /*04c0*/ 	.word	0x000000ff
        /*04c4*/ 	.word	0x000000f0
        /*04c8*/ 	.short	0x0100
        /*04ca*/ 	.byte	0x04
	.zero		1


	//   ....[61]....
        /*04cc*/ 	.word	0x00000a30
        /*04d0*/ 	.word	0x000000ff
        /*04d4*/ 	.word	0x00000290
        /*04d8*/ 	.short	0x0100
        /*04da*/ 	.byte	0x04
	.zero		1


	//   ....[62]....
        /*04dc*/ 	.word	0x00000a40
        /*04e0*/ 	.word	0x000000ff
        /*04e4*/ 	.word	0x000000f8
        /*04e8*/ 	.short	0x0100
        /*04ea*/ 	.byte	0x04
	.zero		1


	//   ....[63]....
        /*04ec*/ 	.word	0x00000a50
        /*04f0*/ 	.word	0x000000ff
        /*04f4*/ 	.word	0x00000298
        /*04f8*/ 	.short	0x0100
        /*04fa*/ 	.byte	0x04
	.zero		1


	//   ....[64]....
        /*04fc*/ 	.word	0x00000a60
        /*0500*/ 	.word	0x000000ff
        /*0504*/ 	.word	0x00000100
        /*0508*/ 	.short	0x0100
        /*050a*/ 	.byte	0x04
	.zero		1


	//   ....[65]....
        /*050c*/ 	.word	0x00000a70
        /*0510*/ 	.word	0x000000ff
        /*0514*/ 	.word	0x000002a0
        /*0518*/ 	.short	0x0100
        /*051a*/ 	.byte	0x04
	.zero		1


	//   ....[66]....
        /*051c*/ 	.word	0x00000a80
        /*0520*/ 	.word	0x000000ff
        /*0524*/ 	.word	0x00000108
        /*0528*/ 	.short	0x0100
        /*052a*/ 	.byte	0x04
	.zero		1


	//   ....[67]....
        /*052c*/ 	.word	0x00000a90
        /*0530*/ 	.word	0x000000ff
        /*0534*/ 	.word	0x000002a8
        /*0538*/ 	.short	0x0100
        /*053a*/ 	.byte	0x04
	.zero		1


	//   ....[68]....
        /*053c*/ 	.word	0x00000aa0
        /*0540*/ 	.word	0x000000ff
        /*0544*/ 	.word	0x00000110
        /*0548*/ 	.short	0x0100
        /*054a*/ 	.byte	0x04
	.zero		1


	//   ....[69]....
        /*054c*/ 	.word	0x00000ab0
        /*0550*/ 	.word	0x000000ff
        /*0554*/ 	.word	0x000002b0
        /*0558*/ 	.short	0x0100
        /*055a*/ 	.byte	0x04
	.zero		1


	//   ....[70]....
        /*055c*/ 	.word	0x00000ac0
        /*0560*/ 	.word	0x000000ff
        /*0564*/ 	.word	0x00000118
        /*0568*/ 	.short	0x0100
        /*056a*/ 	.byte	0x04
	.zero		1


	//   ....[71]....
        /*056c*/ 	.word	0x00000ad0
        /*0570*/ 	.word	0x000000ff
        /*0574*/ 	.word	0x000002b8
        /*0578*/ 	.short	0x0100
        /*057a*/ 	.byte	0x04
	.zero		1


	//   ....[72]....
        /*057c*/ 	.word	0x00000ae0
        /*0580*/ 	.word	0x000000ff
        /*0584*/ 	.word	0x00000120
        /*0588*/ 	.short	0x0100
        /*058a*/ 	.byte	0x04
	.zero		1


	//   ....[73]....
        /*058c*/ 	.word	0x00000af0
        /*0590*/ 	.word	0x000000ff
        /*0594*/ 	.word	0x000002c0
        /*0598*/ 	.short	0x0100
        /*059a*/ 	.byte	0x04
	.zero		1


	//   ....[74]....
        /*059c*/ 	.word	0x00000b00
        /*05a0*/ 	.word	0x000000ff
        /*05a4*/ 	.word	0x00000128
        /*05a8*/ 	.short	0x0100
        /*05aa*/ 	.byte	0x04
	.zero		1


	//   ....[75]....
        /*05ac*/ 	.word	0x00000b10
        /*05b0*/ 	.word	0x000000ff
        /*05b4*/ 	.word	0x000002c8
        /*05b8*/ 	.short	0x0100
        /*05ba*/ 	.byte	0x04
	.zero		1


	//   ....[76]....
        /*05bc*/ 	.word	0x00000b20
        /*05c0*/ 	.word	0x000000ff
        /*05c4*/ 	.word	0x00000130
        /*05c8*/ 	.short	0x0100
        /*05ca*/ 	.byte	0x04
	.zero		1


	//   ....[77]....
        /*05cc*/ 	.word	0x00000b30
        /*05d0*/ 	.word	0x000000ff
        /*05d4*/ 	.word	0x000002d0
        /*05d8*/ 	.short	0x0100
        /*05da*/ 	.byte	0x04
	.zero		1


	//   ....[78]....
        /*05dc*/ 	.word	0x00000b40
        /*05e0*/ 	.word	0x000000ff
        /*05e4*/ 	.word	0x00000138
        /*05e8*/ 	.short	0x0100
        /*05ea*/ 	.byte	0x04
	.zero		1


	//   ....[79]....
        /*05ec*/ 	.word	0x00000b50
        /*05f0*/ 	.word	0x000000ff
        /*05f4*/ 	.word	0x000002d8
        /*05f8*/ 	.short	0x0100
        /*05fa*/ 	.byte	0x04
	.zero		1


	//   ....[80]....
        /*05fc*/ 	.word	0x00000b60
        /*0600*/ 	.word	0x000000ff
        /*0604*/ 	.word	0x00000140
        /*0608*/ 	.short	0x0100
        /*060a*/ 	.byte	0x04
	.zero		1


	//   ....[81]....
        /*060c*/ 	.word	0x00000b70
        /*0610*/ 	.word	0x000000ff
        /*0614*/ 	.word	0x000002e0
        /*0618*/ 	.short	0x0100
        /*061a*/ 	.byte	0x04
	.zero		1


	//   ....[82]....
        /*061c*/ 	.word	0x00000b80
        /*0620*/ 	.word	0x000000ff
        /*0624*/ 	.word	0x00000148
        /*0628*/ 	.short	0x0100
        /*062a*/ 	.byte	0x04
	.zero		1


	//   ....[83]....
        /*062c*/ 	.word	0x00000b90
        /*0630*/ 	.word	0x000000ff
        /*0634*/ 	.word	0x000002e8
        /*0638*/ 	.short	0x0100
        /*063a*/ 	.byte	0x04
	.zero		1


	//   ....[84]....
        /*063c*/ 	.word	0x00000ba0
        /*0640*/ 	.word	0x000000ff
        /*0644*/ 	.word	0x00000150
        /*0648*/ 	.short	0x0100
        /*064a*/ 	.byte	0x04
	.zero		1


	//   ....[85]....
        /*064c*/ 	.word	0x00000bb0
        /*0650*/ 	.word	0x000000ff
        /*0654*/ 	.word	0x000002f0
        /*0658*/ 	.short	0x0100
        /*065a*/ 	.byte	0x04
	.zero		1


	//   ....[86]....
        /*065c*/ 	.word	0x00000bc0
        /*0660*/ 	.word	0x000000ff
        /*0664*/ 	.word	0x00000158
        /*0668*/ 	.short	0x0100
        /*066a*/ 	.byte	0x04
	.zero		1


	//   ....[87]....
        /*066c*/ 	.word	0x00000bd0
        /*0670*/ 	.word	0x000000ff
        /*0674*/ 	.word	0x000002f8
        /*0678*/ 	.short	0x0100
        /*067a*/ 	.byte	0x04
	.zero		1


	//   ....[88]....
        /*067c*/ 	.word	0x00000be0
        /*0680*/ 	.word	0x000000ff
        /*0684*/ 	.word	0x00000160
        /*0688*/ 	.short	0x0100
        /*068a*/ 	.byte	0x04
	.zero		1


	//   ....[89]....
        /*068c*/ 	.word	0x00000bf0
        /*0690*/ 	.word	0x000000ff
        /*0694*/ 	.word	0x00000300
        /*0698*/ 	.short	0x0100
        /*069a*/ 	.byte	0x04
	.zero		1


	//   ....[90]....
        /*069c*/ 	.word	0x00000c00
        /*06a0*/ 	.word	0x000000ff
        /*06a4*/ 	.word	0x00000168
        /*06a8*/ 	.short	0x0100
        /*06aa*/ 	.byte	0x04
	.zero		1


	//   ....[91]....
        /*06ac*/ 	.word	0x00000c10
        /*06b0*/ 	.word	0x000000ff
        /*06b4*/ 	.word	0x00000308
        /*06b8*/ 	.short	0x0100
        /*06ba*/ 	.byte	0x04
	.zero		1


	//   ....[92]....
        /*06bc*/ 	.word	0x00000c20
        /*06c0*/ 	.word	0x000000ff
        /*06c4*/ 	.word	0x00000170
        /*06c8*/ 	.short	0x0100
        /*06ca*/ 	.byte	0x04
	.zero		1


	//   ....[93]....
        /*06cc*/ 	.word	0x00000c30
        /*06d0*/ 	.word	0x000000ff
        /*06d4*/ 	.word	0x00000310
        /*06d8*/ 	.short	0x0100
        /*06da*/ 	.byte	0x04
	.zero		1


	//   ....[94]....
        /*06dc*/ 	.word	0x00000c40
        /*06e0*/ 	.word	0x000000ff
        /*06e4*/ 	.word	0x00000178
        /*06e8*/ 	.short	0x0100
        /*06ea*/ 	.byte	0x04
	.zero		1


	//   ....[95]....
        /*06ec*/ 	.word	0x00000c50
        /*06f0*/ 	.word	0x000000ff
        /*06f4*/ 	.word	0x00000318
        /*06f8*/ 	.short	0x0100
        /*06fa*/ 	.byte	0x04
	.zero		1


	//   ....[96]....
        /*06fc*/ 	.word	0x00000c60
        /*0700*/ 	.word	0x000000ff
        /*0704*/ 	.word	0x00000180
        /*0708*/ 	.short	0x0100
        /*070a*/ 	.byte	0x04
	.zero		1


	//   ....[97]....
        /*070c*/ 	.word	0x00000c70
        /*0710*/ 	.word	0x000000ff
        /*0714*/ 	.word	0x00000320
        /*0718*/ 	.short	0x0100
        /*071a*/ 	.byte	0x04
	.zero		1


	//   ....[98]....
        /*071c*/ 	.word	0x00000c80
        /*0720*/ 	.word	0x000000ff
        /*0724*/ 	.word	0x00000188
        /*0728*/ 	.short	0x0100
        /*072a*/ 	.byte	0x04
	.zero		1


	//   ....[99]....
        /*072c*/ 	.word	0x00000c90
        /*0730*/ 	.word	0x000000ff
        /*0734*/ 	.word	0x00000328
        /*0738*/ 	.short	0x0100
        /*073a*/ 	.byte	0x04
	.zero		1


	//   ....[100]....
        /*073c*/ 	.word	0x00000ca0
        /*0740*/ 	.word	0x000000ff
        /*0744*/ 	.word	0x00000190
        /*0748*/ 	.short	0x0100
        /*074a*/ 	.byte	0x04
	.zero		1


	//   ....[101]....
        /*074c*/ 	.word	0x00000cb0
        /*0750*/ 	.word	0x000000ff
        /*0754*/ 	.word	0x00000330
        /*0758*/ 	.short	0x0100
        /*075a*/ 	.byte	0x04
	.zero		1


	//   ....[102]....
        /*075c*/ 	.word	0x00000cc0
        /*0760*/ 	.word	0x000000ff
        /*0764*/ 	.word	0x00000198
        /*0768*/ 	.short	0x0100
        /*076a*/ 	.byte	0x04
	.zero		1


	//   ....[103]....
        /*076c*/ 	.word	0x00000cd0
        /*0770*/ 	.word	0x000000ff
        /*0774*/ 	.word	0x00000338
        /*0778*/ 	.short	0x0100
        /*077a*/ 	.byte	0x04
	.zero		1


	//   ....[104]....
        /*077c*/ 	.word	0x00000e00
        /*0780*/ 	.word	0x000000ff
        /*0784*/ 	.word	0x00000340
        /*0788*/ 	.short	0x0100
        /*078a*/ 	.byte	0x04
	.zero		1


	//   ....[105]....
        /*078c*/ 	.word	0x00000e10
        /*0790*/ 	.word	0x000000ff
        /*0794*/ 	.word	0x00000350
        /*0798*/ 	.short	0x0100
        /*079a*/ 	.byte	0x04
	.zero		1


	//   ....[106]....
        /*079c*/ 	.word	0x00000e20
        /*07a0*/ 	.word	0x000000ff
        /*07a4*/ 	.word	0x00000348
        /*07a8*/ 	.short	0x0100
        /*07aa*/ 	.byte	0x04
	.zero		1


	//   ....[107]....
        /*07ac*/ 	.word	0x00000e30
        /*07b0*/ 	.word	0x000000ff
        /*07b4*/ 	.word	0x00000358
        /*07b8*/ 	.short	0x0100
        /*07ba*/ 	.byte	0x04
	.zero		1


	//   ....[108]....
        /*07bc*/ 	.word	0x00000f10
        /*07c0*/ 	.word	0x000000ff
        /*07c4*/ 	.word	0x00000360
        /*07c8*/ 	.short	0x0100
        /*07ca*/ 	.byte	0x04
	.zero		1


	//   ....[109]....
        /*07cc*/ 	.word	0x00000f20
        /*07d0*/ 	.word	0x000000ff
        /*07d4*/ 	.word	0x00000368
        /*07d8*/ 	.short	0x0100
        /*07da*/ 	.byte	0x04
	.zero		1


	//   ....[110]....
        /*07dc*/ 	.word	0x00001050
        /*07e0*/ 	.word	0x000000ff
        /*07e4*/ 	.word	0x00000370
        /*07e8*/ 	.short	0x0100
        /*07ea*/ 	.byte	0x06
	.zero		1


	//   ....[111]....
        /*07ec*/ 	.word	0x00001060
        /*07f0*/ 	.word	0x000000ff
        /*07f4*/ 	.word	0x00000378
        /*07f8*/ 	.short	0x0100
        /*07fa*/ 	.byte	0x06
	.zero		1


	//   ....[112]....
        /*07fc*/ 	.word	0x00001190
        /*0800*/ 	.word	0x000000ff
        /*0804*/ 	.word	0x00000380
        /*0808*/ 	.short	0x0100
        /*080a*/ 	.byte	0x04
	.zero		1


	//   ....[113]....
        /*080c*/ 	.word	0x000011a0
        /*0810*/ 	.word	0x000000ff
        /*0814*/ 	.word	0x00000390
        /*0818*/ 	.short	0x0100
        /*081a*/ 	.byte	0x04
	.zero		1


	//   ....[114]....
        /*081c*/ 	.word	0x000011b0
        /*0820*/ 	.word	0x000000ff
        /*0824*/ 	.word	0x00000388
        /*0828*/ 	.short	0x0100
        /*082a*/ 	.byte	0x04
	.zero		1


	//   ....[115]....
        /*082c*/ 	.word	0x000011c0
        /*0830*/ 	.word	0x000000ff
        /*0834*/ 	.word	0x00000398
        /*0838*/ 	.short	0x0100
        /*083a*/ 	.byte	0x04
	.zero		1


	//   ....[116]....
        /*083c*/ 	.word	0x000012c0
        /*0840*/ 	.word	0x000000ff
        /*0844*/ 	.word	0x000003a0
        /*0848*/ 	.short	0x0100
        /*084a*/ 	.byte	0x06
	.zero		1


	//   ....[117]....
        /*084c*/ 	.word	0x00001e00
        /*0850*/ 	.word	0x000000ff
        /*0854*/ 	.word	0x000001a0
        /*0858*/ 	.short	0x010a
        /*085a*/ 	.byte	0x04
	.zero		1


	//   ....[118]....
        /*085c*/ 	.word	0x00002140
        /*0860*/ 	.word	0x000000ff
        /*0864*/ 	.word	0x000001a0
        /*0868*/ 	.short	0x010a
        /*086a*/ 	.byte	0x09
	.zero		1


	//   ....[119]....
        /*086c*/ 	.word	0x000022f0
        /*0870*/ 	.word	0x000000ff
        /*0874*/ 	.word	0x000001a0
        /*0878*/ 	.short	0x010a
        /*087a*/ 	.byte	0x08
	.zero		1


	//   ....[120]....
        /*087c*/ 	.word	0x00002510
        /*0880*/ 	.word	0x000000ff
        /*0884*/ 	.word	0x00000368
        /*0888*/ 	.short	0x0101
        /*088a*/ 	.byte	0x24
	.zero		1


	//   ....[121]....
        /*088c*/ 	.word	0x00002540
        /*0890*/ 	.word	0x000000ff
        /*0894*/ 	.word	0x000001a0
        /*0898*/ 	.short	0x010a
        /*089a*/ 	.byte	0x04
	.zero		1


	//   ....[122]....
        /*089c*/ 	.word	0x00002820
        /*08a0*/ 	.word	0x000000ff
        /*08a4*/ 	.word	0x000001a0
        /*08a8*/ 	.short	0x010a
        /*08aa*/ 	.byte	0x09
	.zero		1


	//   ....[123]....
        /*08ac*/ 	.word	0x000029d0
        /*08b0*/ 	.word	0x000000ff
        /*08b4*/ 	.word	0x000001a0
        /*08b8*/ 	.short	0x010a
        /*08ba*/ 	.byte	0x08
	.zero		1


	//   ....[124]....
        /*08bc*/ 	.word	0x00002c00
        /*08c0*/ 	.word	0x000000ff
        /*08c4*/ 	.word	0x00000370
        /*08c8*/ 	.short	0x010a
        /*08ca*/ 	.byte	0x24
	.zero		1


	//   ....[125]....
        /*08cc*/ 	.word	0x00002cc0
        /*08d0*/ 	.word	0x000000ff
        /*08d4*/ 	.word	0x00000000
        /*08d8*/ 	.short	0x0101
        /*08da*/ 	.byte	0x04
	.zero		1


	//   ....[126]....
        /*08dc*/ 	.word	0x000032c0
        /*08e0*/ 	.word	0x000000ff
        /*08e4*/ 	.word	0x00000000
        /*08e8*/ 	.short	0x010a
        /*08ea*/ 	.byte	0x04
	.zero		1


	//   ....[127]....
        /*08ec*/ 	.word	0x00003360
        /*08f0*/ 	.word	0x000000ff
        /*08f4*/ 	.word	0x00000000
        /*08f8*/ 	.short	0x010a
        /*08fa*/ 	.byte	0x05
	.zero		1


	//   ....[128]....
        /*08fc*/ 	.word	0x00003400
        /*0900*/ 	.word	0x000000ff
        /*0904*/ 	.word	0x00000000
        /*0908*/ 	.short	0x010a
        /*090a*/ 	.byte	0x05
	.zero		1


	//   ....[129]....
        /*090c*/ 	.word	0x000034a0
        /*0910*/ 	.word	0x000000ff
        /*0914*/ 	.word	0x00000000
        /*0918*/ 	.short	0x010a
        /*091a*/ 	.byte	0x05
	.zero		1


	//   ....[130]....
        /*091c*/ 	.word	0x00003540
        /*0920*/ 	.word	0x000000ff
        /*0924*/ 	.word	0x00000000
        /*0928*/ 	.short	0x010a
        /*092a*/ 	.byte	0x05
	.zero		1


	//   ....[131]....
        /*092c*/ 	.word	0x000035e0
        /*0930*/ 	.word	0x000000ff
        /*0934*/ 	.word	0x00000000
        /*0938*/ 	.short	0x010a
        /*093a*/ 	.byte	0x05
	.zero		1


	//   ....[132]....
        /*093c*/ 	.word	0x00003680
        /*0940*/ 	.word	0x000000ff
        /*0944*/ 	.word	0x00000000
        /*0948*/ 	.short	0x010a
        /*094a*/ 	.byte	0x05
	.zero		1


	//   ....[133]....
        /*094c*/ 	.word	0x00003720
        /*0950*/ 	.word	0x000000ff
        /*0954*/ 	.word	0x00000000
        /*0958*/ 	.short	0x010a
        /*095a*/ 	.byte	0x05
	.zero		1


	//   ....[134]....
        /*095c*/ 	.word	0x000037c0
        /*0960*/ 	.word	0x000000ff
        /*0964*/ 	.word	0x00000000
        /*0968*/ 	.short	0x010a
        /*096a*/ 	.byte	0x05
	.zero		1


	//   ....[135]....
        /*096c*/ 	.word	0x00003860
        /*0970*/ 	.word	0x000000ff
        /*0974*/ 	.word	0x00000000
        /*0978*/ 	.short	0x010a
        /*097a*/ 	.byte	0x05
	.zero		1


	//   ....[136]....
        /*097c*/ 	.word	0x00003900
        /*0980*/ 	.word	0x000000ff
        /*0984*/ 	.word	0x00000000
        /*0988*/ 	.short	0x010a
        /*098a*/ 	.byte	0x05
	.zero		1


	//   ....[137]....
        /*098c*/ 	.word	0x000039a0
        /*0990*/ 	.word	0x000000ff
        /*0994*/ 	.word	0x00000000
        /*0998*/ 	.short	0x010a
        /*099a*/ 	.byte	0x05
	.zero		1


	//   ....[138]....
        /*099c*/ 	.word	0x00003a40
        /*09a0*/ 	.word	0x000000ff
        /*09a4*/ 	.word	0x00000000
        /*09a8*/ 	.short	0x010a
        /*09aa*/ 	.byte	0x05
	.zero		1


	//   ....[139]....
        /*09ac*/ 	.word	0x00003ae0
        /*09b0*/ 	.word	0x000000ff
        /*09b4*/ 	.word	0x00000000
        /*09b8*/ 	.short	0x010a
        /*09ba*/ 	.byte	0x05
	.zero		1


	//   ....[140]....
        /*09bc*/ 	.word	0x00003b80
        /*09c0*/ 	.word	0x000000ff
        /*09c4*/ 	.word	0x00000000
        /*09c8*/ 	.short	0x010a
        /*09ca*/ 	.byte	0x05
	.zero		1


	//   ....[141]....
        /*09cc*/ 	.word	0x00003c20
        /*09d0*/ 	.word	0x000000ff
        /*09d4*/ 	.word	0x00000000
        /*09d8*/ 	.short	0x010a
        /*09da*/ 	.byte	0x05
	.zero		1


	//   ....[142]....
        /*09dc*/ 	.word	0x00003cc0
        /*09e0*/ 	.word	0x000000ff
        /*09e4*/ 	.word	0x00000000
        /*09e8*/ 	.short	0x010a
        /*09ea*/ 	.byte	0x05
	.zero		1


	//   ....[143]....
        /*09ec*/ 	.word	0x00003d60
        /*09f0*/ 	.word	0x000000ff
        /*09f4*/ 	.word	0x00000000
        /*09f8*/ 	.short	0x010a
        /*09fa*/ 	.byte	0x05
	.zero		1


	//   ....[144]....
        /*09fc*/ 	.word	0x00003e00
        /*0a00*/ 	.word	0x000000ff
        /*0a04*/ 	.word	0x00000000
        /*0a08*/ 	.short	0x010a
        /*0a0a*/ 	.byte	0x05
	.zero		1


	//   ....[145]....
        /*0a0c*/ 	.word	0x00003ea0
        /*0a10*/ 	.word	0x000000ff
        /*0a14*/ 	.word	0x00000000
        /*0a18*/ 	.short	0x010a
        /*0a1a*/ 	.byte	0x05
	.zero		1


	//   ....[146]....
        /*0a1c*/ 	.word	0x00003f40
        /*0a20*/ 	.word	0x000000ff
        /*0a24*/ 	.word	0x00000000
        /*0a28*/ 	.short	0x010a
        /*0a2a*/ 	.byte	0x05
	.zero		1


	//   ....[147]....
        /*0a2c*/ 	.word	0x00003fe0
        /*0a30*/ 	.word	0x000000ff
        /*0a34*/ 	.word	0x00000000
        /*0a38*/ 	.short	0x010a
        /*0a3a*/ 	.byte	0x05
	.zero		1


	//   ....[148]....
        /*0a3c*/ 	.word	0x00004080
        /*0a40*/ 	.word	0x000000ff
        /*0a44*/ 	.word	0x00000000
        /*0a48*/ 	.short	0x010a
        /*0a4a*/ 	.byte	0x05
	.zero		1


	//   ....[149]....
        /*0a4c*/ 	.word	0x00004120
        /*0a50*/ 	.word	0x000000ff
        /*0a54*/ 	.word	0x00000000
        /*0a58*/ 	.short	0x010a
        /*0a5a*/ 	.byte	0x05
	.zero		1


	//   ....[150]....
        /*0a5c*/ 	.word	0x000041c0
        /*0a60*/ 	.word	0x000000ff
        /*0a64*/ 	.word	0x00000000
        /*0a68*/ 	.short	0x010a
        /*0a6a*/ 	.byte	0x05
	.zero		1


	//   ....[151]....
        /*0a6c*/ 	.word	0x00004260
        /*0a70*/ 	.word	0x000000ff
        /*0a74*/ 	.word	0x00000000
        /*0a78*/ 	.short	0x010a
        /*0a7a*/ 	.byte	0x05
	.zero		1


	//   ....[152]....
        /*0a7c*/ 	.word	0x00004300
        /*0a80*/ 	.word	0x000000ff
        /*0a84*/ 	.word	0x00000000
        /*0a88*/ 	.short	0x010a
        /*0a8a*/ 	.byte	0x05
	.zero		1


	//   ....[153]....
        /*0a8c*/ 	.word	0x000043a0
        /*0a90*/ 	.word	0x000000ff
        /*0a94*/ 	.word	0x00000000
        /*0a98*/ 	.short	0x010a
        /*0a9a*/ 	.byte	0x05
	.zero		1


	//   ....[154]....
        /*0a9c*/ 	.word	0x00004440
        /*0aa0*/ 	.word	0x000000ff
        /*0aa4*/ 	.word	0x00000000
        /*0aa8*/ 	.short	0x010a
        /*0aaa*/ 	.byte	0x05
	.zero		1


	//   ....[155]....
        /*0aac*/ 	.word	0x000044e0
        /*0ab0*/ 	.word	0x000000ff
        /*0ab4*/ 	.word	0x00000000
        /*0ab8*/ 	.short	0x010a
        /*0aba*/ 	.byte	0x05
	.zero		1


	//   ....[156]....
        /*0abc*/ 	.word	0x00004580
        /*0ac0*/ 	.word	0x000000ff
        /*0ac4*/ 	.word	0x00000000
        /*0ac8*/ 	.short	0x010a
        /*0aca*/ 	.byte	0x05
	.zero		1


	//   ....[157]....
        /*0acc*/ 	.word	0x00004620
        /*0ad0*/ 	.word	0x000000ff
        /*0ad4*/ 	.word	0x00000000
        /*0ad8*/ 	.short	0x010a
        /*0ada*/ 	.byte	0x05
	.zero		1


	//   ....[158]....
        /*0adc*/ 	.word	0x000046c0
        /*0ae0*/ 	.word	0x000000ff
        /*0ae4*/ 	.word	0x00000000
        /*0ae8*/ 	.short	0x010a
        /*0aea*/ 	.byte	0x05
	.zero		1


	//   ....[159]....
        /*0aec*/ 	.word	0x00004760
        /*0af0*/ 	.word	0x000000ff
        /*0af4*/ 	.word	0x00000000
        /*0af8*/ 	.short	0x010a
        /*0afa*/ 	.byte	0x05
	.zero		1


	//   ....[160]....
        /*0afc*/ 	.word	0x00004800
        /*0b00*/ 	.word	0x000000ff
        /*0b04*/ 	.word	0x00000000
        /*0b08*/ 	.short	0x010a
        /*0b0a*/ 	.byte	0x05
	.zero		1


	//   ....[161]....
        /*0b0c*/ 	.word	0x000048a0
        /*0b10*/ 	.word	0x000000ff
        /*0b14*/ 	.word	0x00000000
        /*0b18*/ 	.short	0x010a
        /*0b1a*/ 	.byte	0x05
	.zero		1


	//   ....[162]....
        /*0b1c*/ 	.word	0x00004940
        /*0b20*/ 	.word	0x000000ff
        /*0b24*/ 	.word	0x00000000
        /*0b28*/ 	.short	0x010a
        /*0b2a*/ 	.byte	0x05
	.zero		1


	//   ....[163]....
        /*0b2c*/ 	.word	0x000049e0
        /*0b30*/ 	.word	0x000000ff
        /*0b34*/ 	.word	0x00000000
        /*0b38*/ 	.short	0x010a
        /*0b3a*/ 	.byte	0x05
	.zero		1


	//   ....[164]....
        /*0b3c*/ 	.word	0x00004a80
        /*0b40*/ 	.word	0x000000ff
        /*0b44*/ 	.word	0x00000000
        /*0b48*/ 	.short	0x010a
        /*0b4a*/ 	.byte	0x05
	.zero		1


	//   ....[165]....
        /*0b4c*/ 	.word	0x00004b20
        /*0b50*/ 	.word	0x000000ff
        /*0b54*/ 	.word	0x00000000
        /*0b58*/ 	.short	0x010a
        /*0b5a*/ 	.byte	0x05
	.zero		1


	//   ....[166]....
        /*0b5c*/ 	.word	0x00004bc0
        /*0b60*/ 	.word	0x000000ff
        /*0b64*/ 	.word	0x00000000
        /*0b68*/ 	.short	0x010a
        /*0b6a*/ 	.byte	0x05
	.zero		1


	//   ....[167]....
        /*0b6c*/ 	.word	0x00004c60
        /*0b70*/ 	.word	0x000000ff
        /*0b74*/ 	.word	0x00000000
        /*0b78*/ 	.short	0x010a
        /*0b7a*/ 	.byte	0x05
	.zero		1


	//   ....[168]....
        /*0b7c*/ 	.word	0x00004d00
        /*0b80*/ 	.word	0x000000ff
        /*0b84*/ 	.word	0x00000000
        /*0b88*/ 	.short	0x010a
        /*0b8a*/ 	.byte	0x05
	.zero		1


	//   ....[169]....
        /*0b8c*/ 	.word	0x00004da0
        /*0b90*/ 	.word	0x000000ff
        /*0b94*/ 	.word	0x00000000
        /*0b98*/ 	.short	0x010a
        /*0b9a*/ 	.byte	0x05
	.zero		1


	//   ....[170]....
        /*0b9c*/ 	.word	0x00004e40
        /*0ba0*/ 	.word	0x000000ff
        /*0ba4*/ 	.word	0x00000000
        /*0ba8*/ 	.short	0x010a
        /*0baa*/ 	.byte	0x05
	.zero		1


	//   ....[171]....
        /*0bac*/ 	.word	0x00004ee0
        /*0bb0*/ 	.word	0x000000ff
        /*0bb4*/ 	.word	0x00000000
        /*0bb8*/ 	.short	0x010a
        /*0bba*/ 	.byte	0x05
	.zero		1


	//   ....[172]....
        /*0bbc*/ 	.word	0x00004f80
        /*0bc0*/ 	.word	0x000000ff
        /*0bc4*/ 	.word	0x00000000
        /*0bc8*/ 	.short	0x010a
        /*0bca*/ 	.byte	0x05
	.zero		1


	//   ....[173]....
        /*0bcc*/ 	.word	0x00005020
        /*0bd0*/ 	.word	0x000000ff
        /*0bd4*/ 	.word	0x00000000
        /*0bd8*/ 	.short	0x010a
        /*0bda*/ 	.byte	0x05
	.zero		1


	//   ....[174]....
        /*0bdc*/ 	.word	0x000050c0
        /*0be0*/ 	.word	0x000000ff
        /*0be4*/ 	.word	0x00000000
        /*0be8*/ 	.short	0x010a
        /*0bea*/ 	.byte	0x05
	.zero		1


	//   ....[175]....
        /*0bec*/ 	.word	0x00005160
        /*0bf0*/ 	.word	0x000000ff
        /*0bf4*/ 	.word	0x00000000
        /*0bf8*/ 	.short	0x010a
        /*0bfa*/ 	.byte	0x05
	.zero		1


	//   ....[176]....
        /*0bfc*/ 	.word	0x00005200
        /*0c00*/ 	.word	0x000000ff
        /*0c04*/ 	.word	0x00000000
        /*0c08*/ 	.short	0x010a
        /*0c0a*/ 	.byte	0x05
	.zero		1


	//   ....[177]....
        /*0c0c*/ 	.word	0x000052b0
        /*0c10*/ 	.word	0x00000000
        /*0c14*/ 	.word	0x00000000
        /*0c18*/ 	.short	0x010a
        /*0c1a*/ 	.byte	0xff
	.zero		1


	//   ....[178]....
        /*0c1c*/ 	.word	0x000053e0
        /*0c20*/ 	.word	0x000000ff
        /*0c24*/ 	.word	0x00000378
        /*0c28*/ 	.short	0x010a
        /*0c2a*/ 	.byte	0x04
	.zero		1


	//   ....[179]....
        /*0c2c*/ 	.word	0x00005480
        /*0c30*/ 	.word	0x000000ff
        /*0c34*/ 	.word	0x00000370
        /*0c38*/ 	.short	0x010a
        /*0c3a*/ 	.byte	0x04
	.zero		1


	//   ....[180]....
        /*0c3c*/ 	.word	0x00005520
        /*0c40*/ 	.word	0x000000ff
        /*0c44*/ 	.word	0x00000000
        /*0c48*/ 	.short	0x0101
        /*0c4a*/ 	.byte	0x05
	.zero		1


	//   ....[181]....
        /*0c4c*/ 	.word	0x00005560
        /*0c50*/ 	.word	0x000000ff
        /*0c54*/ 	.word	0x00000378
        /*0c58*/ 	.short	0x0106
        /*0c5a*/ 	.byte	0x04
	.zero		1


	//   ....[182]....
        /*0c5c*/ 	.word	0x000055a0
        /*0c60*/ 	.word	0x00000000
        /*0c64*/ 	.word	0x00000378
        /*0c68*/ 	.short	0x010a
        /*0c6a*/ 	.byte	0xff
	.zero		1


	//   ....[183]....
        /*0c6c*/ 	.word	0x000057e0
        /*0c70*/ 	.word	0x000000ff
        /*0c74*/ 	.word	0x00000008
        /*0c78*/ 	.short	0x010a
        /*0c7a*/ 	.byte	0x05
	.zero		1


	//   ....[184]....
        /*0c7c*/ 	.word	0x00005800
        /*0c80*/ 	.word	0x000000ff
        /*0c84*/ 	.word	0x00000008
        /*0c88*/ 	.short	0x010a
        /*0c8a*/ 	.byte	0x05
	.zero		1


	//   ....[185]....
        /*0c8c*/ 	.word	0x00005990
        /*0c90*/ 	.word	0x000000ff
        /*0c94*/ 	.word	0x00000008
        /*0c98*/ 	.short	0x010a
        /*0c9a*/ 	.byte	0x05
	.zero		1


	//   ....[186]....
        /*0c9c*/ 	.word	0x000059b0
        /*0ca0*/ 	.word	0x000000ff
        /*0ca4*/ 	.word	0x00000008
        /*0ca8*/ 	.short	0x010a
        /*0caa*/ 	.byte	0x05
	.zero		1


	//   ....[187]....
        /*0cac*/ 	.word	0x00005a70
        /*0cb0*/ 	.word	0x000000ff
        /*0cb4*/ 	.word	0x00000000
        /*0cb8*/ 	.short	0x0101
        /*0cba*/ 	.byte	0x04
	.zero		1


	//   ....[188]....
        /*0cbc*/ 	.word	0x00005db0
        /*0cc0*/ 	.word	0x000000ff
        /*0cc4*/ 	.word	0x00000370
        /*0cc8*/ 	.short	0x010a
        /*0cca*/ 	.byte	0x0e
	.zero		1


	//   ....[189]....
        /*0ccc*/ 	.word	0x00005e50
        /*0cd0*/ 	.word	0x000000ff
        /*0cd4*/ 	.word	0x00000000
        /*0cd8*/ 	.short	0x0101
        /*0cda*/ 	.byte	0x16
	.zero		1


	//   ....[190]....
        /*0cdc*/ 	.word	0x00005e90
        /*0ce0*/ 	.word	0x000000ff
        /*0ce4*/ 	.word	0x00000390
        /*0ce8*/ 	.short	0x010a
        /*0cea*/ 	.byte	0x13
	.zero		1


	//   ....[191]....
        /*0cec*/ 	.word	0x00005f30
        /*0cf0*/ 	.word	0x000000ff
        /*0cf4*/ 	.word	0x00000000
        /*0cf8*/ 	.short	0x010a
        /*0cfa*/ 	.byte	0x04
	.zero		1


	//   ....[192]....
        /*0cfc*/ 	.word	0x00005f80
        /*0d00*/ 	.word	0x000000ff
        /*0d04*/ 	.word	0x00000000
        /*0d08*/ 	.short	0x010a
        /*0d0a*/ 	.byte	0x0b
	.zero		1


	//   ....[193]....
        /*0d0c*/ 	.word	0x000060b0
        /*0d10*/ 	.word	0x000000ff
        /*0d14*/ 	.word	0x00000000
        /*0d18*/ 	.short	0x010a
        /*0d1a*/ 	.byte	0x05
	.zero		1


	//   ....[194]....
        /*0d1c*/ 	.word	0x000062b0
        /*0d20*/ 	.word	0x000000ff
        /*0d24*/ 	.word	0x00000000
        /*0d28*/ 	.short	0x010a
        /*0d2a*/ 	.byte	0x04
	.zero		1


	//   ....[195]....
        /*0d2c*/ 	.word	0x00006350
        /*0d30*/ 	.word	0x00000000
        /*0d34*/ 	.word	0x00000000
        /*0d38*/ 	.short	0x010a
        /*0d3a*/ 	.byte	0xff
	.zero		1


	//   ....[196]....
        /*0d3c*/ 	.word	0x00006390
        /*0d40*/ 	.word	0x00000000
        /*0d44*/ 	.word	0x00000000
        /*0d48*/ 	.short	0x010a
        /*0d4a*/ 	.byte	0xff
	.zero		1


	//   ....[197]....
        /*0d4c*/ 	.word	0x00006400
        /*0d50*/ 	.word	0x000000ff
        /*0d54*/ 	.word	0x00000000
        /*0d58*/ 	.short	0x0101
        /*0d5a*/ 	.byte	0x04
	.zero		1


	//   ....[198]....
        /*0d5c*/ 	.word	0x00006440
        /*0d60*/ 	.word	0x000000ff
        /*0d64*/ 	.word	0x000003a0
        /*0d68*/ 	.short	0x010a
        /*0d6a*/ 	.byte	0x0e
	.zero		1


	//   ....[199]....
        /*0d6c*/ 	.word	0x000064b0
        /*0d70*/ 	.word	0x000000ff
        /*0d74*/ 	.word	0x00000000
        /*0d78*/ 	.short	0x0101
        /*0d7a*/ 	.byte	0x04
	.zero		1


	//   ....[200]....
        /*0d7c*/ 	.word	0x000069c0
        /*0d80*/ 	.word	0x000000ff
        /*0d84*/ 	.word	0x00000370
        /*0d88*/ 	.short	0x010a
        /*0d8a*/ 	.byte	0x1b
	.zero		1


	//   ....[201]....
        /*0d8c*/ 	.word	0x00006a60
        /*0d90*/ 	.word	0x000000ff
        /*0d94*/ 	.word	0x00000000
        /*0d98*/ 	.short	0x0101
        /*0d9a*/ 	.byte	0x25
	.zero		1


	//   ....[202]....
        /*0d9c*/ 	.word	0x00006fb0
        /*0da0*/ 	.word	0x000000ff
        /*0da4*/ 	.word	0x00000368
        /*0da8*/ 	.short	0x010a
        /*0daa*/ 	.byte	0x1b
	.zero		1


	//   ....[203]....
        /*0dac*/ 	.word	0x00007150
        /*0db0*/ 	.word	0x000000ff
        /*0db4*/ 	.word	0x00000350
        /*0db8*/ 	.short	0x010a
        /*0dba*/ 	.byte	0x1b
	.zero		1


	//   ....[204]....
        /*0dbc*/ 	.word	0x000074b0
        /*0dc0*/ 	.word	0x000000ff
        /*0dc4*/ 	.word	0x00000340
        /*0dc8*/ 	.short	0x010b
        /*0dca*/ 	.byte	0x1b
	.zero		1


	//   ....[205]....
        /*0dcc*/ 	.word	0x000074c0
        /*0dd0*/ 	.word	0x000000ff
        /*0dd4*/ 	.word	0x00000000
        /*0dd8*/ 	.short	0x0101
        /*0dda*/ 	.byte	0x2c
	.zero		1


	//   ....[206]....
        /*0ddc*/ 	.word	0x000074d0
        /*0de0*/ 	.word	0x000000ff
        /*0de4*/ 	.word	0x00000358
        /*0de8*/ 	.short	0x010a
        /*0dea*/ 	.byte	0x1b
	.zero		1


	//   ....[207]....
        /*0dec*/ 	.word	0x00007710
        /*0df0*/ 	.word	0x000000ff
        /*0df4*/ 	.word	0x00000348
        /*0df8*/ 	.short	0x010b
        /*0dfa*/ 	.byte	0x1b
	.zero		1


	//   ....[208]....
        /*0dfc*/ 	.word	0x00007720
        /*0e00*/ 	.word	0x000000ff
        /*0e04*/ 	.word	0x00000000
        /*0e08*/ 	.short	0x0101
        /*0e0a*/ 	.byte	0x26
	.zero		1


	//   ....[209]....
        /*0e0c*/ 	.word	0x00007770
        /*0e10*/ 	.word	0x000000ff
        /*0e14*/ 	.word	0x00000350
        /*0e18*/ 	.short	0x010a
        /*0e1a*/ 	.byte	0x1b
	.zero		1


	//   ....[210]....
        /*0e1c*/ 	.word	0x000077b0
        /*0e20*/ 	.word	0x00000000
        /*0e24*/ 	.word	0x00000358
        /*0e28*/ 	.short	0x010a
        /*0e2a*/ 	.byte	0xff
	.zero		1


	//   ....[211]....
        /*0e2c*/ 	.word	0x00007ae0
        /*0e30*/ 	.word	0x000000ff
        /*0e34*/ 	.word	0x00000370
        /*0e38*/ 	.short	0x010a
        /*0e3a*/ 	.byte	0x2c
	.zero		1


	//   ....[212]....
        /*0e3c*/ 	.word	0x00007bb0
        /*0e40*/ 	.word	0x000000ff
        /*0e44*/ 	.word	0x00000000
        /*0e48*/ 	.short	0x0101
        /*0e4a*/ 	.byte	0x04
	.zero		1


	//   ....[213]....
        /*0e4c*/ 	.word	0x00008830
        /*0e50*/ 	.word	0x00000000
        /*0e54*/ 	.word	0x00000340
        /*0e58*/ 	.short	0x010a
        /*0e5a*/ 	.byte	0xff
	.zero		1


	//   ....[214]....
        /*0e5c*/ 	.word	0x000088d0
        /*0e60*/ 	.word	0x00000067
        /*0e64*/ 	.word	0x00000380
        /*0e68*/ 	.short	0x010a
        /*0e6a*/ 	.byte	0xff
	.zero		1


	//   ....[215]....
        /*0e6c*/ 	.word	0x00008ab0
        /*0e70*/ 	.word	0x00000000
        /*0e74*/ 	.word	0x00000340
        /*0e78*/ 	.short	0x010a
        /*0e7a*/ 	.byte	0xff
	.zero		1


	//   ....[216]....
        /*0e7c*/ 	.word	0x00008be0
        /*0e80*/ 	.word	0x00000002
        /*0e84*/ 	.word	0x00000000
        /*0e88*/ 	.short	0x0101
        /*0e8a*/ 	.byte	0xff
	.zero		1


	//   ....[217]....
        /*0e8c*/ 	.word	0x00008c40
        /*0e90*/ 	.word	0x00000067
        /*0e94*/ 	.word	0x00000380
        /*0e98*/ 	.short	0x010a
        /*0e9a*/ 	.byte	0xff
	.zero		1


	//   ....[218]....
        /*0e9c*/ 	.word	0x00009850
        /*0ea0*/ 	.word	0x00000074
        /*0ea4*/ 	.word	0x00000340
        /*0ea8*/ 	.short	0x010a
        /*0eaa*/ 	.byte	0xff
	.zero		1


	//   ....[219]....
        /*0eac*/ 	.word	0x00009920
        /*0eb0*/ 	.word	0x00000074
        /*0eb4*/ 	.word	0x00000340
        /*0eb8*/ 	.short	0x010a
        /*0eba*/ 	.byte	0xff
	.zero		1


	//   ....[220]....
        /*0ebc*/ 	.word	0x00009a30
        /*0ec0*/ 	.word	0x00000000
        /*0ec4*/ 	.word	0x00000000
        /*0ec8*/ 	.short	0x0101
        /*0eca*/ 	.byte	0xff
	.zero		1


	//   ....[221]....
        /*0ecc*/ 	.word	0x00009d30
        /*0ed0*/ 	.word	0x00000067
        /*0ed4*/ 	.word	0x00000000
        /*0ed8*/ 	.short	0x0101
        /*0eda*/ 	.byte	0xff
	.zero		1


	//   ....[222]....
        /*0edc*/ 	.word	0x0000a710
        /*0ee0*/ 	.word	0x00000000
        /*0ee4*/ 	.word	0x000001a0
        /*0ee8*/ 	.short	0x010a
        /*0eea*/ 	.byte	0xff
	.zero		1


	//   ....[223]....
        /*0eec*/ 	.word	0x0000a770
        /*0ef0*/ 	.word	0x00000000
        /*0ef4*/ 	.word	0x000001a0
        /*0ef8*/ 	.short	0x010a
        /*0efa*/ 	.byte	0xff
	.zero		1


	//   ....[224]....
        /*0efc*/ 	.word	0x0000a7d0
        /*0f00*/ 	.word	0x00000000
        /*0f04*/ 	.word	0x00000370
        /*0f08*/ 	.short	0x010a
        /*0f0a*/ 	.byte	0xff
	.zero		1


	//   ....[225]....
        /*0f0c*/ 	.word	0x0000a830
        /*0f10*/ 	.word	0x00000000
        /*0f14*/ 	.word	0x00000000
        /*0f18*/ 	.short	0x010a
        /*0f1a*/ 	.byte	0xff
	.zero		1


	//   ....[226]....
        /*0f1c*/ 	.word	0x0000a890
        /*0f20*/ 	.word	0x00000000
        /*0f24*/ 	.word	0x00000000
        /*0f28*/ 	.short	0x010a
        /*0f2a*/ 	.byte	0xff
	.zero		1


	//   ....[227]....
        /*0f2c*/ 	.word	0x0000a8f0
        /*0f30*/ 	.word	0x00000000
        /*0f34*/ 	.word	0x00000000
        /*0f38*/ 	.short	0x010a
        /*0f3a*/ 	.byte	0xff
	.zero		1


	//   ....[228]....
        /*0f3c*/ 	.word	0x0000a950
        /*0f40*/ 	.word	0x00000000
        /*0f44*/ 	.word	0x00000000
        /*0f48*/ 	.short	0x010a
        /*0f4a*/ 	.byte	0xff
	.zero		1


	//   ....[229]....
        /*0f4c*/ 	.word	0x0000a9b0
        /*0f50*/ 	.word	0x00000000
        /*0f54*/ 	.word	0x00000000
        /*0f58*/ 	.short	0x010a
        /*0f5a*/ 	.byte	0xff
	.zero		1


	//   ....[230]....
        /*0f5c*/ 	.word	0x0000aa10
        /*0f60*/ 	.word	0x00000000
        /*0f64*/ 	.word	0x00000000
        /*0f68*/ 	.short	0x010a
        /*0f6a*/ 	.byte	0xff
	.zero		1


	//   ....[231]....
        /*0f6c*/ 	.word	0x0000aa70
        /*0f70*/ 	.word	0x00000000
        /*0f74*/ 	.word	0x00000000
        /*0f78*/ 	.short	0x010a
        /*0f7a*/ 	.byte	0xff
	.zero		1


	//   ....[232]....
        /*0f7c*/ 	.word	0x0000aad0
        /*0f80*/ 	.word	0x00000000
        /*0f84*/ 	.word	0x00000000
        /*0f88*/ 	.short	0x010a
        /*0f8a*/ 	.byte	0xff
	.zero		1


	//   ....[233]....
        /*0f8c*/ 	.word	0x0000ab30
        /*0f90*/ 	.word	0x00000000
        /*0f94*/ 	.word	0x00000000
        /*0f98*/ 	.short	0x010a
        /*0f9a*/ 	.byte	0xff
	.zero		1


	//   ....[234]....
        /*0f9c*/ 	.word	0x0000ab90
        /*0fa0*/ 	.word	0x00000000
        /*0fa4*/ 	.word	0x00000000
        /*0fa8*/ 	.short	0x010a
        /*0faa*/ 	.byte	0xff
	.zero		1


	//   ....[235]....
        /*0fac*/ 	.word	0x0000abf0
        /*0fb0*/ 	.word	0x00000000
        /*0fb4*/ 	.word	0x00000000
        /*0fb8*/ 	.short	0x010a
        /*0fba*/ 	.byte	0xff
	.zero		1


	//   ....[236]....
        /*0fbc*/ 	.word	0x0000ac50
        /*0fc0*/ 	.word	0x00000000
        /*0fc4*/ 	.word	0x00000000
        /*0fc8*/ 	.short	0x010a
        /*0fca*/ 	.byte	0xff
	.zero		1


	//   ....[237]....
        /*0fcc*/ 	.word	0x0000acb0
        /*0fd0*/ 	.word	0x00000000
        /*0fd4*/ 	.word	0x00000000
        /*0fd8*/ 	.short	0x010a
        /*0fda*/ 	.byte	0xff
	.zero		1


	//   ....[238]....
        /*0fdc*/ 	.word	0x0000ad10
        /*0fe0*/ 	.word	0x00000000
        /*0fe4*/ 	.word	0x00000000
        /*0fe8*/ 	.short	0x010a
        /*0fea*/ 	.byte	0xff
	.zero		1


	//   ....[239]....
        /*0fec*/ 	.word	0x0000ad70
        /*0ff0*/ 	.word	0x00000000
        /*0ff4*/ 	.word	0x00000000
        /*0ff8*/ 	.short	0x010a
        /*0ffa*/ 	.byte	0xff
	.zero		1


	//   ....[240]....
        /*0ffc*/ 	.word	0x0000add0
        /*1000*/ 	.word	0x00000000
        /*1004*/ 	.word	0x00000000
        /*1008*/ 	.short	0x010a
        /*100a*/ 	.byte	0xff
	.zero		1


	//   ....[241]....
        /*100c*/ 	.word	0x0000ae30
        /*1010*/ 	.word	0x00000000
        /*1014*/ 	.word	0x00000000
        /*1018*/ 	.short	0x010a
        /*101a*/ 	.byte	0xff
	.zero		1


	//   ....[242]....
        /*101c*/ 	.word	0x0000ae90
        /*1020*/ 	.word	0x00000000
        /*1024*/ 	.word	0x00000000
        /*1028*/ 	.short	0x010a
        /*102a*/ 	.byte	0xff
	.zero		1


	//   ....[243]....
        /*102c*/ 	.word	0x0000aef0
        /*1030*/ 	.word	0x00000000
        /*1034*/ 	.word	0x00000000
        /*1038*/ 	.short	0x010a
        /*103a*/ 	.byte	0xff
	.zero		1


	//   ....[244]....
        /*103c*/ 	.word	0x0000af50
        /*1040*/ 	.word	0x00000000
        /*1044*/ 	.word	0x00000000
        /*1048*/ 	.short	0x010a
        /*104a*/ 	.byte	0xff
	.zero		1


	//   ....[245]....
        /*104c*/ 	.word	0x0000afb0
        /*1050*/ 	.word	0x00000000
        /*1054*/ 	.word	0x00000000
        /*1058*/ 	.short	0x010a
        /*105a*/ 	.byte	0xff
	.zero		1


	//   ....[246]....
        /*105c*/ 	.word	0x0000b010
        /*1060*/ 	.word	0x00000000
        /*1064*/ 	.word	0x00000000
        /*1068*/ 	.short	0x010a
        /*106a*/ 	.byte	0xff
	.zero		1


	//   ....[247]....
        /*106c*/ 	.word	0x0000b070
        /*1070*/ 	.word	0x00000000
        /*1074*/ 	.word	0x00000000
        /*1078*/ 	.short	0x010a
        /*107a*/ 	.byte	0xff
	.zero		1


	//   ....[248]....
        /*107c*/ 	.word	0x0000b0d0
        /*1080*/ 	.word	0x00000000
        /*1084*/ 	.word	0x00000000
        /*1088*/ 	.short	0x010a
        /*108a*/ 	.byte	0xff
	.zero		1


	//   ....[249]....
        /*108c*/ 	.word	0x0000b130
        /*1090*/ 	.word	0x00000000
        /*1094*/ 	.word	0x00000000
        /*1098*/ 	.short	0x010a
        /*109a*/ 	.byte	0xff
	.zero		1


	//   ....[250]....
        /*109c*/ 	.word	0x0000b190
        /*10a0*/ 	.word	0x00000000
        /*10a4*/ 	.word	0x00000000
        /*10a8*/ 	.short	0x010a
        /*10aa*/ 	.byte	0xff
	.zero		1


	//   ....[251]....
        /*10ac*/ 	.word	0x0000b1f0
        /*10b0*/ 	.word	0x00000000
        /*10b4*/ 	.word	0x00000000
        /*10b8*/ 	.short	0x010a
        /*10ba*/ 	.byte	0xff
	.zero		1


	//   ....[252]....
        /*10bc*/ 	.word	0x0000b250
        /*10c0*/ 	.word	0x00000000
        /*10c4*/ 	.word	0x00000000
        /*10c8*/ 	.short	0x010a
        /*10ca*/ 	.byte	0xff
	.zero		1


	//   ....[253]....
        /*10cc*/ 	.word	0x0000b2b0
        /*10d0*/ 	.word	0x00000000
        /*10d4*/ 	.word	0x00000000
        /*10d8*/ 	.short	0x010a
        /*10da*/ 	.byte	0xff
	.zero		1


	//   ....[254]....
        /*10dc*/ 	.word	0x0000b310
        /*10e0*/ 	.word	0x00000000
        /*10e4*/ 	.word	0x00000000
        /*10e8*/ 	.short	0x010a
        /*10ea*/ 	.byte	0xff
	.zero		1


	//   ....[255]....
        /*10ec*/ 	.word	0x0000b370
        /*10f0*/ 	.word	0x00000000
        /*10f4*/ 	.word	0x00000000
        /*10f8*/ 	.short	0x010a
        /*10fa*/ 	.byte	0xff
	.zero		1


	//   ....[0]....
        /*10fc*/ 	.word	0x0000b3d0
        /*1100*/ 	.word	0x00000000
        /*1104*/ 	.word	0x00000000
        /*1108*/ 	.short	0x010a
        /*110a*/ 	.byte	0xff
	.zero		1


	//   ....[1]....
        /*110c*/ 	.word	0x0000b430
        /*1110*/ 	.word	0x00000000
        /*1114*/ 	.word	0x00000000
        /*1118*/ 	.short	0x010a
        /*111a*/ 	.byte	0xff
	.zero		1


	//   ....[2]....
        /*111c*/ 	.word	0x0000b490
        /*1120*/ 	.word	0x00000000
        /*1124*/ 	.word	0x00000000
        /*1128*/ 	.short	0x010a
        /*112a*/ 	.byte	0xff
	.zero		1


	//   ....[3]....
        /*112c*/ 	.word	0x0000b4f0
        /*1130*/ 	.word	0x00000000
        /*1134*/ 	.word	0x00000000
        /*1138*/ 	.short	0x010a
        /*113a*/ 	.byte	0xff
	.zero		1


	//   ....[4]....
        /*113c*/ 	.word	0x0000b550
        /*1140*/ 	.word	0x00000000
        /*1144*/ 	.word	0x00000000
        /*1148*/ 	.short	0x010a
        /*114a*/ 	.byte	0xff
	.zero		1


	//   ....[5]....
        /*114c*/ 	.word	0x0000b5b0
        /*1150*/ 	.word	0x00000000
        /*1154*/ 	.word	0x00000000
        /*1158*/ 	.short	0x010a
        /*115a*/ 	.byte	0xff
	.zero		1


	//   ....[6]....
        /*115c*/ 	.word	0x0000b610
        /*1160*/ 	.word	0x00000000
        /*1164*/ 	.word	0x00000000
        /*1168*/ 	.short	0x010a
        /*116a*/ 	.byte	0xff
	.zero		1


	//   ....[7]....
        /*116c*/ 	.word	0x0000b670
        /*1170*/ 	.word	0x00000000
        /*1174*/ 	.word	0x00000000
        /*1178*/ 	.short	0x010a
        /*117a*/ 	.byte	0xff
	.zero		1


	//   ....[8]....
        /*117c*/ 	.word	0x0000b6d0
        /*1180*/ 	.word	0x00000000
        /*1184*/ 	.word	0x00000000
        /*1188*/ 	.short	0x010a
        /*118a*/ 	.byte	0xff
	.zero		1


	//   ....[9]....
        /*118c*/ 	.word	0x0000b730
        /*1190*/ 	.word	0x00000000
        /*1194*/ 	.word	0x00000000
        /*1198*/ 	.short	0x010a
        /*119a*/ 	.byte	0xff
	.zero		1


	//   ....[10]....
        /*119c*/ 	.word	0x0000b790
        /*11a0*/ 	.word	0x00000000
        /*11a4*/ 	.word	0x00000000
        /*11a8*/ 	.short	0x010a
        /*11aa*/ 	.byte	0xff
	.zero		1


	//   ....[11]....
        /*11ac*/ 	.word	0x0000b7f0
        /*11b0*/ 	.word	0x00000000
        /*11b4*/ 	.word	0x00000000
        /*11b8*/ 	.short	0x010a
        /*11ba*/ 	.byte	0xff
	.zero		1


	//   ....[12]....
        /*11bc*/ 	.word	0x0000b850
        /*11c0*/ 	.word	0x00000000
        /*11c4*/ 	.word	0x00000000
        /*11c8*/ 	.short	0x010a
        /*11ca*/ 	.byte	0xff
	.zero		1


	//   ....[13]....
        /*11cc*/ 	.word	0x0000b8b0
        /*11d0*/ 	.word	0x00000000
        /*11d4*/ 	.word	0x00000000
        /*11d8*/ 	.short	0x010a
        /*11da*/ 	.byte	0xff
	.zero		1


	//   ....[14]....
        /*11dc*/ 	.word	0x0000b910
        /*11e0*/ 	.word	0x00000000
        /*11e4*/ 	.word	0x00000000
        /*11e8*/ 	.short	0x010a
        /*11ea*/ 	.byte	0xff
	.zero		1


	//   ....[15]....
        /*11ec*/ 	.word	0x0000b970
        /*11f0*/ 	.word	0x00000000
        /*11f4*/ 	.word	0x00000000
        /*11f8*/ 	.short	0x010a
        /*11fa*/ 	.byte	0xff
	.zero		1


	//   ....[16]....
        /*11fc*/ 	.word	0x0000b9d0
        /*1200*/ 	.word	0x00000000
        /*1204*/ 	.word	0x00000000
        /*1208*/ 	.short	0x010a
        /*120a*/ 	.byte	0xff
	.zero		1


	//   ....[17]....
        /*120c*/ 	.word	0x0000ba30
        /*1210*/ 	.word	0x00000000
        /*1214*/ 	.word	0x00000000
        /*1218*/ 	.short	0x010a
        /*121a*/ 	.byte	0xff
	.zero		1


	//   ....[18]....
        /*121c*/ 	.word	0x0000ba90
        /*1220*/ 	.word	0x00000000
        /*1224*/ 	.word	0x00000000
        /*1228*/ 	.short	0x010a
        /*122a*/ 	.byte	0xff
	.zero		1


	//   ....[19]....
        /*122c*/ 	.word	0x0000baf0
        /*1230*/ 	.word	0x00000000
        /*1234*/ 	.word	0x00000000
        /*1238*/ 	.short	0x010a
        /*123a*/ 	.byte	0xff
	.zero		1


	//   ....[20]....
        /*123c*/ 	.word	0x0000bb50
        /*1240*/ 	.word	0x00000004
        /*1244*/ 	.word	0x00000378
        /*1248*/ 	.short	0x010a
        /*124a*/ 	.byte	0xff
	.zero		1


	//   ....[21]....
        /*124c*/ 	.word	0x0000bbb0
        /*1250*/ 	.word	0x00000004
        /*1254*/ 	.word	0x00000370
        /*1258*/ 	.short	0x010a
        /*125a*/ 	.byte	0xff
	.zero		1


	//   ....[22]....
        /*125c*/ 	.word	0x0000bc10
        /*1260*/ 	.word	0x00000005
        /*1264*/ 	.word	0x00000008
        /*1268*/ 	.short	0x010a
        /*126a*/ 	.byte	0xff
	.zero		1


	//   ....[23]....
        /*126c*/ 	.word	0x0000bcf0
        /*1270*/ 	.word	0x00000003
        /*1274*/ 	.word	0x00000008
        /*1278*/ 	.short	0x010a
        /*127a*/ 	.byte	0xff
	.zero		1


	//   ....[24]....
        /*127c*/ 	.word	0x0000bd50
        /*1280*/ 	.word	0x00000004
        /*1284*/ 	.word	0x00000370
        /*1288*/ 	.short	0x010a
        /*128a*/ 	.byte	0xff
	.zero		1


	//   ....[25]....
        /*128c*/ 	.word	0x0000bdb0
        /*1290*/ 	.word	0x00000004
        /*1294*/ 	.word	0x00000390
        /*1298*/ 	.short	0x010a
        /*129a*/ 	.byte	0xff
	.zero		1


	//   ....[26]....
        /*129c*/ 	.word	0x0000be10
        /*12a0*/ 	.word	0x00000004
        /*12a4*/ 	.word	0x00000000
        /*12a8*/ 	.short	0x010a
        /*12aa*/ 	.byte	0xff
	.zero		1


	//   ....[27]....
        /*12ac*/ 	.word	0x0000be70
        /*12b0*/ 	.word	0x00000000
        /*12b4*/ 	.word	0x00000000
        /*12b8*/ 	.short	0x010a
        /*12ba*/ 	.byte	0xff
	.zero		1


	//   ....[28]....
        /*12bc*/ 	.word	0x0000bed0
        /*12c0*/ 	.word	0x00000000
        /*12c4*/ 	.word	0x000003a0
        /*12c8*/ 	.short	0x010a
        /*12ca*/ 	.byte	0xff
	.zero		1


	//   ....[29]....
        /*12cc*/ 	.word	0x0000bf30
        /*12d0*/ 	.word	0x00000000
        /*12d4*/ 	.word	0x00000370
        /*12d8*/ 	.short	0x010a
        /*12da*/ 	.byte	0xff
	.zero		1


	//   ....[30]....
        /*12dc*/ 	.word	0x0000bf90
        /*12e0*/ 	.word	0x00000000
        /*12e4*/ 	.word	0x00000368
        /*12e8*/ 	.short	0x010a
        /*12ea*/ 	.byte	0xff
	.zero		1


	//   ....[31]....
        /*12ec*/ 	.word	0x0000bff0
        /*12f0*/ 	.word	0x00000002
        /*12f4*/ 	.word	0x00000350
        /*12f8*/ 	.short	0x010a
        /*12fa*/ 	.byte	0xff
	.zero		1


	//   ....[32]....
        /*12fc*/ 	.word	0x0000c050
        /*1300*/ 	.word	0x00000000
        /*1304*/ 	.word	0x00000358
        /*1308*/ 	.short	0x010a
        /*130a*/ 	.byte	0xff
	.zero		1


	//   ....[33]....
        /*130c*/ 	.word	0x0000c0b0
        /*1310*/ 	.word	0x00000000
        /*1314*/ 	.word	0x00000350
        /*1318*/ 	.short	0x010a
        /*131a*/ 	.byte	0xff
	.zero		1


	//   ....[34]....
        /*131c*/ 	.word	0x0000c110
        /*1320*/ 	.word	0x00000000
        /*1324*/ 	.word	0x00000370
        /*1328*/ 	.short	0x010a
        /*132a*/ 	.byte	0xff
	.zero		1


	//   ....[35]....
        /*132c*/ 	.word	0x0000c160
        /*1330*/ 	.word	0x00000000
        /*1334*/ 	.word	0x00000340
        /*1338*/ 	.short	0x010a
        /*133a*/ 	.byte	0xff
	.zero		1


	//   ....[36]....
        /*133c*/ 	.word	0x0000c1b0
        /*1340*/ 	.word	0x00000067
        /*1344*/ 	.word	0x00000380
        /*1348*/ 	.short	0x010a
        /*134a*/ 	.byte	0xff
	.zero		1


	//   ....[37]....
        /*134c*/ 	.word	0x0000c200
        /*1350*/ 	.word	0x00000074
        /*1354*/ 	.word	0x00000340
        /*1358*/ 	.short	0x010a
        /*135a*/ 	.byte	0xff
	.zero		1


	//----- nvinfo : EIATTR_NUM_MBARRIERS
	.align		4
.L_47:
        /*135c*/ 	.byte	0x03, 0x38
        /*135e*/ 	.short	0x0075


	//----- nvinfo : EIATTR_EXIT_INSTR_OFFSETS
	.align		4
        /*1360*/ 	.byte	0x04, 0x1c
        /*1362*/ 	.short	(.L_49 - .L_48)


	//   ....[0]....
.L_48:
        /*1364*/ 	.word	0x000052e0


	//   ....[1]....
        /*1368*/ 	.word	0x00005570


	//   ....[2]....
        /*136c*/ 	.word	0x000055d0


	//   ....[3]....
        /*1370*/ 	.word	0x000066d0


	//   ....[4]....
        /*1374*/ 	.word	0x000077e0


	//   ....[5]....
        /*1378*/ 	.word	0x00007820


	//   ....[6]....
        /*137c*/ 	.word	0x0000a6f0


	//----- nvinfo : EIATTR_MAX_THREADS
	.align		4
.L_49:
        /*1380*/ 	.byte	0x04, 0x05
        /*1382*/ 	.short	(.L_51 - .L_50)
.L_50:
        /*1384*/ 	.word	0x00000100
        /*1388*/ 	.word	0x00000001
        /*138c*/ 	.word	0x00000001


	//----- nvinfo : EIATTR_CRS_STACK_SIZE
	.align		4
.L_51:
        /*1390*/ 	.byte	0x04, 0x1e
        /*1392*/ 	.short	(.L_53 - .L_52)
.L_52:
        /*1394*/ 	.word	0x00000000


	//----- nvinfo : EIATTR_CBANK_PARAM_SIZE
	.align		4
.L_53:
        /*1398*/ 	.byte	0x03, 0x19
        /*139a*/ 	.short	0x0900


	//----- nvinfo : EIATTR_PARAM_CBANK
	.align		4
        /*139c*/ 	.byte	0x04, 0x0a
        /*139e*/ 	.short	(.L_55 - .L_54)
	.align		4
.L_54:
        /*13a0*/ 	.word	index@(.nv.constant0._ZN7cutlass13device_kernelINS_4conv6kernel13ConvUniversalINS1_16ConvProblemShapeILNS1_8OperatorE0ELi3EEENS1_10collective14CollectiveConvINS1_47MainloopSm100TmaUmmaWarpSpecializedImplicitGemmILS5_0ELi52ELi3ELi1ELi2EN4cute5tupleIJNSA_1CILi2EEENSC_ILi1EEESE_EEEEENSB_IJNSC_ILi128EEESH_NSB_IJNSC_ILi32EEEEEEEEENS_12float_e4m3_tESL_NSA_8TiledMMAINSA_8MMA_AtomIJNSA_10MMA_TraitsINSA_25SM100_MMA_F8F6F4_2x1SM_SSEJSL_SL_fSH_SH_NSA_17integral_constantINSA_4UMMA5MajorELSS_0EEEST_NSQ_INSR_7ScaleInELSU_0EEESV_EEEEEENSA_6LayoutINSB_IJSE_SE_SE_EEENSB_IJNSC_ILi0EEES10_S10_EEEEENSB_IJNSA_10UnderscoreES13_S13_EEEEENS7_6detail27Sm100ImplicitGemmTileTraitsINSA_25SM100_TMA_2SM_LOAD_IM2COLENSA_14ComposedLayoutINSA_7SwizzleILi1ELi4ELi3EEENSA_18smem_ptr_flag_bitsILi8EEENSY_INSB_IJNSC_ILi8EEESI_EEENSB_IJSI_SE_EEEEEEEvEENS17_INSA_18SM100_TMA_2SM_LOADES1I_vEEEENS_8epilogue10collective18CollectiveEpilogueINS1N_23Sm100TmaWarpSpecializedILi2ELi2ELi32ELb0ELb0EEEJNSB_IJNSC_ILi64EEESH_SJ_EEENSB_IJNSY_IS1S_SE_EENSY_INSB_IJSI_SD_EEENSB_IJSE_S1S_EEEEEEEESL_NSB_IJNSB_IJllllEEESE_S10_EEESL_S20_NS1N_6fusion15FusionCallbacksIS1R_NS21_17LinearCombinationISL_fSL_fLNS_15FloatRoundStyleE2EEES1T_S1Y_JEEENSA_5SM1004TMEM4LOAD26SM100_TMEM_LOAD_32dp32b32xENSA_20SM90_TMA_LOAD_IM2COLES1I_NSA_39AutoVectorizingCopyWithAssumedAlignmentILi128EEENSA_21SM90_TMA_STORE_IM2COLES1I_S2D_S2D_EEEvvEEEEvNT_6ParamsE)
        /*13a4*/ 	.short	0x0380
        /*13a6*/ 	.short	0x0900


	//----- nvinfo : EIATTR_SW_WAR
	.align		4
.L_55:
        /*13a8*/ 	.byte	0x04, 0x36
        /*13aa*/ 	.short	(.L_57 - .L_56)
.L_56:
        /*13ac*/ 	.word	0x00000008
.L_57:


//--------------------- .nv.callgraph             --------------------------
	.section	.nv.callgraph,"",@"SHT_CUDA_CALLGRAPH"
	.align	4
	.sectionentsize	8
	.align		4
        /*0000*/ 	.word	0x00000000
	.align		4
        /*0004*/ 	.word	0xffffffff
	.align		4
        /*0008*/ 	.word	index@(_ZN7cutlass13device_kernelINS_4conv6kernel13ConvUniversalINS1_16ConvProblemShapeILNS1_8OperatorE0ELi3EEENS1_10collective14CollectiveConvINS1_47MainloopSm100TmaUmmaWarpSpecializedImplicitGemmILS5_0ELi52ELi3ELi1ELi2EN4cute5tupleIJNSA_1CILi2EEENSC_ILi1EEESE_EEEEENSB_IJNSC_ILi128EEESH_NSB_IJNSC_ILi32EEEEEEEEENS_12float_e4m3_tESL_NSA_8TiledMMAINSA_8MMA_AtomIJNSA_10MMA_TraitsINSA_25SM100_MMA_F8F6F4_2x1SM_SSEJSL_SL_fSH_SH_NSA_17integral_constantINSA_4UMMA5MajorELSS_0EEEST_NSQ_INSR_7ScaleInELSU_0EEESV_EEEEEENSA_6LayoutINSB_IJSE_SE_SE_EEENSB_IJNSC_ILi0EEES10_S10_EEEEENSB_IJNSA_10UnderscoreES13_S13_EEEEENS7_6detail27Sm100ImplicitGemmTileTraitsINSA_25SM100_TMA_2SM_LOAD_IM2COLENSA_14ComposedLayoutINSA_7SwizzleILi1ELi4ELi3EEENSA_18smem_ptr_flag_bitsILi8EEENSY_INSB_IJNSC_ILi8EEESI_EEENSB_IJSI_SE_EEEEEEEvEENS17_INSA_18SM100_TMA_2SM_LOADES1I_vEEEENS_8epilogue10collective18CollectiveEpilogueINS1N_23Sm100TmaWarpSpecializedILi2ELi2ELi32ELb0ELb0EEEJNSB_IJNSC_ILi64EEESH_SJ_EEENSB_IJNSY_IS1S_SE_EENSY_INSB_IJSI_SD_EEENSB_IJSE_S1S_EEEEEEEESL_NSB_IJNSB_IJllllEEESE_S10_EEESL_S20_NS1N_6fusion15FusionCallbacksIS1R_NS21_17LinearCombinationISL_fSL_fLNS_15FloatRoundStyleE2EEES1T_S1Y_JEEENSA_5SM1004TMEM4LOAD26SM100_TMEM_LOAD_32dp32b32xENSA_20SM90_TMA_LOAD_IM2COLES1I_NSA_39AutoVectorizingCopyWithAssumedAlignmentILi128EEENSA_21SM90_TMA_STORE_IM2COLES1I_S2D_S2D_EEEvvEEEEvNT_6ParamsE)
	.align		4
        /*000c*/ 	.word	index@(__assertfail)
	.align		4
        /*0010*/ 	.word	0x00000000
	.align		4
        /*0014*/ 	.word	0xfffffffe
	.align		4
        /*0018*/ 	.word	0x00000000
	.align		4
        /*001c*/ 	.word	0xfffffffd
	.align		4
        /*0020*/ 	.word	0x00000000
	.align		4
        /*0024*/ 	.word	0xfffffffc


//--------------------- .nv.constant4             --------------------------
	.section	.nv.constant4,"a",@progbits
	.align	8
	.align		8
.nv.constant4:
        /*0000*/ 	.dword	__assertfail
	.align		8
        /*0008*/ 	.dword	__unnamed_1
	.align		8
        /*0010*/ 	.dword	__unnamed_2
	.align		8
        /*0018*/ 	.dword	_ZN39_INTERNAL_72529740_4_k_cu_ddce69bc_38944cuda3std3__45__cpo5beginE
	.align		8
        /*0020*/ 	.dword	_ZN39_INTERNAL_72529740_4_k_cu_ddce69bc_38944cuda3std3__45__cpo3endE
	.align		8
        /*0028*/ 	.dword	_ZN39_INTERNAL_72529740_4_k_cu_ddce69bc_38944cuda3std3__45__cpo6cbeginE
	.align		8
        /*0030*/ 	.dword	_ZN39_INTERNAL_72529740_4_k_cu_ddce69bc_38944cuda3std3__45__cpo4cendE
	.align		8
        /*0038*/ 	.dword	_ZN39_INTERNAL_72529740_4_k_cu_ddce69bc_38944cuda3std3__441_GLOBAL__N__72529740_4_k_cu_ddce69bc_38946ignoreE
	.align		8
        /*0040*/ 	.dword	_ZN39_INTERNAL_72529740_4_k_cu_ddce69bc_38944cuda3std3__419piecewise_constructE
	.align		8
        /*0048*/ 	.dword	_ZN39_INTERNAL_72529740_4_k_cu_ddce69bc_38944cuda3std3__48in_placeE
	.align		8
        /*0050*/ 	.dword	_ZN39_INTERNAL_72529740_4_k_cu_ddce69bc_38944cuda3std6ranges3__45__cpo4swapE
	.align		8
        /*0058*/ 	.dword	_ZN39_INTERNAL_72529740_4_k_cu_ddce69bc_38944cuda3std6ranges3__45__cpo9iter_moveE
	.align		8
        /*0060*/ 	.dword	_ZN39_INTERNAL_72529740_4_k_cu_ddce69bc_38944cute7productE
	.align		8
        /*0068*/ 	.dword	_ZN39_INTERNAL_72529740_4_k_cu_ddce69bc_38944cute1_E
	.align		8
        /*0070*/ 	.dword	$str$27
	.align		8
        /*0078*/ 	.dword	$str$28
	.align		8
        /*0080*/ 	.dword	$str$29
	.align		8
        /*0088*/ 	.dword	$str$30


//--------------------- .text._ZN7cutlass13device_kernelINS_4conv6kernel13ConvUniversalINS1_16ConvProblemShapeILNS1_8OperatorE0ELi3EEENS1_10collective14CollectiveConvINS1_47MainloopSm100TmaUmmaWarpSpecializedImplicitGemmILS5_0ELi52ELi3ELi1ELi2EN4cute5tupleIJNSA_1CILi2EEENSC_ILi1EEESE_EEEEENSB_IJNSC_ILi128EEESH_NSB_IJNSC_ILi32EEEEEEEEENS_12float_e4m3_tESL_NSA_8TiledMMAINSA_8MMA_AtomIJNSA_10MMA_TraitsINSA_25SM100_MMA_F8F6F4_2x1SM_SSEJSL_SL_fSH_SH_NSA_17integral_constantINSA_4UMMA5MajorELSS_0EEEST_NSQ_INSR_7ScaleInELSU_0EEESV_EEEEEENSA_6LayoutINSB_IJSE_SE_SE_EEENSB_IJNSC_ILi0EEES10_S10_EEEEENSB_IJNSA_10UnderscoreES13_S13_EEEEENS7_6detail27Sm100ImplicitGemmTileTraitsINSA_25SM100_TMA_2SM_LOAD_IM2COLENSA_14ComposedLayoutINSA_7SwizzleILi1ELi4ELi3EEENSA_18smem_ptr_flag_bitsILi8EEENSY_INSB_IJNSC_ILi8EEESI_EEENSB_IJSI_SE_EEEEEEEvEENS17_INSA_18SM100_TMA_2SM_LOADES1I_vEEEENS_8epilogue10collective18CollectiveEpilogueINS1N_23Sm100TmaWarpSpecializedILi2ELi2ELi32ELb0ELb0EEEJNSB_IJNSC_ILi64EEESH_SJ_EEENSB_IJNSY_IS1S_SE_EENSY_INSB_IJSI_SD_EEENSB_IJSE_S1S_EEEEEEEESL_NSB_IJNSB_IJllllEEESE_S10_EEESL_S20_NS1N_6fusion15FusionCallbacksIS1R_NS21_17LinearCombinationISL_fSL_fLNS_15FloatRoundStyleE2EEES1T_S1Y_JEEENSA_5SM1004TMEM4LOAD26SM100_TMEM_LOAD_32dp32b32xENSA_20SM90_TMA_LOAD_IM2COLES1I_NSA_39AutoVectorizingCopyWithAssumedAlignmentILi128EEENSA_21SM90_TMA_STORE_IM2COLES1I_S2D_S2D_EEEvvEEEEvNT_6ParamsE --------------------------
	.section	.text._ZN7cutlass13device_kernelINS_4conv6kernel13ConvUniversalINS1_16ConvProblemShapeILNS1_8OperatorE0ELi3EEENS1_10collective14CollectiveConvINS1_47MainloopSm100TmaUmmaWarpSpecializedImplicitGemmILS5_0ELi52ELi3ELi1ELi2EN4cute5tupleIJNSA_1CILi2EEENSC_ILi1EEESE_EEEEENSB_IJNSC_ILi128EEESH_NSB_IJNSC_ILi32EEEEEEEEENS_12float_e4m3_tESL_NSA_8TiledMMAINSA_8MMA_AtomIJNSA_10MMA_TraitsINSA_25SM100_MMA_F8F6F4_2x1SM_SSEJSL_SL_fSH_SH_NSA_17integral_constantINSA_4UMMA5MajorELSS_0EEEST_NSQ_INSR_7ScaleInELSU_0EEESV_EEEEEENSA_6LayoutINSB_IJSE_SE_SE_EEENSB_IJNSC_ILi0EEES10_S10_EEEEENSB_IJNSA_10UnderscoreES13_S13_EEEEENS7_6detail27Sm100ImplicitGemmTileTraitsINSA_25SM100_TMA_2SM_LOAD_IM2COLENSA_14ComposedLayoutINSA_7SwizzleILi1ELi4ELi3EEENSA_18smem_ptr_flag_bitsILi8EEENSY_INSB_IJNSC_ILi8EEESI_EEENSB_IJSI_SE_EEEEEEEvEENS17_INSA_18SM100_TMA_2SM_LOADES1I_vEEEENS_8epilogue10collective18CollectiveEpilogueINS1N_23Sm100TmaWarpSpecializedILi2ELi2ELi32ELb0ELb0EEEJNSB_IJNSC_ILi64EEESH_SJ_EEENSB_IJNSY_IS1S_SE_EENSY_INSB_IJSI_SD_EEENSB_IJSE_S1S_EEEEEEEESL_NSB_IJNSB_IJllllEEESE_S10_EEESL_S20_NS1N_6fusion15FusionCallbacksIS1R_NS21_17LinearCombinationISL_fSL_fLNS_15FloatRoundStyleE2EEES1T_S1Y_JEEENSA_5SM1004TMEM4LOAD26SM100_TMEM_LOAD_32dp32b32xENSA_20SM90_TMA_LOAD_IM2COLES1I_NSA_39AutoVectorizingCopyWithAssumedAlignmentILi128EEENSA_21SM90_TMA_STORE_IM2COLES1I_S2D_S2D_EEEvvEEEEvNT_6ParamsE,"ax",@progbits
	.align	128
.text._ZN7cutlass13device_kernelINS_4conv6kernel13ConvUniversalINS1_16ConvProblemShapeILNS1_8OperatorE0ELi3EEENS1_10collective14CollectiveConvINS1_47MainloopSm100TmaUmmaWarpSpecializedImplicitGemmILS5_0ELi52ELi3ELi1ELi2EN4cute5tupleIJNSA_1CILi2EEENSC_ILi1EEESE_EEEEENSB_IJNSC_ILi128EEESH_NSB_IJNSC_ILi32EEEEEEEEENS_12float_e4m3_tESL_NSA_8TiledMMAINSA_8MMA_AtomIJNSA_10MMA_TraitsINSA_25SM100_MMA_F8F6F4_2x1SM_SSEJSL_SL_fSH_SH_NSA_17integral_constantINSA_4UMMA5MajorELSS_0EEEST_NSQ_INSR_7ScaleInELSU_0EEESV_EEEEEENSA_6LayoutINSB_IJSE_SE_SE_EEENSB_IJNSC_ILi0EEES10_S10_EEEEENSB_IJNSA_10UnderscoreES13_S13_EEEEENS7_6detail27Sm100ImplicitGemmTileTraitsINSA_25SM100_TMA_2SM_LOAD_IM2COLENSA_14ComposedLayoutINSA_7SwizzleILi1ELi4ELi3EEENSA_18smem_ptr_flag_bitsILi8EEENSY_INSB_IJNSC_ILi8EEESI_EEENSB_IJSI_SE_EEEEEEEvEENS17_INSA_18SM100_TMA_2SM_LOADES1I_vEEEENS_8epilogue10collective18CollectiveEpilogueINS1N_23Sm100TmaWarpSpecializedILi2ELi2ELi32ELb0ELb0EEEJNSB_IJNSC_ILi64EEESH_SJ_EEENSB_IJNSY_IS1S_SE_EENSY_INSB_IJSI_SD_EEENSB_IJSE_S1S_EEEEEEEESL_NSB_IJNSB_IJllllEEESE_S10_EEESL_S20_NS1N_6fusion15FusionCallbacksIS1R_NS21_17LinearCombinationISL_fSL_fLNS_15FloatRoundStyleE2EEES1T_S1Y_JEEENSA_5SM1004TMEM4LOAD26SM100_TMEM_LOAD_32dp32b32xENSA_20SM90_TMA_LOAD_IM2COLES1I_NSA_39AutoVectorizingCopyWithAssumedAlignmentILi128EEENSA_21SM90_TMA_STORE_IM2COLES1I_S2D_S2D_EEEvvEEEEvNT_6ParamsE:
        .type           _ZN7cutlass13device_kernelINS_4conv6kernel13ConvUniversalINS1_16ConvProblemShapeILNS1_8OperatorE0ELi3EEENS1_10collective14CollectiveConvINS1_47MainloopSm100TmaUmmaWarpSpecializedImplicitGemmILS5_0ELi52ELi3ELi1ELi2EN4cute5tupleIJNSA_1CILi2EEENSC_ILi1EEESE_EEEEENSB_IJNSC_ILi128EEESH_NSB_IJNSC_ILi32EEEEEEEEENS_12float_e4m3_tESL_NSA_8TiledMMAINSA_8MMA_AtomIJNSA_10MMA_TraitsINSA_25SM100_MMA_F8F6F4_2x1SM_SSEJSL_SL_fSH_SH_NSA_17integral_constantINSA_4UMMA5MajorELSS_0EEEST_NSQ_INSR_7ScaleInELSU_0EEESV_EEEEEENSA_6LayoutINSB_IJSE_SE_SE_EEENSB_IJNSC_ILi0EEES10_S10_EEEEENSB_IJNSA_10UnderscoreES13_S13_EEEEENS7_6detail27Sm100ImplicitGemmTileTraitsINSA_25SM100_TMA_2SM_LOAD_IM2COLENSA_14ComposedLayoutINSA_7SwizzleILi1ELi4ELi3EEENSA_18smem_ptr_flag_bitsILi8EEENSY_INSB_IJNSC_ILi8EEESI_EEENSB_IJSI_SE_EEEEEEEvEENS17_INSA_18SM100_TMA_2SM_LOADES1I_vEEEENS_8epilogue10collective18CollectiveEpilogueINS1N_23Sm100TmaWarpSpecializedILi2ELi2ELi32ELb0ELb0EEEJNSB_IJNSC_ILi64EEESH_SJ_EEENSB_IJNSY_IS1S_SE_EENSY_INSB_IJSI_SD_EEENSB_IJSE_S1S_EEEEEEEESL_NSB_IJNSB_IJllllEEESE_S10_EEESL_S20_NS1N_6fusion15FusionCallbacksIS1R_NS21_17LinearCombinationISL_fSL_fLNS_15FloatRoundStyleE2EEES1T_S1Y_JEEENSA_5SM1004TMEM4LOAD26SM100_TMEM_LOAD_32dp32b32xENSA_20SM90_TMA_LOAD_IM2COLES1I_NSA_39AutoVectorizingCopyWithAssumedAlignmentILi128EEENSA_21SM90_TMA_STORE_IM2COLES1I_S2D_S2D_EEEvvEEEEvNT_6ParamsE,@function
        .size           _ZN7cutlass13device_kernelINS_4conv6kernel13ConvUniversalINS1_16ConvProblemShapeILNS1_8OperatorE0ELi3EEENS1_10collective14CollectiveConvINS1_47MainloopSm100TmaUmmaWarpSpecializedImplicitGemmILS5_0ELi52ELi3ELi1ELi2EN4cute5tupleIJNSA_1CILi2EEENSC_ILi1EEESE_EEEEENSB_IJNSC_ILi128EEESH_NSB_IJNSC_ILi32EEEEEEEEENS_12float_e4m3_tESL_NSA_8TiledMMAINSA_8MMA_AtomIJNSA_10MMA_TraitsINSA_25SM100_MMA_F8F6F4_2x1SM_SSEJSL_SL_fSH_SH_NSA_17integral_constantINSA_4UMMA5MajorELSS_0EEEST_NSQ_INSR_7ScaleInELSU_0EEESV_EEEEEENSA_6LayoutINSB_IJSE_SE_SE_EEENSB_IJNSC_ILi0EEES10_S10_EEEEENSB_IJNSA_10UnderscoreES13_S13_EEEEENS7_6detail27Sm100ImplicitGemmTileTraitsINSA_25SM100_TMA_2SM_LOAD_IM2COLENSA_14ComposedLayoutINSA_7SwizzleILi1ELi4ELi3EEENSA_18smem_ptr_flag_bitsILi8EEENSY_INSB_IJNSC_ILi8EEESI_EEENSB_IJSI_SE_EEEEEEEvEENS17_INSA_18SM100_TMA_2SM_LOADES1I_vEEEENS_8epilogue10collective18CollectiveEpilogueINS1N_23Sm100TmaWarpSpecializedILi2ELi2ELi32ELb0ELb0EEEJNSB_IJNSC_ILi64EEESH_SJ_EEENSB_IJNSY_IS1S_SE_EENSY_INSB_IJSI_SD_EEENSB_IJSE_S1S_EEEEEEEESL_NSB_IJNSB_IJllllEEESE_S10_EEESL_S20_NS1N_6fusion15FusionCallbacksIS1R_NS21_17LinearCombinationISL_fSL_fLNS_15FloatRoundStyleE2EEES1T_S1Y_JEEENSA_5SM1004TMEM4LOAD26SM100_TMEM_LOAD_32dp32b32xENSA_20SM90_TMA_LOAD_IM2COLES1I_NSA_39AutoVectorizingCopyWithAssumedAlignmentILi128EEENSA_21SM90_TMA_STORE_IM2COLES1I_S2D_S2D_EEEvvEEEEvNT_6ParamsE,(.L_x_299 - _ZN7cutlass13device_kernelINS_4conv6kernel13ConvUniversalINS1_16ConvProblemShapeILNS1_8OperatorE0ELi3EEENS1_10collective14CollectiveConvINS1_47MainloopSm100TmaUmmaWarpSpecializedImplicitGemmILS5_0ELi52ELi3ELi1ELi2EN4cute5tupleIJNSA_1CILi2EEENSC_ILi1EEESE_EEEEENSB_IJNSC_ILi128EEESH_NSB_IJNSC_ILi32EEEEEEEEENS_12float_e4m3_tESL_NSA_8TiledMMAINSA_8MMA_AtomIJNSA_10MMA_TraitsINSA_25SM100_MMA_F8F6F4_2x1SM_SSEJSL_SL_fSH_SH_NSA_17integral_constantINSA_4UMMA5MajorELSS_0EEEST_NSQ_INSR_7ScaleInELSU_0EEESV_EEEEEENSA_6LayoutINSB_IJSE_SE_SE_EEENSB_IJNSC_ILi0EEES10_S10_EEEEENSB_IJNSA_10UnderscoreES13_S13_EEEEENS7_6detail27Sm100ImplicitGemmTileTraitsINSA_25SM100_TMA_2SM_LOAD_IM2COLENSA_14ComposedLayoutINSA_7SwizzleILi1ELi4ELi3EEENSA_18smem_ptr_flag_bitsILi8EEENSY_INSB_IJNSC_ILi8EEESI_EEENSB_IJSI_SE_EEEEEEEvEENS17_INSA_18SM100_TMA_2SM_LOADES1I_vEEEENS_8epilogue10collective18CollectiveEpilogueINS1N_23Sm100TmaWarpSpecializedILi2ELi2ELi32ELb0ELb0EEEJNSB_IJNSC_ILi64EEESH_SJ_EEENSB_IJNSY_IS1S_SE_EENSY_INSB_IJSI_SD_EEENSB_IJSE_S1S_EEEEEEEESL_NSB_IJNSB_IJllllEEESE_S10_EEESL_S20_NS1N_6fusion15FusionCallbacksIS1R_NS21_17LinearCombinationISL_fSL_fLNS_15FloatRoundStyleE2EEES1T_S1Y_JEEENSA_5SM1004TMEM4LOAD26SM100_TMEM_LOAD_32dp32b32xENSA_20SM90_TMA_LOAD_IM2COLES1I_NSA_39AutoVectorizingCopyWithAssumedAlignmentILi128EEENSA_21SM90_TMA_STORE_IM2COLES1I_S2D_S2D_EEEvvEEEEvNT_6ParamsE)
        .other          _ZN7cutlass13device_kernelINS_4conv6kernel13ConvUniversalINS1_16ConvProblemShapeILNS1_8OperatorE0ELi3EEENS1_10collective14CollectiveConvINS1_47MainloopSm100TmaUmmaWarpSpecializedImplicitGemmILS5_0ELi52ELi3ELi1ELi2EN4cute5tupleIJNSA_1CILi2EEENSC_ILi1EEESE_EEEEENSB_IJNSC_ILi128EEESH_NSB_IJNSC_ILi32EEEEEEEEENS_12float_e4m3_tESL_NSA_8TiledMMAINSA_8MMA_AtomIJNSA_10MMA_TraitsINSA_25SM100_MMA_F8F6F4_2x1SM_SSEJSL_SL_fSH_SH_NSA_17integral_constantINSA_4UMMA5MajorELSS_0EEEST_NSQ_INSR_7ScaleInELSU_0EEESV_EEEEEENSA_6LayoutINSB_IJSE_SE_SE_EEENSB_IJNSC_ILi0EEES10_S10_EEEEENSB_IJNSA_10UnderscoreES13_S13_EEEEENS7_6detail27Sm100ImplicitGemmTileTraitsINSA_25SM100_TMA_2SM_LOAD_IM2COLENSA_14ComposedLayoutINSA_7SwizzleILi1ELi4ELi3EEENSA_18smem_ptr_flag_bitsILi8EEENSY_INSB_IJNSC_ILi8EEESI_EEENSB_IJSI_SE_EEEEEEEvEENS17_INSA_18SM100_TMA_2SM_LOADES1I_vEEEENS_8epilogue10collective18CollectiveEpilogueINS1N_23Sm100TmaWarpSpecializedILi2ELi2ELi32ELb0ELb0EEEJNSB_IJNSC_ILi64EEESH_SJ_EEENSB_IJNSY_IS1S_SE_EENSY_INSB_IJSI_SD_EEENSB_IJSE_S1S_EEEEEEEESL_NSB_IJNSB_IJllllEEESE_S10_EEESL_S20_NS1N_6fusion15FusionCallbacksIS1R_NS21_17LinearCombinationISL_fSL_fLNS_15FloatRoundStyleE2EEES1T_S1Y_JEEENSA_5SM1004TMEM4LOAD26SM100_TMEM_LOAD_32dp32b32xENSA_20SM90_TMA_LOAD_IM2COLES1I_NSA_39AutoVectorizingCopyWithAssumedAlignmentILi128EEENSA_21SM90_TMA_STORE_IM2COLES1I_S2D_S2D_EEEvvEEEEvNT_6ParamsE,@"STO_CUDA_ENTRY STV_DEFAULT"
_ZN7cutlass13device_kernelINS_4conv6kernel13ConvUniversalINS1_16ConvProblemShapeILNS1_8OperatorE0ELi3EEENS1_10collective14CollectiveConvINS1_47MainloopSm100TmaUmmaWarpSpecializedImplicitGemmILS5_0ELi52ELi3ELi1ELi2EN4cute5tupleIJNSA_1CILi2EEENSC_ILi1EEESE_EEEEENSB_IJNSC_ILi128EEESH_NSB_IJNSC_ILi32EEEEEEEEENS_12float_e4m3_tESL_NSA_8TiledMMAINSA_8MMA_AtomIJNSA_10MMA_TraitsINSA_25SM100_MMA_F8F6F4_2x1SM_SSEJSL_SL_fSH_SH_NSA_17integral_constantINSA_4UMMA5MajorELSS_0EEEST_NSQ_INSR_7ScaleInELSU_0EEESV_EEEEEENSA_6LayoutINSB_IJSE_SE_SE_EEENSB_IJNSC_ILi0EEES10_S10_EEEEENSB_IJNSA_10UnderscoreES13_S13_EEEEENS7_6detail27Sm100ImplicitGemmTileTraitsINSA_25SM100_TMA_2SM_LOAD_IM2COLENSA_14ComposedLayoutINSA_7SwizzleILi1ELi4ELi3EEENSA_18smem_ptr_flag_bitsILi8EEENSY_INSB_IJNSC_ILi8EEESI_EEENSB_IJSI_SE_EEEEEEEvEENS17_INSA_18SM100_TMA_2SM_LOADES1I_vEEEENS_8epilogue10collective18CollectiveEpilogueINS1N_23Sm100TmaWarpSpecializedILi2ELi2ELi32ELb0ELb0EEEJNSB_IJNSC_ILi64EEESH_SJ_EEENSB_IJNSY_IS1S_SE_EENSY_INSB_IJSI_SD_EEENSB_IJSE_S1S_EEEEEEEESL_NSB_IJNSB_IJllllEEESE_S10_EEESL_S20_NS1N_6fusion15FusionCallbacksIS1R_NS21_17LinearCombinationISL_fSL_fLNS_15FloatRoundStyleE2EEES1T_S1Y_JEEENSA_5SM1004TMEM4LOAD26SM100_TMEM_LOAD_32dp32b32xENSA_20SM90_TMA_LOAD_IM2COLES1I_NSA_39AutoVectorizingCopyWithAssumedAlignmentILi128EEENSA_21SM90_TMA_STORE_IM2COLES1I_S2D_S2D_EEEvvEEEEvNT_6ParamsE:
[----:B------:R-:W1:Y:S01]  /*0000*/  LDC R1, c[0x0][0x37c] ;  /* 0x0000df00ff017b82 */ /* 0x000e620000000800 */
[----:B------:R-:W2:Y:S01]  /*0010*/  S2R R97, SR_TID.X ;  /* 0x0000000000617919 */ /* 0x000ea20000002100 */
[----:B------:R-:W3:Y:S06]  /*0020*/  LDCU.64 UR8, c[0x0][0x990] ;  /* 0x00013200ff0877ac */ /* 0x000eec0008000a00 */
[----:B------:R-:W4:Y:S01]  /*0030*/  S2UR UR23, SR_CgaCtaId ;  /* 0x00000000001779c3 */ /* 0x000f220000008800 */
[----:B-1----:R-:W-:Y:S01]  /*0040*/  VIADD R1, R1, 0xfffffff8 ;  /* 0xfffffff801017836 */ /* 0x002fe20000000000 */
[----:B------:R-:W-:-:S02]  /*0050*/  PRMT R86, RZ, 0x7610, R86 ;  /* 0x00007610ff567816 */ /* 0x000fc40000000056 */
[----:B------:R-:W-:Y:S02]  /*0060*/  ELECT P1, URZ, PT ;  /* 0x0000000000ff782f */ /* 0x000fe40003820000 */
[----:B------:R-:W-:Y:S01]  /*0070*/  R2UR UR43, R1 ;  /* 0x00000000012b72ca */ /* 0x000fe200000e0000 */
[----:B---3--:R-:W-:-:S04]  /*0080*/  UISETP.NE.U32.AND UP0, UPT, UR8, URZ, UPT ;  /* 0x000000ff0800728c */ /* 0x008fc8000bf05070 */
[----:B------:R-:W-:Y:S02]  /*0090*/  UISETP.NE.AND.EX UP0, UPT, UR9, URZ, UPT, UP0 ;  /* 0x000000ff0900728c */ /* 0x000fe4000bf05300 */
[----:B----4-:R-:W-:Y:S02]  /*00a0*/  ULOP3.LUT UR26, UR23, 0x1, URZ, 0xc0, !UPT ;  /* 0x00000001171a7892 */ /* 0x010fe4000f8ec0ff */
[----:B------:R-:W-:Y:S01]  /*00b0*/  ULOP3.LUT UR25, UR23, 0x1, URZ, 0x3c, !UPT ;  /* 0x0000000117197892 */ /* 0x000fe2000f8e3cff */
[----:B--2---:R-:W-:-:S05]  /*00c0*/  SHF.R.U32.HI R87, RZ, 0x5, R97 ;  /* 0x00000005ff577819 */ /* 0x004fca0000011661 */
[----:B------:R-:W1:Y:S02]  /*00d0*/  SHFL.IDX PT, R0, R87, RZ, 0x1f ;  /* 0x00001fff57007589 */ /* 0x000e6400000e0000 */
[----:B-1----:R-:W-:Y:S01]  /*00e0*/  R2UR UR18, R0 ;  /* 0x00000000001272ca */ /* 0x002fe200000e0000 */
[----:B------:R-:W-:-:S14]  /*00f0*/  BRA.U UP0, `(.L_x_0) ;  /* 0x0000000100307547 */ /* 0x000fdc000b800000 */
[----:B------:R-:W1:Y:S02]  /*0100*/  LDCU.64 UR4, c[0x0][0x988] ;  /* 0x00013100ff0477ac */ /* 0x000e640008000a00 */
[----:B-1----:R-:W-:-:S04]  /*0110*/  UISETP.NE.U32.AND UP0, UPT, UR4, URZ, UPT ;  /* 0x000000ff0400728c */ /* 0x002fc8000bf05070 */
[----:B------:R-:W-:-:S09]  /*0120*/  UISETP.NE.AND.EX UP0, UPT, UR5, URZ, UPT, UP0 ;  /* 0x000000ff0500728c */ /* 0x000fd2000bf05300 */
[----:B------:R-:W-:Y:S05]  /*0130*/  BRA.U !UP0, `(.L_x_1) ;  /* 0x0000000108147547 */ /* 0x000fea000b800000 */
[----:B------:R-:W1:Y:S01]  /*0140*/  LDC.64 R2, c[0x0][0x988] ;  /* 0x00026200ff027b82 */ /* 0x000e620000000a00 */
[----:B------:R-:W1:Y:S02]  /*0150*/  LDCU.64 UR4, c[0x0][0x358] ;  /* 0x00006b00ff0477ac */ /* 0x000e640008000a00 */
[----:B-1----:R1:W5:Y:S01]  /*0160*/  LDG.E R41, desc[UR4][R2.64] ;  /* 0x0000000402297981 */ /* 0x002362000c1e1900 */
[----:B------:R-:W-:Y:S01]  /*0170*/  HFMA2 R86, -RZ, RZ, 0, 5.9604644775390625e-08 ;  /* 0x00000001ff567431 */ /* 0x000fe200000001ff */
[----:B------:R-:W-:Y:S05]  /*0180*/  BRA `(.L_x_0) ;  /* 0x00000000000c7947 */ /* 0x000fea0003800000 */
.L_x_1:
[----:B------:R-:W1:Y:S01]  /*0190*/  LDCU UR4, c[0x0][0x980] ;  /* 0x00013000ff0477ac */ /* 0x000e620008000800 */
[----:B------:R-:W-:Y:S01]  /*01a0*/  HFMA2 R86, -RZ, RZ, 0, 5.9604644775390625e-08 ;  /* 0x00000001ff567431 */ /* 0x000fe200000001ff */
[----:B-1----:R-:W-:-:S07]  /*01b0*/  MOV R41, UR4 ;  /* 0x0000000400297c02 */ /* 0x002fce0008000f00 */
.L_x_0:
[----:B------:R-:W2:Y:S02]  /*01c0*/  LDCU.64 UR4, c[0x0][0x9b0] ;  /* 0x00013600ff0477ac */ /* 0x000ea40008000a00 */
[----:B--2---:R-:W-:-:S04]  /*01d0*/  UISETP.NE.U32.AND UP0, UPT, UR4, URZ, UPT ;  /* 0x000000ff0400728c */ /* 0x004fc8000bf05070 */
[----:B------:R-:W-:-:S09]  /*01e0*/  UISETP.NE.AND.EX UP0, UPT, UR5, URZ, UPT, UP0 ;  /* 0x000000ff0500728c */ /* 0x000fd2000bf05300 */
[----:B------:R-:W-:Y:S05]  /*01f0*/  BRA.U UP0, `(.L_x_2) ;  /* 0x0000000100287547 */ /* 0x000fea000b800000 */
[----:B------:R-:W2:Y:S02]  /*0200*/  LDCU.64 UR4, c[0x0][0x9a8] ;  /* 0x00013500ff0477ac */ /* 0x000ea40008000a00 */
[----:B--2---:R-:W-:-:S04]  /*0210*/  UISETP.NE.U32.AND UP0, UPT, UR4, URZ, UPT ;  /* 0x000000ff0400728c */ /* 0x004fc8000bf05070 */
[----:B------:R-:W-:-:S09]  /*0220*/  UISETP.NE.AND.EX UP0, UPT, UR5, URZ, UPT, UP0 ;  /* 0x000000ff0500728c */ /* 0x000fd2000bf05300 */
[----:B------:R-:W-:Y:S05]  /*0230*/  BRA.U !UP0, `(.L_x_3) ;  /* 0x0000000108107547 */ /* 0x000fea000b800000 */
[----:B------:R-:W2:Y:S01]  /*0240*/  LDC.64 R38, c[0x0][0x9a8] ;  /* 0x00026a00ff267b82 */ /* 0x000ea20000000a00 */
[----:B------:R-:W2:Y:S02]  /*0250*/  LDCU.64 UR4, c[0x0][0x358] ;  /* 0x00006b00ff0477ac */ /* 0x000ea40008000a00 */
[----:B--2---:R2:W5:Y:S01]  /*0260*/  LDG.E R38, desc[UR4][R38.64] ;  /* 0x0000000426267981 */ /* 0x004562000c1e1900 */
[----:B------:R-:W-:Y:S05]  /*0270*/  BRA `(.L_x_2) ;  /* 0x0000000000087947 */ /* 0x000fea0003800000 */
.L_x_3:
[----:B------:R-:W2:Y:S02]  /*0280*/  LDCU UR4, c[0x0][0x9a0] ;  /* 0x00013400ff0477ac */ /* 0x000ea40008000800 */
[----:B--2---:R-:W-:Y:S02]  /*0290*/  MOV R38, UR4 ;  /* 0x0000000400267c02 */ /* 0x004fe40008000f00 */
.L_x_2:
[----:B------:R-:W-:Y:S01]  /*02a0*/  IMAD.U32 R0, RZ, RZ, UR18 ;  /* 0x00000012ff007e24 */ /* 0x000fe2000f8e00ff */
[----:B------:R-:W-:Y:S04]  /*02b0*/  BSSY.RECONVERGENT B0, `(.L_x_4) ;  /* 0x000000c000007945 */ /* 0x000fe80003800200 */
[C---:B------:R-:W-:Y:S02]  /*02c0*/  ISETP.NE.OR P2, PT, R0.reuse, 0x1, !P1 ;  /* 0x000000010000780c */ /* 0x040fe40004f45670 */
[----:B------:R-:W-:-:S11]  /*02d0*/  ISETP.NE.OR P0, PT, R0, 0x3, !P1 ;  /* 0x000000030000780c */ /* 0x000fd60004f05670 */
[----:B------:R-:W-:Y:S05]  /*02e0*/  @P2 BRA `(.L_x_5) ;  /* 0x0000000000202947 */ /* 0x000fea0003800000 */
[----:B------:R-:W3:Y:S02]  /*02f0*/  LDCU.64 UR4, c[0x0][0x348] ;  /* 0x00006900ff0477ac */ /* 0x000ee40008000a00 */
[----:B---3--:R-:W-:Y:S02]  /*0300*/  UIADD3 UR6, UP1, UPT, UR4, 0x80, URZ ;  /* 0x0000008004067890 */ /* 0x008fe4000ff3e0ff */
[----:B------:R-:W-:Y:S02]  /*0310*/  UIADD3 UR4, UP0, UPT, UR4, 0x200, URZ ;  /* 0x0000020004047890 */ /* 0x000fe4000ff1e0ff */
[----:B------:R-:W-:Y:S02]  /*0320*/  UIADD3.X UR7, UPT, UPT, URZ, UR5, URZ, UP1, !UPT ;  /* 0x00000005ff077290 */ /* 0x000fe40008ffe4ff */
[----:B------:R-:W-:-:S07]  /*0330*/  UIADD3.X UR5, UPT, UPT, URZ, UR5, URZ, UP0, !UPT ;  /* 0x00000005ff057290 */ /* 0x000fce00087fe4ff */
[----:B------:R3:W-:Y:S02]  /*0340*/  UTMACCTL.PF [UR6] ;  /* 0x00000000060079b9 */ /* 0x0007e40008040000 */
[----:B------:R3:W-:Y:S02]  /*0350*/  UTMACCTL.PF [UR4] ;  /* 0x00000000040079b9 */ /* 0x0007e40008040000 */
[----:B---3--:R-:W-:Y:S01]  /*0360*/  NOP ;  /* 0x0000000000007918 */ /* 0x008fe20000000000 */
.L_x_5:
[----:B------:R-:W-:Y:S05]  /*0370*/  BSYNC.RECONVERGENT B0 ;  /* 0x0000000000007941 */ /* 0x000fea0003800200 */
.L_x_4:
[----:B------:R-:W-:Y:S04]  /*0380*/  BSSY.RECONVERGENT B0, `(.L_x_6) ;  /* 0x000000a000007945 */ /* 0x000fe80003800200 */
        /* <DEDUP_REMOVED lines=9> */
.L_x_7:
[----:B------:R-:W-:Y:S05]  /*0420*/  BSYNC.RECONVERGENT B0 ;  /* 0x0000000000007941 */ /* 0x000fea0003800200 */
.L_x_6:
[----:B------:R-:W3:Y:S01]  /*0430*/  LDCU.64 UR4, c[0x0][0x988] ;  /* 0x00013100ff0477ac */ /* 0x000ee20008000a00 */
[----:B------:R-:W-:Y:S02]  /*0440*/  UISETP.EQ.U32.AND UP2, UPT, UR8, URZ, UPT ;  /* 0x000000ff0800728c */ /* 0x000fe4000bf42070 */
[----:B------:R-:W-:Y:S02]  /*0450*/  UPLOP3.LUT UP3, UPT, UPT, UPT, UPT, 0x80, 0x8 ;  /* 0x000000000008789c */ /* 0x000fe40003f6f070 */
[----:B---3--:R-:W-:-:S04]  /*0460*/  UISETP.NE.U32.AND UP0, UPT, UR4, URZ, UPT ;  /* 0x000000ff0400728c */ /* 0x008fc8000bf05070 */
[----:B------:R-:W-:-:S04]  /*0470*/  UISETP.NE.AND.EX UP1, UPT, UR5, URZ, UPT, UP0 ;  /* 0x000000ff0500728c */ /* 0x000fc8000bf25300 */
[----:B------:R-:W-:-:S04]  /*0480*/  UISETP.EQ.OR.EX UP4, UPT, UR9, URZ, !UP1, UP2 ;  /* 0x000000ff0900728c */ /* 0x000fc8000cf82720 */
[----:B------:R-:W-:-:S06]  /*0490*/  UP2UR UR4, UPR, URZ, 0x10 ;  /* 0x00000010ff047883 */ /* 0x000fcc0008000000 */
[----:B------:R-:W-:Y:S01]  /*04a0*/  MOV R90, UR4 ;  /* 0x00000004005a7c02 */ /* 0x000fe20008000f00 */
[----:B------:R-:W-:Y:S06]  /*04b0*/  BRA.U !UP4, `(.L_x_8) ;  /* 0x000000010c207547 */ /* 0x000fec000b800000 */
[----:B------:R-:W-:Y:S01]  /*04c0*/  UISETP.NE.U32.AND UP2, UPT, UR8, URZ, UPT ;  /* 0x000000ff0800728c */ /* 0x000fe2000bf45070 */
[----:B-----5:R-:W-:Y:S01]  /*04d0*/  FSETP.NEU.AND P0, PT, R41, RZ, PT ;  /* 0x000000ff2900720b */ /* 0x020fe20003f0d000 */
[----:B------:R-:W-:Y:S02]  /*04e0*/  USEL UR4, URZ, 0xffffffff, UP1 ;  /* 0xffffffffff047887 */ /* 0x000fe40008800000 */
[----:B------:R-:W-:-:S10]  /*04f0*/  UISETP.NE.AND.EX UP2, UPT, UR9, URZ, UPT, UP2 ;  /* 0x000000ff0900728c */ /* 0x000fd4000bf45320 */
[----:B------:R-:W-:Y:S01]  /*0500*/  VOTEU.ANY UP0, P0 ;  /* 0x0000000000ff7886 */ /* 0x000fe20000000100 */
[----:B------:R-:W-:-:S04]  /*0510*/  @!UP2 USEL UR4, URZ, 0xffffffff, UP0 ;  /* 0xffffffffff04a887 */ /* 0x000fc80008000000 */
[----:B------:R-:W-:-:S04]  /*0520*/  ULOP3.LUT UR4, UR4, 0x1, URZ, 0xc0, !UPT ;  /* 0x0000000104047892 */ /* 0x000fc8000f8ec0ff */
[----:B------:R-:W-:-:S11]  /*0530*/  UISETP.NE.U32.AND UP3, UPT, UR4, 0x1, UPT ;  /* 0x000000010400788c */ /* 0x000fd6000bf65070 */
.L_x_8:
[----:B------:R-:W3:Y:S01]  /*0540*/  SHFL.IDX PT, R0, R87, RZ, 0x1f ;  /* 0x00001fff57007589 */ /* 0x000ee200000e0000 */
[----:B------:R-:W-:Y:S02]  /*0550*/  UISETP.NE.AND UP5, UPT, UR18, 0x2, UPT ;  /* 0x000000021200788c */ /* 0x000fe4000bfa5270 */
[----:B------:R-:W-:Y:S02]  /*0560*/  UISETP.NE.AND UP0, UPT, UR18, 0x2, UPT ;  /* 0x000000021200788c */ /* 0x000fe4000bf05270 */
[----:B------:R-:W-:Y:S02]  /*0570*/  UISETP.NE.OR UP2, UPT, UR26, URZ, UP5 ;  /* 0x000000ff1a00728c */ /* 0x000fe4000af45670 */
[----:B------:R-:W-:-:S04]  /*0580*/  USEL UR49, URZ, 0x1, UP0 ;  /* 0x00000001ff317887 */ /* 0x000fc80008000000 */
[----:B------:R-:W-:Y:S02]  /*0590*/  PLOP3.LUT P3, PT, P1, PT, UP2, 0xae, 0xea ;  /* 0x0000000000ea781c */ /* 0x000fe40000f6f52e */
[----:B---3--:R-:W-:-:S13]  /*05a0*/  ISETP.NE.AND P0, PT, R0, RZ, PT ;  /* 0x000000ff0000720c */ /* 0x008fda0003f05270 */
[----:B------:R-:W-:Y:S05]  /*05b0*/  @P0 BRA `(.L_x_9) ;  /* 0x0000000400d00947 */ /* 0x000fea0003800000 */
[----:B------:R-:W-:Y:S01]  /*05c0*/  ELECT P0, URZ, PT ;  /* 0x0000000000ff782f */ /* 0x000fe20003800000 */
[----:B------:R-:W-:-:S12]  /*05d0*/  BSSY.RECONVERGENT B0, `(.L_x_9) ;  /* 0x0000072000007945 */ /* 0x000fd80003800200 */
[----:B------:R-:W-:Y:S05]  /*05e0*/  @!P0 BRA `(.L_x_10) ;  /* 0x0000000400c08947 */ /* 0x000fea0003800000 */
[----:B------:R-:W-:Y:S01]  /*05f0*/  UMOV UR4, 0x400 ;  /* 0x0000040000047882 */ /* 0x000fe20000000000 */
[----:B------:R-:W-:Y:S01]  /*0600*/  UMOV UR6, 0x1 ;  /* 0x0000000100067882 */ /* 0x000fe20000000000 */
[----:B------:R-:W-:Y:S02]  /*0610*/  ULEA UR4, UR23, UR4, 0x18 ;  /* 0x0000000417047291 */ /* 0x000fe4000f8ec0ff */
[----:B------:R-:W-:-:S04]  /*0620*/  UIADD3 UR6, UPT, UPT, -UR6, 0x100000, URZ ;  /* 0x0010000006067890 */ /* 0x000fc8000fffe1ff */
[----:B------:R-:W-:Y:S02]  /*0630*/  USHF.L.U32 UR7, UR6, 0xb, URZ ;  /* 0x0000000b06077899 */ /* 0x000fe400080006ff */
[----:B------:R-:W-:Y:S01]  /*0640*/  USHF.L.U32 UR6, UR6, 0x1, URZ ;  /* 0x0000000106067899 */ /* 0x000fe200080006ff */
[----:B------:R-:W3:Y:S11]  /*0650*/  FENCE.VIEW.ASYNC.S ;  /* 0x00000000000073c6 */ /* 0x000ef60000000000 */
[----:B---3--:R3:W4:Y:S01]  /*0660*/  SYNCS.EXCH.64 URZ, [UR4], UR6 ;  /* 0x0000000604ff75b2 */ /* 0x0087220008000100 */
[----:B------:R3:W1:Y:S01]  /*0670*/  SYNCS.EXCH.64 URZ, [UR4+0x1a0], UR6 ;  /* 0x0001a00604ff75b2 */ /* 0x0006620008000100 */
        /* <DEDUP_REMOVED lines=101> */
[----:B------:R3:W1:Y:S02]  /*0cd0*/  SYNCS.EXCH.64 URZ, [UR4+0x338], UR6 ;  /* 0x0003380604ff75b2 */ /* 0x0006640008000100 */
[----:B---34-:R-:W-:Y:S01]  /*0ce0*/  NOP ;  /* 0x0000000000007918 */ /* 0x018fe20000000000 */
.L_x_10:
[----:B------:R-:W-:Y:S05]  /*0cf0*/  BSYNC.RECONVERGENT B0 ;  /* 0x0000000000007941 */ /* 0x000fea0003800200 */
.L_x_9:
[----:B------:R-:W3:Y:S01]  /*0d00*/  SHFL.IDX PT, R0, R87, RZ, 0x1f ;  /* 0x00001fff57007589 */ /* 0x000ee200000e0000 */
[----:B------:R-:W-:Y:S01]  /*0d10*/  NOP ;  /* 0x0000000000007918 */ /* 0x000fe20000000000 */
[----:B---3--:R-:W-:-:S13]  /*0d20*/  ISETP.NE.AND P0, PT, R0, 0x1, PT ;  /* 0x000000010000780c */ /* 0x008fda0003f05270 */
[----:B------:R-:W-:Y:S05]  /*0d30*/  @P0 BRA `(.L_x_11) ;  /* 0x0000000000440947 */ /* 0x000fea0003800000 */
[----:B------:R-:W-:Y:S01]  /*0d40*/  UMOV UR4, 0x400 ;  /* 0x0000040000047882 */ /* 0x000fe20000000000 */
[----:B------:R-:W-:Y:S01]  /*0d50*/  UMOV UR8, 0x20 ;  /* 0x0000002000087882 */ /* 0x000fe20000000000 */
[----:B------:R-:W-:Y:S01]  /*0d60*/  UMOV UR6, 0x80 ;  /* 0x0000008000067882 */ /* 0x000fe20000000000 */
[----:B------:R-:W-:Y:S02]  /*0d70*/  ULEA UR4, UR23, UR4, 0x18 ;  /* 0x0000000417047291 */ /* 0x000fe4000f8ec0ff */
[----:B------:R-:W-:-:S04]  /*0d80*/  UIADD3 UR8, UPT, UPT, -UR8, 0x100000, URZ ;  /* 0x0010000008087890 */ /* 0x000fc8000fffe1ff */
[----:B------:R-:W-:Y:S02]  /*0d90*/  USHF.L.U32 UR9, UR8, 0xb, URZ ;  /* 0x0000000b08097899 */ /* 0x000fe400080006ff */
[----:B------:R-:W-:Y:S02]  /*0da0*/  USHF.L.U32 UR8, UR8, 0x1, URZ ;  /* 0x0000000108087899 */ /* 0x000fe400080006ff */
[----:B------:R-:W-:-:S04]  /*0db0*/  UIADD3 UR6, UPT, UPT, -UR6, 0x100000, URZ ;  /* 0x0010000006067890 */ /* 0x000fc8000fffe1ff */
[----:B------:R-:W-:Y:S02]  /*0dc0*/  USHF.L.U32 UR7, UR6, 0xb, URZ ;  /* 0x0000000b06077899 */ /* 0x000fe400080006ff */
[----:B------:R-:W-:Y:S01]  /*0dd0*/  USHF.L.U32 UR6, UR6, 0x1, URZ ;  /* 0x0000000106067899 */ /* 0x000fe200080006ff */
[----:B------:R-:W-:Y:S01]  /*0de0*/  ELECT P0, URZ, PT ;  /* 0x0000000000ff782f */ /* 0x000fe20003800000 */
[----:B------:R-:W3:Y:S02]  /*0df0*/  FENCE.VIEW.ASYNC.S ;  /* 0x00000000000073c6 */ /* 0x000ee40000000000 */
[----:B---3--:R3:W4:Y:S08]  /*0e00*/  SYNCS.EXCH.64 URZ, [UR4+0x340], UR8 ;  /* 0x0003400804ff75b2 */ /* 0x0087300008000100 */
[----:B------:R3:W1:Y:S01]  /*0e10*/  SYNCS.EXCH.64 URZ, [UR4+0x350], UR6 ;  /* 0x0003500604ff75b2 */ /* 0x0006620008000100 */
[----:B------:R3:W1:Y:S01]  /*0e20*/  SYNCS.EXCH.64 URZ, [UR4+0x348], UR8 ;  /* 0x0003480804ff75b2 */ /* 0x0006620008000100 */
[----:B------:R3:W1:Y:S01]  /*0e30*/  SYNCS.EXCH.64 URZ, [UR4+0x358], UR6 ;  /* 0x0003580604ff75b2 */ /* 0x0006620008000100 */
[----:B------:R-:W-:Y:S01]  /*0e40*/  NOP ;  /* 0x0000000000007918 */ /* 0x000fe20000000000 */
.L_x_11:
[----:B------:R-:W2:Y:S01]  /*0e50*/  SHFL.IDX PT, R0, R87, RZ, 0x1f ;  /* 0x00001fff57007589 */ /* 0x000ea200000e0000 */
[----:B------:R-:W-:Y:S01]  /*0e60*/  NOP ;  /* 0x0000000000007918 */ /* 0x000fe20000000000 */
[----:B--2---:R-:W-:-:S13]  /*0e70*/  ISETP.NE.AND P0, PT, R0, 0x3, PT ;  /* 0x000000030000780c */ /* 0x004fda0003f05270 */
[----:B------:R-:W-:Y:S05]  /*0e80*/  @P0 BRA `(.L_x_12) ;  /* 0x00000000002c0947 */ /* 0x000fea0003800000 */
[----:B---3--:R-:W-:Y:S01]  /*0e90*/  UMOV UR4, 0x400 ;  /* 0x0000040000047882 */ /* 0x008fe20000000000 */
[----:B------:R-:W-:Y:S01]  /*0ea0*/  UMOV UR6, 0x20 ;  /* 0x0000002000067882 */ /* 0x000fe20000000000 */
[----:B------:R-:W-:Y:S02]  /*0eb0*/  ULEA UR4, UR23, UR4, 0x18 ;  /* 0x0000000417047291 */ /* 0x000fe4000f8ec0ff */
[----:B------:R-:W-:-:S04]  /*0ec0*/  UIADD3 UR6, UPT, UPT, -UR6, 0x100000, URZ ;  /* 0x0010000006067890 */ /* 0x000fc8000fffe1ff */
[----:B------:R-:W-:Y:S02]  /*0ed0*/  USHF.L.U32 UR7, UR6, 0xb, URZ ;  /* 0x0000000b06077899 */ /* 0x000fe400080006ff */
[----:B------:R-:W-:Y:S01]  /*0ee0*/  USHF.L.U32 UR6, UR6, 0x1, URZ ;  /* 0x0000000106067899 */ /* 0x000fe200080006ff */
[----:B------:R-:W-:Y:S01]  /*0ef0*/  ELECT P0, URZ, PT ;  /* 0x0000000000ff782f */ /* 0x000fe20003800000 */
[----:B------:R-:W2:Y:S10]  /*0f00*/  FENCE.VIEW.ASYNC.S ;  /* 0x00000000000073c6 */ /* 0x000eb40000000000 */
[----:B--2---:R2:W3:Y:S01]  /*0f10*/  SYNCS.EXCH.64 URZ, [UR4+0x360], UR6 ;  /* 0x0003600604ff75b2 */ /* 0x0044e20008000100 */
[----:B------:R2:W1:Y:S01]  /*0f20*/  SYNCS.EXCH.64 URZ, [UR4+0x368], UR6 ;  /* 0x0003680604ff75b2 */ /* 0x0004620008000100 */
[----:B------:R-:W-:Y:S01]  /*0f30*/  NOP ;  /* 0x0000000000007918 */ /* 0x000fe20000000000 */
.L_x_12:
[----:B------:R-:W4:Y:S01]  /*0f40*/  SHFL.IDX PT, R0, R87, RZ, 0x1f ;  /* 0x00001fff57007589 */ /* 0x000f2200000e0000 */
[----:B------:R-:W-:Y:S01]  /*0f50*/  NOP ;  /* 0x0000000000007918 */ /* 0x000fe20000000000 */
[----:B----4-:R-:W-:-:S13]  /*0f60*/  ISETP.NE.AND P0, PT, R0, 0x4, PT ;  /* 0x000000040000780c */ /* 0x010fda0003f05270 */
[----:B------:R-:W-:Y:S05]  /*0f70*/  @P0 BRA `(.L_x_13) ;  /* 0x0000000000400947 */ /* 0x000fea0003800000 */
[----:B--23--:R-:W-:Y:S01]  /*0f80*/  UMOV UR4, 0x1e0 ;  /* 0x000001e000047882 */ /* 0x00cfe20000000000 */
[----:B------:R-:W-:Y:S01]  /*0f90*/  UMOV UR6, 0x400 ;  /* 0x0000040000067882 */ /* 0x000fe20000000000 */
[----:B------:R-:W-:Y:S01]  /*0fa0*/  USEL UR4, UR4, 0x1a0, UP3 ;  /* 0x000001a004047887 */ /* 0x000fe20009800000 */
        /* <DEDUP_REMOVED lines=9> */
[----:B------:R-:W2:Y:S02]  /*1040*/  FENCE.VIEW.ASYNC.S ;  /* 0x00000000000073c6 */ /* 0x000ea40000000000 */
[----:B--2---:R4:W2:Y:S08]  /*1050*/  SYNCS.EXCH.64 URZ, [UR6+0x370], UR8 ;  /* 0x0003700806ff75b2 */ /* 0x0048b00008000100 */
[----:B------:R4:W3:Y:S02]  /*1060*/  SYNCS.EXCH.64 URZ, [UR6+0x378], UR4 ;  /* 0x0003780406ff75b2 */ /* 0x0008e40008000100 */
[----:B----4-:R-:W-:Y:S01]  /*1070*/  NOP ;  /* 0x0000000000007918 */ /* 0x010fe20000000000 */
.L_x_13:
[----:B------:R-:W4:Y:S01]  /*1080*/  SHFL.IDX PT, R0, R87, RZ, 0x1f ;  /* 0x00001fff57007589 */ /* 0x000f2200000e0000 */
[----:B------:R-:W-:Y:S01]  /*1090*/  ISETP.NE.OR P1, PT, RZ, UR18, !P1 ;  /* 0x00000012ff007c0c */ /* 0x000fe2000cf25670 */
[----:B------:R-:W-:Y:S01]  /*10a0*/  NOP ;  /* 0x0000000000007918 */ /* 0x000fe20000000000 */
[----:B----4-:R-:W-:-:S13]  /*10b0*/  ISETP.NE.AND P0, PT, R0, 0x5, PT ;  /* 0x000000050000780c */ /* 0x010fda0003f05270 */
[----:B------:R-:W-:Y:S05]  /*10c0*/  @P0 BRA `(.L_x_14) ;  /* 0x0000000000440947 */ /* 0x000fea0003800000 */
[----:B--23--:R-:W-:Y:S01]  /*10d0*/  UMOV UR4, 0x400 ;  /* 0x0000040000047882 */ /* 0x00cfe20000000000 */
        /* <DEDUP_REMOVED lines=12> */
[----:B------:R4:W3:Y:S01]  /*11a0*/  SYNCS.EXCH.64 URZ, [UR4+0x390], UR8 ;  /* 0x0003900804ff75b2 */ /* 0x0008e20008000100 */
[----:B------:R4:W1:Y:S01]  /*11b0*/  SYNCS.EXCH.64 URZ, [UR4+0x388], UR6 ;  /* 0x0003880604ff75b2 */ /* 0x0008620008000100 */
[----:B------:R4:W1:Y:S02]  /*11c0*/  SYNCS.EXCH.64 URZ, [UR4+0x398], UR8 ;  /* 0x0003980804ff75b2 */ /* 0x0008640008000100 */
[----:B----4-:R-:W-:Y:S01]  /*11d0*/  NOP ;  /* 0x0000000000007918 */ /* 0x010fe20000000000 */
.L_x_14:
[----:B------:R-:W-:Y:S01]  /*11e0*/  VOTEU.ALL UP0, P1 ;  /* 0x0000000000ff7886 */ /* 0x000fe20000800000 */
[----:B--23--:R-:W-:Y:S01]  /*11f0*/  UMOV UR4, 0x20 ;  /* 0x0000002000047882 */ /* 0x00cfe20000000000 */
[----:B------:R-:W2:Y:S01]  /*1200*/  LDCU UR7, c[0x0][0x36c] ;  /* 0x00006d80ff0777ac */ /* 0x000ea20008000800 */
[----:B------:R-:W-:Y:S01]  /*1210*/  NOP ;  /* 0x0000000000007918 */ /* 0x000fe20000000000 */
[----:B-1----:R-:W-:Y:S01]  /*1220*/  LOP3.LUT R3, R97, 0x1f, RZ, 0xc0, !PT ;  /* 0x0000001f61037812 */ /* 0x002fe200078ec0ff */
[----:B------:R-:W-:Y:S01]  /*1230*/  @!UP0 UMOV UR6, 0x400 ;  /* 0x0000040000068882 */ /* 0x000fe20000000000 */
[----:B------:R-:W-:-:S04]  /*1240*/  @!UP0 UIADD3 UR4, UPT, UPT, -UR4, 0x100000, URZ ;  /* 0x0010000004048890 */ /* 0x000fc8000fffe1ff */
[----:B------:R-:W-:Y:S02]  /*1250*/  @!UP0 USHF.L.U32 UR5, UR4, 0xb, URZ ;  /* 0x0000000b04058899 */ /* 0x000fe400080006ff */
[----:B------:R-:W-:Y:S02]  /*1260*/  @!UP0 USHF.L.U32 UR4, UR4, 0x1, URZ ;  /* 0x0000000104048899 */ /* 0x000fe400080006ff */
[----:B------:R-:W-:Y:S01]  /*1270*/  @!UP0 ULEA UR6, UR23, UR6, 0x18 ;  /* 0x0000000617068291 */ /* 0x000fe2000f8ec0ff */
[----:B------:R-:W-:Y:S01]  /*1280*/  VOTEU.ALL UP0, P1 ;  /* 0x0000000000ff7886 */ /* 0x000fe20000800000 */
[----:B------:R-:W-:Y:S02]  /*1290*/  UISETP.NE.AND UP4, UPT, UR18, URZ, UPT ;  /* 0x000000ff1200728c */ /* 0x000fe4000bf85270 */
[----:B--2---:R-:W-:Y:S01]  /*12a0*/  UISETP.EQ.U32.AND UP6, UPT, UR7, 0x1, UPT ;  /* 0x000000010700788c */ /* 0x004fe2000bfc2070 */
[----:B------:R-:W1:Y:S07]  /*12b0*/  FENCE.VIEW.ASYNC.S ;  /* 0x00000000000073c6 */ /* 0x000e6e0000000000 */
[----:B-1----:R1:W2:Y:S01]  /*12c0*/  @!UP0 SYNCS.EXCH.64 URZ, [UR6+0x3a0], UR4 ;  /* 0x0003a00406ff85b2 */ /* 0x0022a20008000100 */
[----:B------:R-:W-:Y:S05]  /*12d0*/  BRA.U !UP6, `(.L_x_15) ;  /* 0x000000010e087547 */ /* 0x000fea000b800000 */
[----:B--2---:R-:W-:Y:S01]  /*12e0*/  UCGABAR_ARV ;  /* 0x00000000000079c7 */ /* 0x004fe20008000000 */
[----:B------:R-:W-:Y:S05]  /*12f0*/  BRA `(.L_x_16) ;  /* 0x0000000000047947 */ /* 0x000fea0003800000 */
.L_x_15:
[----:B--2---:R-:W-:Y:S01]  /*1300*/  NOP ;  /* 0x0000000000007918 */ /* 0x004fe20000000000 */
.L_x_16:
[----:B------:R-:W2:Y:S01]  /*1310*/  S2UR UR22, SR_CTAID.X ;  /* 0x00000000001679c3 */ /* 0x000ea20000002500 */
[----:B------:R-:W-:-:S05]  /*1320*/  CS2R.32 R89, SR_CgaSize ;  /* 0x0000000000597805 */ /* 0x000fca0000008a00 */
[----:B------:R-:W-:-:S05]  /*1330*/  IMAD R89, R89, -0xa0, RZ ;  /* 0xffffff6059597824 */ /* 0x000fca00078e02ff */
[----:B-1----:R-:W-:-:S14]  /*1340*/  R2UR UR5, R89 ;  /* 0x00000000590572ca */ /* 0x002fdc00000e0000 */
[----:B------:R-:W1:Y:S01]  /*1350*/  LDCU UR5, c[0x0][UR5+0x2b0] ;  /* 0x00005600050577ac */ /* 0x000e620008000800 */
[----:B------:R-:W-:-:S05]  /*1360*/  CS2R.32 R89, SR_CgaSize ;  /* 0x0000000000597805 */ /* 0x000fca0000008a00 */
[----:B------:R-:W-:-:S05]  /*1370*/  IMAD R89, R89, -0xa0, RZ ;  /* 0xffffff6059597824 */ /* 0x000fca00078e02ff */
[----:B------:R-:W-:-:S14]  /*1380*/  R2UR UR4, R89 ;  /* 0x00000000590472ca */ /* 0x000fdc00000e0000 */
[----:B------:R-:W3:Y:S01]  /*1390*/  LDCU UR4, c[0x0][UR4+0x2b4] ;  /* 0x00005680040477ac */ /* 0x000ee20008000800 */
[----:B------:R-:W4:Y:S01]  /*13a0*/  S2UR UR19, SR_CTAID.Y ;  /* 0x00000000001379c3 */ /* 0x000f220000002600 */
[----:B------:R-:W-:-:S05]  /*13b0*/  CS2R.32 R89, SR_CgaSize ;  /* 0x0000000000597805 */ /* 0x000fca0000008a00 */
[----:B------:R-:W-:-:S05]  /*13c0*/  IMAD R89, R89, -0xa0, RZ ;  /* 0xffffff6059597824 */ /* 0x000fca00078e02ff */
[----:B------:R-:W-:-:S14]  /*13d0*/  R2UR UR7, R89 ;  /* 0x00000000590772ca */ /* 0x000fdc00000e0000 */
[----:B------:R-:W3:Y:S01]  /*13e0*/  LDCU UR7, c[0x0][UR7+0x2a0] ;  /* 0x00005400070777ac */ /* 0x000ee20008000800 */
[----:B------:R-:W-:-:S05]  /*13f0*/  CS2R.32 R89, SR_CgaSize ;  /* 0x0000000000597805 */ /* 0x000fca0000008a00 */
[----:B------:R-:W-:-:S05]  /*1400*/  IMAD R89, R89, -0xa0, RZ ;  /* 0xffffff6059597824 */ /* 0x000fca00078e02ff */
[----:B------:R-:W-:-:S14]  /*1410*/  R2UR UR8, R89 ;  /* 0x00000000590872ca */ /* 0x000fdc00000e0000 */
[----:B------:R-:W3:Y:S01]  /*1420*/  LDCU UR8, c[0x0][UR8+0x2a4] ;  /* 0x00005480080877ac */ /* 0x000ee20008000800 */
[----:B------:R-:W3:Y:S01]  /*1430*/  LDCU UR20, c[0x0][0xc24] ;  /* 0x00018480ff1477ac */ /* 0x000ee20008000800 */
[----:B------:R-:W3:Y:S01]  /*1440*/  LDCU UR39, c[0x0][0xc24] ;  /* 0x00018480ff2777ac */ /* 0x000ee20008000800 */
[----:B--2---:R-:W-:Y:S01]  /*1450*/  I2FP.F32.U32 R2, UR22 ;  /* 0x0000001600027c45 */ /* 0x004fe20008201000 */
[----:B------:R-:W2:Y:S04]  /*1460*/  LDCU UR27, c[0x0][0xc30] ;  /* 0x00018600ff1b77ac */ /* 0x000ea80008000800 */
[----:B-1----:R-:W-:Y:S01]  /*1470*/  FMUL R2, R2, UR5 ;  /* 0x0000000502027c20 */ /* 0x002fe20008400000 */
[----:B----4-:R-:W-:-:S05]  /*1480*/  I2FP.F32.U32 R0, UR19 ;  /* 0x0000001300007c45 */ /* 0x010fca0008201000 */
[----:B------:R-:W1:Y:S01]  /*1490*/  F2I.U32.TRUNC.NTZ R2, R2 ;  /* 0x0000000200027305 */ /* 0x000e62000020f000 */
[----:B---3--:R-:W-:-:S07]  /*14a0*/  FMUL R0, R0, UR4 ;  /* 0x0000000400007c20 */ /* 0x008fce0008400000 */
[----:B------:R-:W3:Y:S01]  /*14b0*/  F2I.U32.TRUNC.NTZ R0, R0 ;  /* 0x0000000000007305 */ /* 0x000ee2000020f000 */
[----:B-1----:R-:W-:Y:S02]  /*14c0*/  R2UR UR4, R2 ;  /* 0x00000000020472ca */ /* 0x002fe400000e0000 */
[----:B------:R-:W-:Y:S02]  /*14d0*/  PRMT R2, RZ, 0x7610, R2 ;  /* 0x00007610ff027816 */ /* 0x000fe40000000002 */
[----:B---3--:R-:W-:Y:S02]  /*14e0*/  R2UR UR6, R0 ;  /* 0x00000000000672ca */ /* 0x008fe400000e0000 */
[----:B------:R-:W-:-:S07]  /*14f0*/  PRMT R0, RZ, 0x7610, R0 ;  /* 0x00007610ff007816 */ /* 0x000fce0000000000 */
[----:B------:R-:W-:-:S04]  /*1500*/  UIADD3 UR5, UPT, UPT, -UR4, URZ, URZ ;  /* 0x000000ff04057290 */ /* 0x000fc8000fffe1ff */
[----:B------:R-:W-:Y:S02]  /*1510*/  UIMAD UR5, UR7, UR5, UR22 ;  /* 0x00000005070572a4 */ /* 0x000fe4000f8e0216 */
[----:B------:R-:W-:-:S04]  /*1520*/  UIADD3 UR4, UPT, UPT, -UR6, URZ, URZ ;  /* 0x000000ff06047290 */ /* 0x000fc8000fffe1ff */
[----:B------:R-:W-:Y:S01]  /*1530*/  IMAD.U32 R89, RZ, RZ, UR5 ;  /* 0x00000005ff597e24 */ /* 0x000fe2000f8e00ff */
[----:B------:R-:W-:-:S06]  /*1540*/  UIMAD UR4, UR8, UR4, UR19 ;  /* 0x00000004080472a4 */ /* 0x000fcc000f8e0213 */
[----:B------:R-:W-:Y:S01]  /*1550*/  IMAD.U32 R88, RZ, RZ, UR4 ;  /* 0x00000004ff587e24 */ /* 0x000fe2000f8e00ff */
[----:B--2---:R-:W-:Y:S06]  /*1560*/  BRA.U UP4, `(.L_x_17) ;  /* 0x0000000104307547 */ /* 0x004fec000b800000 */
[----:B------:R-:W-:Y:S01]  /*1570*/  R2UR UR5, R88 ;  /* 0x00000000580572ca */ /* 0x000fe200000e0000 */
[----:B------:R-:W-:Y:S01]  /*1580*/  UMOV UR7, 0x3 ;  /* 0x0000000300077882 */ /* 0x000fe20000000000 */
[----:B------:R-:W-:-:S11]  /*1590*/  R2UR UR4, R89 ;  /* 0x00000000590472ca */ /* 0x000fd600000e0000 */
[----:B------:R-:W-:-:S04]  /*15a0*/  UISETP.NE.AND UP0, UPT, UR5, URZ, UPT ;  /* 0x000000ff0500728c */ /* 0x000fc8000bf05270 */
[----:B------:R-:W-:Y:S02]  /*15b0*/  UISETP.LT.U32.OR UP0, UPT, UR4, 0x2, !UP0 ;  /* 0x000000020400788c */ /* 0x000fe4000c701470 */
[----:B------:R-:W-:Y:S02]  /*15c0*/  ULOP3.LUT UR4, UR4, 0xfffffffe, URZ, 0xc0, !UPT ;  /* 0xfffffffe04047892 */ /* 0x000fe4000f8ec0ff */
[----:B------:R-:W-:Y:S02]  /*15d0*/  USEL UR6, URZ, 0x1, !UP0 ;  /* 0x00000001ff067887 */ /* 0x000fe4000c000000 */
[----:B------:R-:W-:Y:S02]  /*15e0*/  USEL UR5, URZ, 0x2, !UP0 ;  /* 0x00000002ff057887 */ /* 0x000fe4000c000000 */
[----:B------:R-:W-:Y:S02]  /*15f0*/  USHF.L.U32 UR4, UR7, UR4, URZ ;  /* 0x0000000407047299 */ /* 0x000fe400080006ff */
[----:B------:R-:W-:-:S04]  /*1600*/  UIADD3 UR5, UPT, UPT, UR6, UR5, URZ ;  /* 0x0000000506057290 */ /* 0x000fc8000fffe0ff */
[----:B------:R-:W-:Y:S02]  /*1610*/  IMAD.U32 R0, RZ, RZ, UR4 ;  /* 0x00000004ff007e24 */ /* 0x000fe4000f8e00ff */
[----:B------:R-:W-:-:S07]  /*1620*/  IMAD.U32 R2, RZ, RZ, UR5 ;  /* 0x00000005ff027e24 */ /* 0x000fce000f8e00ff */
.L_x_17:
[----:B------:R-:W1:Y:S01]  /*1630*/  S2UR UR46, SR_CTAID.Z ;  /* 0x00000000002e79c3 */ /* 0x000e620000002700 */
[----:B------:R-:W-:Y:S01]  /*1640*/  UISETP.GE.AND UP0, UPT, UR20, 0x1, UPT ;  /* 0x000000011400788c */ /* 0x000fe2000bf06270 */
[----:B------:R-:W-:-:S08]  /*1650*/  UMOV UR48, UR22 ;  /* 0x0000001600307c82 */ /* 0x000fd00008000000 */
[----:B------:R-:W-:Y:S05]  /*1660*/  BRA.U !UP0, `(.L_x_18) ;  /* 0x0000000108d47547 */ /* 0x000fea000b800000 */
[----:B------:R-:W2:Y:S01]  /*1670*/  LDCU.128 UR12, c[0x0][0xc10] ;  /* 0x00018200ff0c77ac */ /* 0x000ea20008000c00 */
[----:B------:R-:W3:Y:S01]  /*1680*/  LDCU UR21, c[0x0][0xc0c] ;  /* 0x00018180ff1577ac */ /* 0x000ee20008000800 */
[----:B------:R-:W4:Y:S01]  /*1690*/  LDCU UR6, c[0x0][0x370] ;  /* 0x00006e00ff0677ac */ /* 0x000f220008000800 */
[----:B------:R-:W1:Y:S01]  /*16a0*/  LDCU UR7, c[0x0][0x374] ;  /* 0x00006e80ff0777ac */ /* 0x000e620008000800 */
[----:B------:R-:W1:Y:S01]  /*16b0*/  LDCU UR24, c[0x0][0xc20] ;  /* 0x00018400ff1877ac */ /* 0x000e620008000800 */
[----:B--2---:R-:W-:Y:S02]  /*16c0*/  UIMAD.WIDE.U32 UR4, UR22, UR12, URZ ;  /* 0x0000000c160472a5 */ /* 0x004fe4000f8e00ff */
[----:B---3--:R-:W-:Y:S01]  /*16d0*/  UISETP.NE.AND UP0, UPT, UR21, 0x1, UPT ;  /* 0x000000011500788c */ /* 0x008fe2000bf05270 */
[----:B------:R-:W2:Y:S01]  /*16e0*/  LDCU.64 UR8, c[0x0][0xc28] ;  /* 0x00018500ff0877ac */ /* 0x000ea20008000a00 */
[----:B----4-:R-:W-:-:S03]  /*16f0*/  UIMAD.WIDE.U32 UR10, UR6, UR12, URZ ;  /* 0x0000000c060a72a5 */ /* 0x010fc6000f8e00ff */
[----:B------:R-:W-:Y:S01]  /*1700*/  UMOV UR4, UR5 ;  /* 0x0000000500047c82 */ /* 0x000fe20008000000 */
[----:B------:R-:W-:Y:S02]  /*1710*/  UISETP.NE.AND UP2, UPT, UR20, 0x1, UPT ;  /* 0x000000011400788c */ /* 0x000fe4000bf45270 */
[----:B------:R-:W-:Y:S01]  /*1720*/  USHF.R.U32.HI UR4, URZ, UR13, UR4 ;  /* 0x0000000dff047299 */ /* 0x000fe20008011604 */
[----:B------:R-:W-:Y:S01]  /*1730*/  UMOV UR10, UR11 ;  /* 0x0000000b000a7c82 */ /* 0x000fe20008000000 */
[----:B------:R-:W-:Y:S02]  /*1740*/  UIMAD.WIDE.U32 UR16, UR19, UR15, URZ ;  /* 0x0000000f131072a5 */ /* 0x000fe4000f8e00ff */
[----:B------:R-:W-:Y:S02]  /*1750*/  USEL UR5, UR22, UR4, !UP0 ;  /* 0x0000000416057287 */ /* 0x000fe4000c000000 */
[----:B------:R-:W-:Y:S02]  /*1760*/  @UP0 USHF.R.U32.HI UR6, URZ, UR13, UR10 ;  /* 0x0000000dff060299 */ /* 0x000fe4000801160a */
[----:B------:R-:W-:-:S02]  /*1770*/  UISETP.NE.AND UP0, UPT, UR14, 0x1, UPT ;  /* 0x000000010e00788c */ /* 0x000fc4000bf05270 */
[----:B-1----:R-:W-:Y:S02]  /*1780*/  UIMAD.WIDE.U32 UR10, UR7, UR15, URZ ;  /* 0x0000000f070a72a5 */ /* 0x002fe4000f8e00ff */
[----:B--2---:R-:W-:Y:S01]  /*1790*/  UIMAD.WIDE.U32 UR12, UR6, UR8, URZ ;  /* 0x00000008060c72a5 */ /* 0x004fe2000f8e00ff */
[----:B------:R-:W-:Y:S01]  /*17a0*/  UMOV UR4, UR17 ;  /* 0x0000001100047c82 */ /* 0x000fe20008000000 */
[----:B------:R-:W-:-:S03]  /*17b0*/  UIADD3 UR48, UPT, UPT, -UR5, URZ, URZ ;  /* 0x000000ff05307290 */ /* 0x000fc6000fffe1ff */
[----:B------:R-:W-:Y:S01]  /*17c0*/  UMOV UR10, UR11 ;  /* 0x0000000b000a7c82 */ /* 0x000fe20008000000 */
[----:B------:R-:W-:Y:S02]  /*17d0*/  USHF.R.U32.HI UR4, URZ, UR24, UR4 ;  /* 0x00000018ff047299 */ /* 0x000fe40008011604 */
[----:B------:R-:W-:Y:S01]  /*17e0*/  @UP0 USHF.R.U32.HI UR7, URZ, UR24, UR10 ;  /* 0x00000018ff070299 */ /* 0x000fe2000801160a */
[----:B------:R-:W-:Y:S01]  /*17f0*/  UMOV UR12, UR13 ;  /* 0x0000000d000c7c82 */ /* 0x000fe20008000000 */
[----:B------:R-:W-:Y:S02]  /*1800*/  USEL UR4, UR19, UR4, !UP0 ;  /* 0x0000000413047287 */ /* 0x000fe4000c000000 */
[----:B------:R-:W-:Y:S02]  /*1810*/  UIMAD.WIDE.U32 UR10, UR7, UR8, URZ ;  /* 0x00000008070a72a5 */ /* 0x000fe4000f8e00ff */
[----:B------:R-:W-:Y:S02]  /*1820*/  @UP2 USHF.R.U32.HI UR6, URZ, UR9, UR12 ;  /* 0x00000009ff062299 */ /* 0x000fe4000801160c */
[----:B------:R-:W-:-:S02]  /*1830*/  UIMAD.WIDE.U32 UR12, UR4, UR8, URZ ;  /* 0x00000008040c72a5 */ /* 0x000fc4000f8e00ff */
[----:B------:R-:W-:Y:S01]  /*1840*/  UIMAD UR48, UR21, UR48, UR22 ;  /* 0x00000030153072a4 */ /* 0x000fe2000f8e0216 */
[----:B------:R-:W-:Y:S02]  /*1850*/  UMOV UR10, UR11 ;  /* 0x0000000b000a7c82 */ /* 0x000fe40008000000 */
[----:B------:R-:W-:Y:S02]  /*1860*/  @UP2 USHF.R.U32.HI UR7, URZ, UR9, UR10 ;  /* 0x00000009ff072299 */ /* 0x000fe4000801160a */
[----:B------:R-:W-:Y:S02]  /*1870*/  UIMAD UR10, UR6, UR20, URZ ;  /* 0x00000014060a72a4 */ /* 0x000fe4000f8e02ff */
[----:B------:R-:W-:-:S04]  /*1880*/  UIMAD UR7, UR7, UR20, URZ ;  /* 0x00000014070772a4 */ /* 0x000fc8000f8e02ff */
[----:B------:R-:W-:-:S03]  /*1890*/  UISETP.GE.AND UP0, UPT, UR4, UR7, UPT ;  /* 0x000000070400728c */ /* 0x000fc6000bf06270 */
[----:B------:R-:W-:Y:S01]  /*18a0*/  UMOV UR7, UR13 ;  /* 0x0000000d00077c82 */ /* 0x000fe20008000000 */
[----:B------:R-:W-:Y:S02]  /*18b0*/  UISETP.GE.OR UP0, UPT, UR5, UR10, UP0 ;  /* 0x0000000a0500728c */ /* 0x000fe40008706670 */
[----:B------:R-:W-:Y:S02]  /*18c0*/  UIMAD.WIDE.U32 UR10, UR5, UR8, URZ ;  /* 0x00000008050a72a5 */ /* 0x000fe4000f8e00ff */
[----:B------:R-:W-:Y:S02]  /*18d0*/  USHF.R.U32.HI UR7, URZ, UR9, UR7 ;  /* 0x00000009ff077299 */ /* 0x000fe40008011607 */
[----:B------:R-:W-:Y:S02]  /*18e0*/  UIADD3 UR10, UPT, UPT, -UR4, URZ, URZ ;  /* 0x000000ff040a7290 */ /* 0x000fe4000fffe1ff */
[----:B------:R-:W-:Y:S02]  /*18f0*/  USEL UR7, UR4, UR7, !UP2 ;  /* 0x0000000704077287 */ /* 0x000fe4000d000000 */
[----:B------:R-:W-:Y:S01]  /*1900*/  UIMAD UR10, UR14, UR10, UR19 ;  /* 0x0000000a0e0a72a4 */ /* 0x000fe2000f8e0213 */
[----:B------:R-:W-:-:S02]  /*1910*/  @!UP0 UMOV UR8, UR11 ;  /* 0x0000000b00088c82 */ /* 0x000fc40008000000 */
[----:B------:R-:W-:Y:S02]  /*1920*/  @!UP0 USHF.R.U32.HI UR8, URZ, UR9, UR8 ;  /* 0x00000009ff088299 */ /* 0x000fe40008011608 */
[----:B------:R-:W-:Y:S02]  /*1930*/  UIADD3 UR9, UPT, UPT, -UR7, URZ, URZ ;  /* 0x000000ff07097290 */ /* 0x000fe4000fffe1ff */
[----:B------:R-:W-:Y:S02]  /*1940*/  @!UP0 USEL UR8, UR5, UR8, !UP2 ;  /* 0x0000000805088287 */ /* 0x000fe4000d000000 */
[----:B------:R-:W-:Y:S02]  /*1950*/  UIMAD UR9, UR20, UR9, UR4 ;  /* 0x00000009140972a4 */ /* 0x000fe4000f8e0204 */
[----:B------:R-:W-:Y:S02]  /*1960*/  @!UP0 UIADD3 UR7, UPT, UPT, UR7, -UR8, URZ ;  /* 0x8000000807078290 */ /* 0x000fe4000fffe0ff */
[----:B------:R-:W-:-:S02]  /*1970*/  @!UP0 UIMAD UR6, UR9, UR6, UR8 ;  /* 0x00000006090682a4 */ /* 0x000fc4000f8e0208 */
[----:B------:R-:W-:-:S04]  /*1980*/  @!UP0 UIMAD UR4, UR7, UR20, UR5 ;  /* 0x00000014070482a4 */ /* 0x000fc8000f8e0205 */
[----:B------:R-:W-:Y:S01]  /*1990*/  UIMAD UR19, UR4, UR14, UR10 ;  /* 0x0000000e041372a4 */ /* 0x000fe2000f8e020a */
[----:B------:R-:W-:Y:S02]  /*19a0*/  @!UP0 UMOV UR5, UR6 ;  /* 0x0000000600058c82 */ /* 0x000fe40008000000 */
[----:B------:R-:W-:-:S12]  /*19b0*/  UIMAD UR48, UR5, UR21, UR48 ;  /* 0x00000015053072a4 */ /* 0x000fd8000f8e0230 */
.L_x_18:
[----:B------:R-:W-:-:S09]  /*19c0*/  UISETP.NE.AND UP0, UPT, UR27, 0x1, UPT ;  /* 0x000000011b00788c */ /* 0x000fd2000bf05270 */
[----:B------:R-:W-:Y:S05]  /*19d0*/  BRA.U UP0, `(.L_x_19) ;  /* 0x0000000100407547 */ /* 0x000fea000b800000 */
[----:B------:R-:W2:Y:S01]  /*19e0*/  LDCU.128 UR8, c[0x0][0xc10] ;  /* 0x00018200ff0877ac */ /* 0x000ea20008000c00 */
[----:B------:R-:W3:Y:S01]  /*19f0*/  LDCU UR12, c[0x0][0xc0c] ;  /* 0x00018180ff0c77ac */ /* 0x000ee20008000800 */
[----:B------:R-:W4:Y:S01]  /*1a00*/  LDCU UR13, c[0x0][0xc20] ;  /* 0x00018400ff0d77ac */ /* 0x000f220008000800 */
[----:B--2---:R-:W-:Y:S02]  /*1a10*/  UIMAD.WIDE.U32 UR4, UR48, UR8, URZ ;  /* 0x00000008300472a5 */ /* 0x004fe4000f8e00ff */
[----:B------:R-:W-:Y:S02]  /*1a20*/  UIMAD.WIDE.U32 UR6, UR19, UR11, URZ ;  /* 0x0000000b130672a5 */ /* 0x000fe4000f8e00ff */
[----:B---3--:R-:W-:Y:S02]  /*1a30*/  UISETP.NE.AND UP0, UPT, UR12, 0x1, UPT ;  /* 0x000000010c00788c */ /* 0x008fe4000bf05270 */
[----:B------:R-:W-:-:S03]  /*1a40*/  USHF.R.U32.HI UR5, URZ, UR9, UR5 ;  /* 0x00000009ff057299 */ /* 0x000fc60008011605 */
[----:B------:R-:W-:Y:S01]  /*1a50*/  UMOV UR4, UR7 ;  /* 0x0000000700047c82 */ /* 0x000fe20008000000 */
[----:B------:R-:W-:Y:S02]  /*1a60*/  USEL UR5, UR48, UR5, !UP0 ;  /* 0x0000000530057287 */ /* 0x000fe4000c000000 */
[----:B------:R-:W-:Y:S02]  /*1a70*/  UISETP.NE.AND UP0, UPT, UR10, 0x1, UPT ;  /* 0x000000010a00788c */ /* 0x000fe4000bf05270 */
[----:B----4-:R-:W-:-:S04]  /*1a80*/  USHF.R.U32.HI UR4, URZ, UR13, UR4 ;  /* 0x0000000dff047299 */ /* 0x010fc80008011604 */
[----:B------:R-:W-:-:S04]  /*1a90*/  USEL UR4, UR19, UR4, !UP0 ;  /* 0x0000000413047287 */ /* 0x000fc8000c000000 */
[----:B------:R-:W-:Y:S02]  /*1aa0*/  UIADD3 UR6, UPT, UPT, -UR4, UR5, URZ ;  /* 0x0000000504067290 */ /* 0x000fe4000fffe1ff */
[----:B------:R-:W-:Y:S02]  /*1ab0*/  UIADD3 UR4, UPT, UPT, UR4, -UR5, URZ ;  /* 0x8000000504047290 */ /* 0x000fe4000fffe0ff */
[----:B------:R-:W-:Y:S02]  /*1ac0*/  UIMAD UR19, UR6, UR10, UR19 ;  /* 0x0000000a061372a4 */ /* 0x000fe4000f8e0213 */
[----:B------:R-:W-:-:S12]  /*1ad0*/  UIMAD UR48, UR4, UR12, UR48 ;  /* 0x0000000c043072a4 */ /* 0x000fd8000f8e0230 */
.L_x_19:
[----:B------:R-:W-:Y:S05]  /*1ae0*/  BRA.U !UP6, `(.L_x_20) ;  /* 0x000000010e0c7547 */ /* 0x000fea000b800000 */
[----:B------:R-:W-:Y:S01]  /*1af0*/  UCGABAR_WAIT ;  /* 0x0000000000007dc7 */ /* 0x000fe20008000000 */
[----:B------:R-:W-:Y:S01]  /*1b00*/  CCTL.IVALL ;  /* 0x00000000ff00798f */ /* 0x000fe20002000000 */
[----:B------:R-:W-:Y:S05]  /*1b10*/  BRA `(.L_x_21) ;  /* 0x0000000000047947 */ /* 0x000fea0003800000 */
.L_x_20:
[----:B------:R-:W-:Y:S06]  /*1b20*/  BAR.SYNC.DEFER_BLOCKING 0x0 ;  /* 0x0000000000007b1d */ /* 0x000fec0000010000 */
.L_x_21:
[----:B------:R-:W-:Y:S05]  /*1b30*/  BRA.U UP5, `(.L_x_22) ;  /* 0x0000003505f07547 */ /* 0x000fea000b800000 */
[----:B------:R-:W2:Y:S01]  /*1b40*/  LDCU UR5, c[0x0][0x388] ;  /* 0x00007100ff0577ac */ /* 0x000ea20008000800 */
[----:B------:R-:W-:Y:S01]  /*1b50*/  PLOP3.LUT P1, PT, PT, PT, UP3, 0x80, 0x8 ;  /* 0x000000000008781c */ /* 0x000fe20003f2f038 */
[----:B------:R-:W-:Y:S01]  /*1b60*/  IMAD.MOV.U32 R2, RZ, RZ, RZ ;  /* 0x000000ffff027224 */ /* 0x000fe200078e00ff */
[----:B------:R-:W-:Y:S01]  /*1b70*/  ISETP.EQ.OR P2, PT, R3, RZ, P3 ;  /* 0x000000ff0300720c */ /* 0x000fe20001f42670 */
[----:B------:R-:W3:Y:S01]  /*1b80*/  LDCU UR8, c[0x0][0x38c] ;  /* 0x00007180ff0877ac */ /* 0x000ee20008000800 */
[----:B------:R-:W-:Y:S01]  /*1b90*/  PLOP3.LUT P1, PT, P1, PT, PT, 0x8, 0x80 ;  /* 0x000000000080781c */ /* 0x000fe20000f2e170 */
[----:B------:R-:W4:Y:S01]  /*1ba0*/  LDCU.64 UR6, c[0x0][0x390] ;  /* 0x00007200ff0677ac */ /* 0x000f220008000a00 */
[----:B------:R-:W-:Y:S02]  /*1bb0*/  USHF.L.U32 UR54, UR22, 0x6, URZ ;  /* 0x0000000616367899 */ /* 0x000fe400080006ff */
[----:B------:R-:W-:Y:S01]  /*1bc0*/  UISETP.NE.AND UP1, UPT, UR18, URZ, UPT ;  /* 0x000000ff1200728c */ /* 0x000fe2000bf25270 */
[----:B------:R-:W3:Y:S01]  /*1bd0*/  LDCU UR53, c[0x0][0x370] ;  /* 0x00006e00ff3577ac */ /* 0x000ee20008000800 */
[----:B--2---:R-:W-:Y:S01]  /*1be0*/  UIADD3 UR5, UPT, UPT, UR5, 0x1f, URZ ;  /* 0x0000001f05057890 */ /* 0x004fe2000fffe0ff */
[----:B-1----:R-:W1:Y:S03]  /*1bf0*/  LDCU.64 UR46, c[0x0][0x348] ;  /* 0x00006900ff2e77ac */ /* 0x002e660008000a00 */
[----:B------:R-:W-:-:S02]  /*1c00*/  USHF.R.S32.HI UR4, URZ, 0x1f, UR5 ;  /* 0x0000001fff047899 */ /* 0x000fc40008011405 */
[----:B------:R-:W-:Y:S02]  /*1c10*/  ULOP3.LUT UR54, UR54, 0x40, URZ, 0xc0, !UPT ;  /* 0x0000004036367892 */ /* 0x000fe4000f8ec0ff */
[----:B------:R-:W-:Y:S01]  /*1c20*/  ULEA.HI UR4, UR4, UR5, URZ, 0x5 ;  /* 0x0000000504047291 */ /* 0x000fe2000f8f28ff */
[----:B------:R-:W2:Y:S03]  /*1c30*/  LDCU UR52, c[0x0][0x374] ;  /* 0x00006e80ff3477ac */ /* 0x000ea60008000800 */
[----:B------:R-:W-:Y:S02]  /*1c40*/  USHF.R.S32.HI UR4, URZ, 0x5, UR4 ;  /* 0x00000005ff047899 */ /* 0x000fe40008011404 */
[----:B------:R-:W-:Y:S02]  /*1c50*/  USEL UR38, UR49, 0x2, UP1 ;  /* 0x0000000231267887 */ /* 0x000fe40008800000 */
[----:B---3--:R-:W-:Y:S01]  /*1c60*/  UIMAD UR4, UR4, UR8, URZ ;  /* 0x00000008040472a4 */ /* 0x008fe2000f8e02ff */
[----:B------:R-:W-:Y:S01]  /*1c70*/  UMOV UR27, 0x1 ;  /* 0x00000001001b7882 */ /* 0x000fe20000000000 */
[----:B------:R-:W-:-:S02]  /*1c80*/  UMOV UR30, URZ ;  /* 0x000000ff001e7c82 */ /* 0x000fc40008000000 */
[----:B----4-:R-:W-:Y:S01]  /*1c90*/  UIMAD UR4, UR4, UR6, URZ ;  /* 0x00000006040472a4 */ /* 0x010fe2000f8e02ff */
[----:B------:R-:W-:Y:S01]  /*1ca0*/  UMOV UR31, URZ ;  /* 0x000000ff001f7c82 */ /* 0x000fe20008000000 */
[----:B------:R-:W-:Y:S02]  /*1cb0*/  UMOV UR42, URZ ;  /* 0x000000ff002a7c82 */ /* 0x000fe40008000000 */
[----:B------:R-:W-:-:S04]  /*1cc0*/  UIMAD UR55, UR4, UR7, URZ ;  /* 0x00000007043772a4 */ /* 0x000fc8000f8e02ff */
[----:B------:R-:W-:Y:S02]  /*1cd0*/  UISETP.NE.AND UP2, UPT, UR55, URZ, UPT ;  /* 0x000000ff3700728c */ /* 0x000fe4000bf45270 */
[----:B------:R-:W-:-:S04]  /*1ce0*/  UISETP.LT.U32.AND UP0, UPT, UR55, 0x34, UPT ;  /* 0x000000343700788c */ /* 0x000fc8000bf01070 */
[----:B------:R-:W-:-:S04]  /*1cf0*/  USEL UR4, UR55, 0x34, UP0 ;  /* 0x0000003437047887 */ /* 0x000fc80008000000 */
[----:B------:R-:W-:Y:S02]  /*1d00*/  UIADD3 UR5, UPT, UPT, UR4, -0x1, URZ ;  /* 0xffffffff04057890 */ /* 0x000fe4000fffe0ff */
[----:B------:R-:W-:Y:S02]  /*1d10*/  @!UP2 UIADD3 UR5, UPT, UPT, UR4, URZ, URZ ;  /* 0x000000ff0405a290 */ /* 0x000fe4000fffe0ff */
[----:B------:R-:W-:Y:S02]  /*1d20*/  UIADD3 UR51, UPT, UPT, UR55, -UR4, URZ ;  /* 0x8000000437337290 */ /* 0x000fe4000fffe0ff */
[----:B-12---:R-:W-:-:S12]  /*1d30*/  UIADD3 UR56, UPT, UPT, UR5, 0x1, URZ ;  /* 0x0000000105387890 */ /* 0x006fd8000fffe0ff */
.L_x_40:
[----:B------:R-:W1:Y:S01]  /*1d40*/  S2UR UR36, SR_CgaCtaId ;  /* 0x00000000002479c3 */ /* 0x000e620000008800 */
[----:B------:R-:W-:Y:S01]  /*1d50*/  UMOV UR4, 0x400 ;  /* 0x0000040000047882 */ /* 0x000fe20000000000 */
[----:B------:R-:W-:Y:S01]  /*1d60*/  MOV R0, UR27 ;  /* 0x0000001b00007c02 */ /* 0x000fe20008000f00 */
[----:B------:R-:W-:Y:S02]  /*1d70*/  UISETP.NE.AND UP0, UPT, UR55, URZ, UPT ;  /* 0x000000ff3700728c */ /* 0x000fe4000bf05270 */
[----:B------:R-:W-:Y:S01]  /*1d80*/  ULEA UR19, UR19, UR54, 0x7 ;  /* 0x0000003613137291 */ /* 0x000fe2000f8e38ff */
[----:B------:R-:W-:Y:S01]  /*1d90*/  SHF.L.U32 R0, R0, 0x1f, RZ ;  /* 0x0000001f00007819 */ /* 0x000fe200000006ff */
[----:B------:R-:W-:Y:S01]  /*1da0*/  UMOV UR28, URZ ;  /* 0x000000ff001c7c82 */ /* 0x000fe20008000000 */
[----:B------:R-:W-:Y:S01]  /*1db0*/  UMOV UR22, URZ ;  /* 0x000000ff00167c82 */ /* 0x000fe20008000000 */
[----:B------:R-:W-:Y:S01]  /*1dc0*/  UMOV UR21, URZ ;  /* 0x000000ff00157c82 */ /* 0x000fe20008000000 */
[----:B------:R-:W-:Y:S01]  /*1dd0*/  UMOV UR20, URZ ;  /* 0x000000ff00147c82 */ /* 0x000fe20008000000 */
[----:B-1----:R-:W-:-:S04]  /*1de0*/  ULEA UR36, UR36, UR4, 0x18 ;  /* 0x0000000424247291 */ /* 0x002fc8000f8ec0ff */
[----:B------:R-:W-:-:S09]  /*1df0*/  ULEA UR4, UR30, UR36, 0x3 ;  /* 0x000000241e047291 */ /* 0x000fd2000f8e18ff */
[----:B------:R1:W2:Y:S01]  /*1e00*/  SYNCS.PHASECHK.TRANS64.TRYWAIT P0, [UR4+0x1a0], R0 ;  /* 0x0001a000ff0075a7 */ /* 0x0002a20008001104 */
[----:B------:R-:W-:-:S04]  /*1e10*/  ULEA.HI UR4, UR48, UR48, URZ, 0x1 ;  /* 0x0000003030047291 */ /* 0x000fc8000f8f08ff */
[----:B------:R-:W-:-:S04]  /*1e20*/  USHF.L.U32 UR4, UR4, 0x6, URZ ;  /* 0x0000000604047899 */ /* 0x000fc800080006ff */
[----:B------:R-:W-:Y:S01]  /*1e30*/  ULOP3.LUT UR43, UR54, 0xffffff80, UR4, 0xf8, !UPT ;  /* 0xffffff80362b7892 */ /* 0x000fe2000f8ef804 */
[----:B------:R-:W-:Y:S11]  /*1e40*/  BRA.U !UP0, `(.L_x_23) ;  /* 0x0000000508a87547 */ /* 0x000ff6000b800000 */
[----:B------:R-:W3:Y:S01]  /*1e50*/  LDCU.128 UR12, c[0x0][0x480] ;  /* 0x00009000ff0c77ac */ /* 0x000ee20008000c00 */
[----:B------:R-:W4:Y:S01]  /*1e60*/  LDCU.128 UR8, c[0x0][0x490] ;  /* 0x00009200ff0877ac */ /* 0x000f220008000c00 */
[----:B------:R-:W1:Y:S01]  /*1e70*/  LDCU.64 UR20, c[0x0][0x4c0] ;  /* 0x00009800ff1477ac */ /* 0x000e620008000a00 */
[----:B------:R-:W1:Y:S01]  /*1e80*/  LDCU.64 UR16, c[0x0][0x4f0] ;  /* 0x00009e00ff1077ac */ /* 0x000e620008000a00 */
[----:B------:R-:W1:Y:S01]  /*1e90*/  LDCU UR18, c[0x0][0x4c8] ;  /* 0x00009900ff1277ac */ /* 0x000e620008000800 */
[----:B---3--:R-:W-:Y:S02]  /*1ea0*/  UIMAD.WIDE.U32 UR4, UR43, UR13, URZ ;  /* 0x0000000d2b0472a5 */ /* 0x008fe4000f8e00ff */
[----:B------:R-:W-:Y:S02]  /*1eb0*/  UISETP.NE.AND UP0, UPT, UR12, 0x1, UPT ;  /* 0x000000010c00788c */ /* 0x000fe4000bf05270 */
[----:B------:R-:W-:Y:S01]  /*1ec0*/  USHF.R.U32.HI UR5, URZ, UR14, UR5 ;  /* 0x0000000eff057299 */ /* 0x000fe20008011605 */
[----:B------:R-:W3:Y:S03]  /*1ed0*/  LDCU UR48, c[0x0][0x38c] ;  /* 0x00007180ff3077ac */ /* 0x000ee60008000800 */
[----:B------:R-:W-:-:S02]  /*1ee0*/  USEL UR5, UR43, UR5, !UP0 ;  /* 0x000000052b057287 */ /* 0x000fc4000c000000 */
[----:B------:R-:W-:Y:S02]  /*1ef0*/  UISETP.NE.AND UP0, UPT, UR15, 0x1, UPT ;  /* 0x000000010f00788c */ /* 0x000fe4000bf05270 */
[----:B----4-:R-:W-:Y:S01]  /*1f00*/  UIMAD.WIDE.U32 UR6, UR5, UR8, URZ ;  /* 0x00000008050672a5 */ /* 0x010fe2000f8e00ff */
[----:B------:R-:W4:Y:S01]  /*1f10*/  LDCU UR8, c[0x0][0x4a0] ;  /* 0x00009400ff0877ac */ /* 0x000f220008000800 */
[----:B------:R-:W1:Y:S05]  /*1f20*/  LDCU UR23, c[0x0][0x4cc] ;  /* 0x00009980ff1777ac */ /* 0x000e6a0008000800 */
[----:B------:R-:W-:Y:S01]  /*1f30*/  UMOV UR4, UR7 ;  /* 0x0000000700047c82 */ /* 0x000fe20008000000 */
[----:B------:R-:W1:Y:S01]  /*1f40*/  LDCU.64 UR40, c[0x0][0x390] ;  /* 0x00007200ff2877ac */ /* 0x000e620008000a00 */
[----:B------:R-:W-:Y:S01]  /*1f50*/  USHF.R.U32.HI UR4, URZ, UR9, UR4 ;  /* 0x00000009ff047299 */ /* 0x000fe20008011604 */
[----:B------:R-:W1:Y:S03]  /*1f60*/  LDCU UR9, c[0x0][0x4ec] ;  /* 0x00009d80ff0977ac */ /* 0x000e660008000800 */
[----:B------:R-:W-:-:S02]  /*1f70*/  USEL UR4, UR5, UR4, !UP0 ;  /* 0x0000000405047287 */ /* 0x000fc4000c000000 */
[----:B------:R-:W-:Y:S02]  /*1f80*/  UISETP.NE.AND UP0, UPT, UR10, 0x1, UPT ;  /* 0x000000010a00788c */ /* 0x000fe4000bf05270 */
[----:B------:R-:W-:Y:S01]  /*1f90*/  UIMAD.WIDE.U32 UR6, UR4, UR11, URZ ;  /* 0x0000000b040672a5 */ /* 0x000fe2000f8e00ff */
[----:B------:R-:W1:Y:S01]  /*1fa0*/  LDCU.64 UR24, c[0x0][0x4d0] ;  /* 0x00009a00ff1877ac */ /* 0x000e620008000a00 */
[----:B------:R-:W-:-:S05]  /*1fb0*/  UIADD3 UR42, UPT, UPT, UR56, UR31, URZ ;  /* 0x0000001f382a7290 */ /* 0x000fca000fffe0ff */
[----:B------:R-:W-:Y:S01]  /*1fc0*/  UMOV UR6, UR7 ;  /* 0x0000000700067c82 */ /* 0x000fe20008000000 */
[----:B------:R-:W-:Y:S02]  /*1fd0*/  UIADD3 UR7, UPT, UPT, -UR4, URZ, URZ ;  /* 0x000000ff04077290 */ /* 0x000fe4000fffe1ff */
[----:B----4-:R-:W-:Y:S02]  /*1fe0*/  USHF.R.U32.HI UR6, URZ, UR8, UR6 ;  /* 0x00000008ff067299 */ /* 0x010fe40008011606 */
[----:B------:R-:W-:Y:S02]  /*1ff0*/  UIADD3 UR8, UPT, UPT, -UR5, URZ, URZ ;  /* 0x000000ff05087290 */ /* 0x000fe4000fffe1ff */
[----:B------:R-:W-:Y:S02]  /*2000*/  USEL UR14, UR4, UR6, !UP0 ;  /* 0x00000006040e7287 */ /* 0x000fe4000c000000 */
[----:B------:R-:W-:Y:S02]  /*2010*/  UIMAD UR7, UR15, UR7, UR5 ;  /* 0x000000070f0772a4 */ /* 0x000fe4000f8e0205 */
[----:B------:R-:W-:-:S02]  /*2020*/  UIADD3 UR6, UPT, UPT, -UR14, URZ, URZ ;  /* 0x000000ff0e067290 */ /* 0x000fc4000fffe1ff */
[----:B------:R-:W-:Y:S02]  /*2030*/  UIMAD UR8, UR12, UR8, UR43 ;  /* 0x000000080c0872a4 */ /* 0x000fe4000f8e022b */
[----:B------:R-:W-:Y:S02]  /*2040*/  UIMAD UR13, UR10, UR6, UR4 ;  /* 0x000000060a0d72a4 */ /* 0x000fe4000f8e0204 */
[----:B-1----:R-:W-:Y:S02]  /*2050*/  UIMAD UR11, UR8, UR20, UR9 ;  /* 0x00000014080b72a4 */ /* 0x002fe4000f8e0209 */
[----:B------:R-:W-:Y:S01]  /*2060*/  UIMAD UR12, UR7, UR21, UR16 ;  /* 0x00000015070c72a4 */ /* 0x000fe2000f8e0210 */
[----:B------:R-:W1:Y:S02]  /*2070*/  LDCU.64 UR4, c[0x0][0x4f8] ;  /* 0x00009f00ff0477ac */ /* 0x000e640008000a00 */
[----:B------:R-:W4:Y:S01]  /*2080*/  LDCU UR6, c[0x0][0x500] ;  /* 0x0000a000ff0677ac */ /* 0x000f220008000800 */
[----:B------:R-:W-:Y:S01]  /*2090*/  UIMAD UR13, UR13, UR18, UR17 ;  /* 0x000000120d0d72a4 */ /* 0x000fe2000f8e0211 */
[----:B------:R-:W-:Y:S01]  /*20a0*/  UMOV UR28, URZ ;  /* 0x000000ff001c7c82 */ /* 0x000fe20008000000 */
[----:B------:R-:W-:Y:S01]  /*20b0*/  UMOV UR7, UR30 ;  /* 0x0000001e00077c82 */ /* 0x000fe20008000000 */
[----:B------:R-:W-:Y:S01]  /*20c0*/  UMOV UR20, URZ ;  /* 0x000000ff00147c82 */ /* 0x000fe20008000000 */
[----:B------:R-:W-:Y:S01]  /*20d0*/  UMOV UR21, URZ ;  /* 0x000000ff00157c82 */ /* 0x000fe20008000000 */
[----:B---3--:R-:W-:-:S07]  /*20e0*/  UMOV UR22, URZ ;  /* 0x000000ff00167c82 */ /* 0x008fce0008000000 */
.L_x_29:
[----:B------:R-:W-:Y:S01]  /*20f0*/  @!P3 MOV R3, 0x2000 ;  /* 0x000020000003b802 */ /* 0x000fe20000000f00 */
[----:B------:R-:W-:Y:S01]  /*2100*/  ULEA UR9, UR7, UR36, 0x3 ;  /* 0x0000002407097291 */ /* 0x000fe2000f8e18ff */
[----:B-12---:R-:W-:Y:S11]  /*2110*/  @P0 BRA `(.L_x_24) ;  /* 0x0000000000100947 */ /* 0x006ff60003800000 */
[----:B------:R-:W-:Y:S04]  /*2120*/  MOV R0, UR27 ;  /* 0x0000001b00007c02 */ /* 0x000fe80008000f00 */
[----:B------:R-:W-:Y:S04]  /*2130*/  SHF.L.U32 R5, R0, 0x1f, RZ ;  /* 0x0000001f00057819 */ /* 0x000fe800000006ff */
[----:B------:R-:W2:Y:S02]  /*2140*/  SYNCS.PHASECHK.TRANS64.TRYWAIT P0, [UR9+0x1a0], R5 ;  /* 0x0001a005ff0075a7 */ /* 0x000ea40008001109 */
[----:B--2---:R-:W-:Y:S05]  /*2150*/  @!P0 BRA `(.L_x_25) ;  /* 0x0000008400688947 */ /* 0x004fea0003800000 */
.L_x_24:
[----:B------:R3:W-:Y:S01]  /*2160*/  @!P3 SYNCS.ARRIVE.TRANS64 RZ, [UR9], R3 ;  /* 0x00000003ffffb9a7 */ /* 0x0007e20008000009 */
[----:B------:R-:W-:Y:S04]  /*2170*/  ULOP3.LUT UR8, UR38, 0x2, URZ, 0xfc, !UPT ;  /* 0x0000000226087892 */ /* 0x000fe8000f8efcff */
[----:B------:R-:W-:Y:S09]  /*2180*/  UISETP.NE.AND UP0, UPT, UR8, 0x2, UPT ;  /* 0x000000020800788c */ /* 0x000ff2000bf05270 */
[----:B------:R-:W-:Y:S05]  /*2190*/  BRA.U UP0, `(.L_x_26) ;  /* 0x0000000100047547 */ /* 0x000fea000b800000 */
[----:B-1--4-:R-:W-:Y:S05]  /*21a0*/  BPT.TRAP 0x1 ;  /* 0x000000040000795c */ /* 0x012fea0000300000 */
.L_x_26:
[----:B------:R-:W-:Y:S04]  /*21b0*/  BSSY.RECONVERGENT B0, `(.L_x_27) ;  /* 0x0000003000007945 */ /* 0x000fe80003800200 */
[----:B------:R-:W-:Y:S05]  /*21c0*/  @P2 BRA `(.L_x_28) ;  /* 0x0000000000042947 */ /* 0x000fea0003800000 */
[----:B-1--4-:R-:W-:Y:S05]  /*21d0*/  BPT.TRAP 0x1 ;  /* 0x000000040000795c */ /* 0x012fea0000300000 */
.L_x_28:
[----:B-1--4-:R-:W-:Y:S05]  /*21e0*/  BSYNC.RECONVERGENT B0 ;  /* 0x0000000000007941 */ /* 0x012fea0003800200 */
.L_x_27:
[----:B------:R-:W-:Y:S02]  /*21f0*/  UIADD3 UR8, UPT, UPT, UR7, 0x1, URZ ;  /* 0x0000000107087890 */ /* 0x000fe4000fffe0ff */
[----:B------:R-:W-:Y:S02]  /*2200*/  UIMAD UR15, UR20, UR23, UR4 ;  /* 0x00000017140f72a4 */ /* 0x000fe4000f8e0204 */
[----:B------:R-:W-:Y:S02]  /*2210*/  UISETP.NE.AND UP0, UPT, UR8, 0x34, UPT ;  /* 0x000000340800788c */ /* 0x000fe4000bf05270 */
[----:B------:R-:W-:Y:S02]  /*2220*/  ULEA UR16, UR7, UR36, 0xb ;  /* 0x0000002407107291 */ /* 0x000fe4000f8e58ff */
[----:B------:R-:W-:Y:S02]  /*2230*/  USEL UR10, URZ, 0x1, UP0 ;  /* 0x00000001ff0a7887 */ /* 0x000fe40008000000 */
[----:B------:R-:W-:Y:S02]  /*2240*/  USEL UR30, UR8, URZ, UP0 ;  /* 0x000000ff081e7287 */ /* 0x000fe40008000000 */
[----:B------:R-:W-:Y:S02]  /*2250*/  ULOP3.LUT UR27, UR27, UR10, URZ, 0x3c, !UPT ;  /* 0x0000000a1b1b7292 */ /* 0x000fe4000f8e3cff */
[----:B------:R-:W-:Y:S02]  /*2260*/  ULEA UR8, UR30, UR36, 0x3 ;  /* 0x000000241e087291 */ /* 0x000fe4000f8e18ff */
[----:B------:R-:W-:Y:S02]  /*2270*/  UIADD3 UR34, UP0, UPT, UR46, 0x80, URZ ;  /* 0x000000802e227890 */ /* 0x000fe4000ff1e0ff */
[----:B------:R-:W-:Y:S01]  /*2280*/  ULOP3.LUT UR9, UR9, 0xfefffff8, URZ, 0xc0, !UPT ;  /* 0xfefffff809097892 */ /* 0x000fe2000f8ec0ff */
[----:B--2---:R-:W-:Y:S01]  /*2290*/  MOV R0, UR27 ;  /* 0x0000001b00007c02 */ /* 0x004fe20008000f00 */
[----:B------:R-:W-:Y:S02]  /*22a0*/  USHF.L.U32 UR10, UR28, 0x5, URZ ;  /* 0x000000051c0a7899 */ /* 0x000fe400080006ff */
[----:B------:R-:W-:Y:S01]  /*22b0*/  UIADD3.X UR35, UPT, UPT, URZ, UR47, URZ, UP0, !UPT ;  /* 0x0000002fff237290 */ /* 0x000fe200087fe4ff */
[----:B---3--:R-:W-:Y:S01]  /*22c0*/  SHF.L.U32 R3, R0, 0x1f, RZ ;  /* 0x0000001f00037819 */ /* 0x008fe200000006ff */
[----:B------:R-:W-:Y:S02]  /*22d0*/  UIADD3 UR32, UP3, UPT, UR46, 0x200, URZ ;  /* 0x000002002e207890 */ /* 0x000fe4000ff7e0ff */
[----:B------:R-:W-:Y:S01]  /*22e0*/  UIADD3 UR37, UPT, UPT, UR20, 0x1, URZ ;  /* 0x0000000114257890 */ /* 0x000fe2000fffe0ff */
[----:B------:R3:W1:Y:S01]  /*22f0*/  SYNCS.PHASECHK.TRANS64.TRYWAIT P0, [UR8+0x1a0], R3 ;  /* 0x0001a003ff0075a7 */ /* 0x0006620008001108 */
[----:B------:R-:W-:Y:S02]  /*2300*/  UIMAD UR8, UR21, UR24, UR5 ;  /* 0x00000018150872a4 */ /* 0x000fe4000f8e0205 */
[----:B------:R-:W-:Y:S02]  /*2310*/  UIMAD UR7, UR22, UR25, UR6 ;  /* 0x00000019160772a4 */ /* 0x000fe4000f8e0206 */
[----:B------:R-:W-:Y:S02]  /*2320*/  ULEA UR15, UR8, UR15, 0x5 ;  /* 0x0000000f080f7291 */ /* 0x000fe4000f8e28ff */
[----:B------:R-:W-:Y:S02]  /*2330*/  UIADD3 UR8, UPT, UPT, UR16, 0x4500, URZ ;  /* 0x0000450010087890 */ /* 0x000fe4000fffe0ff */
[----:B------:R-:W-:Y:S02]  /*2340*/  ULEA UR7, UR7, UR15, 0xa ;  /* 0x0000000f07077291 */ /* 0x000fe4000f8e50ff */
[----:B------:R-:W-:Y:S02]  /*2350*/  UIADD3.X UR33, UPT, UPT, URZ, UR47, URZ, UP3, !UPT ;  /* 0x0000002fff217290 */ /* 0x000fe40009ffe4ff */
[----:B------:R-:W-:Y:S02]  /*2360*/  UPRMT UR7, UR7, 0x5410, URZ ;  /* 0x0000541007077896 */ /* 0x000fe400080000ff */
[----:B------:R-:W-:Y:S02]  /*2370*/  UIADD3 UR16, UPT, UPT, UR16, 0x1e500, URZ ;  /* 0x0001e50010107890 */ /* 0x000fe4000fffe0ff */
[----:B------:R-:W-:Y:S02]  /*2380*/  UISETP.NE.AND UP2, UPT, UR37, UR48, UPT ;  /* 0x000000302500728c */ /* 0x000fe4000bf45270 */
[----:B------:R-:W-:Y:S02]  /*2390*/  UIADD3 UR29, UPT, UPT, UR21, 0x1, URZ ;  /* 0x00000001151d7890 */ /* 0x000fe4000fffe0ff */
[----:B------:R-:W-:Y:S02]  /*23a0*/  UIADD3 UR26, UPT, UPT, UR22, 0x1, URZ ;  /* 0x00000001161a7890 */ /* 0x000fe4000fffe0ff */
[----:B------:R-:W-:Y:S01]  /*23b0*/  UIADD3 UR31, UPT, UPT, UR31, 0x1, URZ ;  /* 0x000000011f1f7890 */ /* 0x000fe2000fffe0ff */
[----:B------:R-:W-:Y:S01]  /*23c0*/  UMOV UR44, 0x0 ;  /* 0x00000000002c7882 */ /* 0x000fe20000000000 */
[----:B------:R-:W-:Y:S01]  /*23d0*/  UMOV UR45, 0x10000000 ;  /* 0x10000000002d7882 */ /* 0x000fe20000000000 */
[----:B------:R-:W-:Y:S02]  /*23e0*/  UMOV UR17, UR9 ;  /* 0x0000000900117c82 */ /* 0x000fe40008000000 */
[----:B------:R-:W-:Y:S01]  /*23f0*/  @UP2 UIADD3 UR29, UPT, UPT, UR21, URZ, URZ ;  /* 0x000000ff151d2290 */ /* 0x000fe2000fffe0ff */
[----:B------:R2:W-:Y:S01]  /*2400*/  UTMALDG.5D.IM2COL.2CTA [UR8], [UR34], UR7, desc[UR44] ;  /* 0x00002c08220073b4 */ /* 0x0005e20008261007 */
[----:B------:R-:W-:Y:S02]  /*2410*/  UMOV UR18, UR10 ;  /* 0x0000000a00127c82 */ /* 0x000fe40008000000 */
[----:B------:R-:W-:Y:S01]  /*2420*/  UISETP.NE.AND UP1, UPT, UR29, UR40, UPT ;  /* 0x000000281d00728c */ /* 0x000fe2000bf25270 */
[----:B------:R4:W-:Y:S10]  /*2430*/  UTMALDG.5D.2CTA [UR16], [UR32], desc[UR44] ;  /* 0x00002c10200075b4 */ /* 0x0009f40008221000 */
[----:B------:R-:W-:Y:S04]  /*2440*/  @UP1 UIADD3 UR26, UPT, UPT, UR22, URZ, URZ ;  /* 0x000000ff161a1290 */ /* 0x000fe8000fffe0ff */
[----:B------:R-:W-:Y:S02]  /*2450*/  UISETP.NE.AND UP0, UPT, UR26, UR41, UPT ;  /* 0x000000291a00728c */ /* 0x000fe4000bf05270 */
[----:B--2---:R-:W-:Y:S09]  /*2460*/  UIADD3 UR8, UPT, UPT, UR28, 0x1, URZ ;  /* 0x000000011c087890 */ /* 0x004ff2000fffe0ff */
[----:B------:R-:W-:Y:S01]  /*2470*/  @UP0 UIADD3 UR8, UPT, UPT, UR28, URZ, URZ ;  /* 0x000000ff1c080290 */ /* 0x000fe2000fffe0ff */
[----:B------:R-:W-:Y:S01]  /*2480*/  UMOV UR7, UR30 ;  /* 0x0000001e00077c82 */ /* 0x000fe20008000000 */
[----:B----4-:R-:W-:Y:S02]  /*2490*/  USEL UR22, UR26, URZ, UP0 ;  /* 0x000000ff1a167287 */ /* 0x010fe40008000000 */
[----:B------:R-:W-:Y:S02]  /*24a0*/  UISETP.NE.AND UP0, UPT, UR31, UR42, UPT ;  /* 0x0000002a1f00728c */ /* 0x000fe4000bf05270 */
[----:B------:R-:W-:Y:S02]  /*24b0*/  USEL UR20, UR37, URZ, UP2 ;  /* 0x000000ff25147287 */ /* 0x000fe40009000000 */
[----:B------:R-:W-:Y:S01]  /*24c0*/  USEL UR21, UR29, URZ, UP1 ;  /* 0x000000ff1d157287 */ /* 0x000fe20008800000 */
[----:B------:R-:W-:Y:S04]  /*24d0*/  UMOV UR28, UR8 ;  /* 0x00000008001c7c82 */ /* 0x000fe80008000000 */
[----:B---3--:R-:W-:Y:S07]  /*24e0*/  BRA.U UP0, `(.L_x_29) ;  /* 0xfffffffd00007547 */ /* 0x008fee000b83ffff */
.L_x_23:
[----:B------:R-:W-:Y:S01]  /*24f0*/  ULEA UR4, UR30, UR36, 0x3 ;  /* 0x000000241e047291 */ /* 0x000fe2000f8e18ff */
[----:B-1----:R-:W-:Y:S01]  /*2500*/  MOV R0, UR27 ;  /* 0x0000001b00007c02 */ /* 0x002fe20008000f00 */
[----:B------:R-:W-:Y:S01]  /*2510*/  @!P1 SYNCS.ARRIVE.TRANS64.A1T0 RZ, [UR36+0x368], RZ ;  /* 0x000368ffffff99a7 */ /* 0x000fe20008100024 */
[----:B------:R-:W-:Y:S02]  /*2520*/  UISETP.GE.AND UP0, UPT, UR51, 0x1, UPT ;  /* 0x000000013300788c */ /* 0x000fe4000bf06270 */
[----:B------:R-:W-:-:S04]  /*2530*/  SHF.L.U32 R0, R0, 0x1f, RZ ;  /* 0x0000001f00007819 */ /* 0x000fc800000006ff */
[----:B--2---:R1:W2:Y:S03]  /*2540*/  SYNCS.PHASECHK.TRANS64.TRYWAIT P0, [UR4+0x1a0], R0 ;  /* 0x0001a000ff0075a7 */ /* 0x0042a60008001104 */
[----:B------:R-:W-:Y:S05]  /*2550*/  BRA.U !UP0, `(.L_x_30) ;  /* 0x0000000508a07547 */ /* 0x000fea000b800000 */
[----:B------:R-:W3:Y:S01]  /*2560*/  LDCU.128 UR8, c[0x0][0x480] ;  /* 0x00009000ff0877ac */ /* 0x000ee20008000c00 */
[----:B------:R-:W4:Y:S01]  /*2570*/  LDCU.128 UR32, c[0x0][0x490] ;  /* 0x00009200ff2077ac */ /* 0x000f220008000c00 */
[----:B------:R-:W1:Y:S01]  /*2580*/  LDCU UR13, c[0x0][0x4c8] ;  /* 0x00009900ff0d77ac */ /* 0x000e620008000800 */
        /* <DEDUP_REMOVED lines=10> */
[----:B------:R-:W1:Y:S05]  /*2630*/  LDCU.64 UR40, c[0x0][0x390] ;  /* 0x00007200ff2877ac */ /* 0x000e6a0008000a00 */
[----:B------:R-:W-:Y:S01]  /*2640*/  UMOV UR4, UR7 ;  /* 0x0000000700047c82 */ /* 0x000fe20008000000 */
[----:B------:R-:W1:Y:S01]  /*2650*/  LDCU.64 UR24, c[0x0][0x4d0] ;  /* 0x00009a00ff1877ac */ /* 0x000e620008000a00 */
[----:B------:R-:W-:Y:S01]  /*2660*/  USHF.R.U32.HI UR4, URZ, UR33, UR4 ;  /* 0x00000021ff047299 */ /* 0x000fe20008011604 */
[----:B------:R-:W4:Y:S03]  /*2670*/  LDCU.64 UR32, c[0x0][0x4c0] ;  /* 0x00009800ff2077ac */ /* 0x000f260008000a00 */
[----:B------:R-:W-:-:S02]  /*2680*/  USEL UR4, UR5, UR4, !UP0 ;  /* 0x0000000405047287 */ /* 0x000fc4000c000000 */
[----:B------:R-:W-:Y:S02]  /*2690*/  UISETP.NE.AND UP0, UPT, UR34, 0x1, UPT ;  /* 0x000000012200788c */ /* 0x000fe4000bf05270 */
[----:B------:R-:W-:Y:S02]  /*26a0*/  UIMAD.WIDE.U32 UR6, UR4, UR35, URZ ;  /* 0x00000023040672a5 */ /* 0x000fe4000f8e00ff */
[----:B------:R-:W-:Y:S01]  /*26b0*/  UIADD3 UR42, UPT, UPT, UR51, UR42, URZ ;  /* 0x0000002a332a7290 */ /* 0x000fe2000fffe0ff */
[----:B------:R-:W-:-:S04]  /*26c0*/  UMOV UR37, UR51 ;  /* 0x0000003300257c82 */ /* 0x000fc80008000000 */
[----:B------:R-:W-:Y:S01]  /*26d0*/  UMOV UR6, UR7 ;  /* 0x0000000700067c82 */ /* 0x000fe20008000000 */
[----:B------:R-:W-:Y:S02]  /*26e0*/  UIADD3 UR7, UPT, UPT, -UR5, URZ, URZ ;  /* 0x000000ff05077290 */ /* 0x000fe4000fffe1ff */
[----:B---3--:R-:W-:Y:S02]  /*26f0*/  USHF.R.U32.HI UR6, URZ, UR9, UR6 ;  /* 0x00000009ff067299 */ /* 0x008fe40008011606 */
[----:B------:R-:W-:Y:S02]  /*2700*/  UIMAD UR7, UR8, UR7, UR43 ;  /* 0x00000007080772a4 */ /* 0x000fe4000f8e022b */
[----:B------:R-:W-:Y:S02]  /*2710*/  USEL UR14, UR4, UR6, !UP0 ;  /* 0x00000006040e7287 */ /* 0x000fe4000c000000 */
[----:B------:R-:W-:Y:S02]  /*2720*/  UIADD3 UR6, UPT, UPT, -UR4, URZ, URZ ;  /* 0x000000ff04067290 */ /* 0x000fe4000fffe1ff */
[----:B------:R-:W-:-:S02]  /*2730*/  UIADD3 UR9, UPT, UPT, -UR14, URZ, URZ ;  /* 0x000000ff0e097290 */ /* 0x000fc4000fffe1ff */
[----:B------:R-:W-:Y:S02]  /*2740*/  UIMAD UR12, UR11, UR6, UR5 ;  /* 0x000000060b0c72a4 */ /* 0x000fe4000f8e0205 */
[----:B------:R-:W-:Y:S02]  /*2750*/  UIMAD UR9, UR34, UR9, UR4 ;  /* 0x00000009220972a4 */ /* 0x000fe4000f8e0204 */
[----:B----4-:R-:W-:Y:S01]  /*2760*/  UIMAD UR11, UR7, UR32, UR10 ;  /* 0x00000020070b72a4 */ /* 0x010fe2000f8e020a */
[----:B------:R-:W3:Y:S02]  /*2770*/  LDCU UR43, c[0x0][0x38c] ;  /* 0x00007180ff2b77ac */ /* 0x000ee40008000800 */
[----:B------:R-:W4:Y:S01]  /*2780*/  LDCU UR6, c[0x0][0x500] ;  /* 0x0000a000ff0677ac */ /* 0x000f220008000800 */
[----:B------:R-:W2:Y:S01]  /*2790*/  LDCU.64 UR4, c[0x0][0x4f8] ;  /* 0x00009f00ff0477ac */ /* 0x000ea20008000a00 */
[----:B-1----:R-:W-:Y:S02]  /*27a0*/  UIMAD UR12, UR12, UR33, UR16 ;  /* 0x000000210c0c72a4 */ /* 0x002fe4000f8e0210 */
[----:B------:R-:W-:Y:S01]  /*27b0*/  UIMAD UR13, UR9, UR13, UR17 ;  /* 0x0000000d090d72a4 */ /* 0x000fe2000f8e0211 */
[----:B------:R-:W-:-:S11]  /*27c0*/  UMOV UR7, UR30 ;  /* 0x0000001e00077c82 */ /* 0x000fd60008000000 */
.L_x_36:
[----:B------:R-:W-:Y:S01]  /*27d0*/  @!P3 MOV R3, 0x2000 ;  /* 0x000020000003b802 */ /* 0x000fe20000000f00 */
[----:B------:R-:W-:Y:S01]  /*27e0*/  ULEA UR9, UR7, UR36, 0x3 ;  /* 0x0000002407097291 */ /* 0x000fe2000f8e18ff */
[----:B--2---:R-:W-:Y:S11]  /*27f0*/  @P0 BRA `(.L_x_31) ;  /* 0x0000000000100947 */ /* 0x004ff60003800000 */
[----:B------:R-:W-:Y:S04]  /*2800*/  MOV R0, UR27 ;  /* 0x0000001b00007c02 */ /* 0x000fe80008000f00 */
[----:B------:R-:W-:Y:S04]  /*2810*/  SHF.L.U32 R5, R0, 0x1f, RZ ;  /* 0x0000001f00057819 */ /* 0x000fe800000006ff */
[----:B------:R-:W1:Y:S02]  /*2820*/  SYNCS.PHASECHK.TRANS64.TRYWAIT P0, [UR9+0x1a0], R5 ;  /* 0x0001a005ff0075a7 */ /* 0x000e640008001109 */
[----:B-1----:R-:W-:Y:S05]  /*2830*/  @!P0 BRA `(.L_x_32) ;  /* 0x0000007c00c88947 */ /* 0x002fea0003800000 */
.L_x_31:
[----:B------:R2:W-:Y:S01]  /*2840*/  @!P3 SYNCS.ARRIVE.TRANS64 RZ, [UR9], R3 ;  /* 0x00000003ffffb9a7 */ /* 0x0005e20008000009 */
[----:B------:R-:W-:Y:S04]  /*2850*/  ULOP3.LUT UR8, UR38, 0x2, URZ, 0xfc, !UPT ;  /* 0x0000000226087892 */ /* 0x000fe8000f8efcff */
[----:B------:R-:W-:Y:S09]  /*2860*/  UISETP.NE.AND UP0, UPT, UR8, 0x2, UPT ;  /* 0x000000020800788c */ /* 0x000ff2000bf05270 */
[----:B------:R-:W-:Y:S05]  /*2870*/  BRA.U UP0, `(.L_x_33) ;  /* 0x0000000100047547 */ /* 0x000fea000b800000 */
[----:B---34-:R-:W-:Y:S05]  /*2880*/  BPT.TRAP 0x1 ;  /* 0x000000040000795c */ /* 0x018fea0000300000 */
.L_x_33:
[----:B------:R-:W-:Y:S04]  /*2890*/  BSSY.RECONVERGENT B0, `(.L_x_34) ;  /* 0x0000003000007945 */ /* 0x000fe80003800200 */
[----:B------:R-:W-:Y:S05]  /*28a0*/  @P2 BRA `(.L_x_35) ;  /* 0x0000000000042947 */ /* 0x000fea0003800000 */
[----:B---34-:R-:W-:Y:S05]  /*28b0*/  BPT.TRAP 0x1 ;  /* 0x000000040000795c */ /* 0x018fea0000300000 */
.L_x_35:
[----:B---34-:R-:W-:Y:S05]  /*28c0*/  BSYNC.RECONVERGENT B0 ;  /* 0x0000000000007941 */ /* 0x018fea0003800200 */
.L_x_34:
[----:B------:R-:W-:Y:S02]  /*28d0*/  UIADD3 UR8, UPT, UPT, UR7, 0x1, URZ ;  /* 0x0000000107087890 */ /* 0x000fe4000fffe0ff */
[----:B------:R-:W-:Y:S02]  /*28e0*/  UIMAD UR16, UR20, UR23, UR4 ;  /* 0x00000017141072a4 */ /* 0x000fe4000f8e0204 */
[----:B------:R-:W-:Y:S02]  /*28f0*/  UISETP.NE.AND UP0, UPT, UR8, 0x34, UPT ;  /* 0x000000340800788c */ /* 0x000fe4000bf05270 */
[----:B------:R-:W-:Y:S02]  /*2900*/  UIMAD UR15, UR21, UR24, UR5 ;  /* 0x00000018150f72a4 */ /* 0x000fe4000f8e0205 */
[----:B------:R-:W-:Y:S02]  /*2910*/  USEL UR10, URZ, 0x1, UP0 ;  /* 0x00000001ff0a7887 */ /* 0x000fe40008000000 */
[----:B------:R-:W-:Y:S02]  /*2920*/  USEL UR30, UR8, URZ, UP0 ;  /* 0x000000ff081e7287 */ /* 0x000fe40008000000 */
[----:B------:R-:W-:Y:S02]  /*2930*/  ULOP3.LUT UR27, UR27, UR10, URZ, 0x3c, !UPT ;  /* 0x0000000a1b1b7292 */ /* 0x000fe4000f8e3cff */
[----:B------:R-:W-:Y:S02]  /*2940*/  ULEA UR8, UR30, UR36, 0x3 ;  /* 0x000000241e087291 */ /* 0x000fe4000f8e18ff */
[----:B------:R-:W-:Y:S02]  /*2950*/  ULEA UR17, UR7, UR36, 0xb ;  /* 0x0000002407117291 */ /* 0x000fe4000f8e58ff */
[----:B------:R-:W-:Y:S01]  /*2960*/  UIMAD UR7, UR22, UR25, UR6 ;  /* 0x00000019160772a4 */ /* 0x000fe2000f8e0206 */
[----:B-1----:R-:W-:Y:S01]  /*2970*/  MOV R0, UR27 ;  /* 0x0000001b00007c02 */ /* 0x002fe20008000f00 */
[----:B------:R-:W-:Y:S02]  /*2980*/  ULEA UR15, UR15, UR16, 0x5 ;  /* 0x000000100f0f7291 */ /* 0x000fe4000f8e28ff */
[----:B------:R-:W-:Y:S01]  /*2990*/  UIADD3 UR34, UP0, UPT, UR46, 0x80, URZ ;  /* 0x000000802e227890 */ /* 0x000fe2000ff1e0ff */
[----:B--2---:R-:W-:Y:S01]  /*29a0*/  SHF.L.U32 R3, R0, 0x1f, RZ ;  /* 0x0000001f00037819 */ /* 0x004fe200000006ff */
[----:B------:R-:W-:Y:S02]  /*29b0*/  ULEA UR7, UR7, UR15, 0xa ;  /* 0x0000000f07077291 */ /* 0x000fe4000f8e50ff */
[----:B------:R-:W-:Y:S01]  /*29c0*/  ULOP3.LUT UR9, UR9, 0xfefffff8, URZ, 0xc0, !UPT ;  /* 0xfefffff809097892 */ /* 0x000fe2000f8ec0ff */
[----:B------:R1:W2:Y:S01]  /*29d0*/  SYNCS.PHASECHK.TRANS64.TRYWAIT P0, [UR8+0x1a0], R3 ;  /* 0x0001a003ff0075a7 */ /* 0x0002a20008001108 */
[----:B------:R-:W-:Y:S02]  /*29e0*/  USHF.L.U32 UR10, UR28, 0x5, URZ ;  /* 0x000000051c0a7899 */ /* 0x000fe400080006ff */
[----:B------:R-:W-:Y:S02]  /*29f0*/  UIADD3.X UR35, UPT, UPT, URZ, UR47, URZ, UP0, !UPT ;  /* 0x0000002fff237290 */ /* 0x000fe400087fe4ff */
[----:B------:R-:W-:Y:S02]  /*2a00*/  UIADD3 UR8, UPT, UPT, UR17, 0x4500, URZ ;  /* 0x0000450011087890 */ /* 0x000fe4000fffe0ff */
[----:B------:R-:W-:Y:S02]  /*2a10*/  UPRMT UR7, UR7, 0x5410, URZ ;  /* 0x0000541007077896 */ /* 0x000fe400080000ff */
[----:B------:R-:W-:Y:S02]  /*2a20*/  UIADD3 UR32, UP3, UPT, UR46, 0x200, URZ ;  /* 0x000002002e207890 */ /* 0x000fe4000ff7e0ff */
[----:B------:R-:W-:Y:S02]  /*2a30*/  UIADD3 UR16, UPT, UPT, UR17, 0x1e500, URZ ;  /* 0x0001e50011107890 */ /* 0x000fe4000fffe0ff */
[----:B------:R-:W-:Y:S02]  /*2a40*/  UIADD3.X UR33, UPT, UPT, URZ, UR47, URZ, UP3, !UPT ;  /* 0x0000002fff217290 */ /* 0x000fe40009ffe4ff */
[----:B------:R-:W-:Y:S02]  /*2a50*/  UIADD3 UR31, UPT, UPT, UR20, 0x1, URZ ;  /* 0x00000001141f7890 */ /* 0x000fe4000fffe0ff */
[----:B------:R-:W-:Y:S02]  /*2a60*/  UIADD3 UR29, UPT, UPT, UR21, 0x1, URZ ;  /* 0x00000001151d7890 */ /* 0x000fe4000fffe0ff */
[----:B------:R-:W-:Y:S02]  /*2a70*/  UISETP.NE.AND UP2, UPT, UR31, UR43, UPT ;  /* 0x0000002b1f00728c */ /* 0x000fe4000bf45270 */
[----:B------:R-:W-:Y:S01]  /*2a80*/  UIADD3 UR26, UPT, UPT, UR22, 0x1, URZ ;  /* 0x00000001161a7890 */ /* 0x000fe2000fffe0ff */
[----:B------:R-:W-:Y:S01]  /*2a90*/  UMOV UR44, 0x0 ;  /* 0x00000000002c7882 */ /* 0x000fe20000000000 */
[----:B------:R-:W-:Y:S01]  /*2aa0*/  UMOV UR45, 0x10000000 ;  /* 0x10000000002d7882 */ /* 0x000fe20000000000 */
[----:B------:R-:W-:Y:S01]  /*2ab0*/  UMOV UR17, UR9 ;  /* 0x0000000900117c82 */ /* 0x000fe20008000000 */
[----:B------:R3:W-:Y:S01]  /*2ac0*/  UTMALDG.5D.IM2COL.2CTA [UR8], [UR34], UR7, desc[UR44] ;  /* 0x00002c08220073b4 */ /* 0x0007e20008261007 */
[----:B------:R-:W-:Y:S04]  /*2ad0*/  UMOV UR18, UR10 ;  /* 0x0000000a00127c82 */ /* 0x000fe80008000000 */
[----:B------:R-:W-:Y:S04]  /*2ae0*/  @UP2 UIADD3 UR29, UPT, UPT, UR21, URZ, URZ ;  /* 0x000000ff151d2290 */ /* 0x000fe8000fffe0ff */
[----:B------:R-:W-:Y:S01]  /*2af0*/  UISETP.NE.AND UP1, UPT, UR29, UR40, UPT ;  /* 0x000000281d00728c */ /* 0x000fe2000bf25270 */
[----:B------:R4:W-:Y:S10]  /*2b00*/  UTMALDG.5D.2CTA [UR16], [UR32], desc[UR44] ;  /* 0x00002c10200075b4 */ /* 0x0009f40008221000 */
[----:B------:R-:W-:Y:S04]  /*2b10*/  @UP1 UIADD3 UR26, UPT, UPT, UR22, URZ, URZ ;  /* 0x000000ff161a1290 */ /* 0x000fe8000fffe0ff */
[----:B------:R-:W-:Y:S02]  /*2b20*/  UISETP.NE.AND UP0, UPT, UR26, UR41, UPT ;  /* 0x000000291a00728c */ /* 0x000fe4000bf05270 */
[----:B---3--:R-:W-:Y:S09]  /*2b30*/  UIADD3 UR8, UPT, UPT, UR28, 0x1, URZ ;  /* 0x000000011c087890 */ /* 0x008ff2000fffe0ff */
[----:B------:R-:W-:Y:S02]  /*2b40*/  @UP0 UIADD3 UR8, UPT, UPT, UR28, URZ, URZ ;  /* 0x000000ff1c080290 */ /* 0x000fe4000fffe0ff */
[----:B------:R-:W-:Y:S02]  /*2b50*/  UIADD3 UR7, UPT, UPT, UR37, -0x1, URZ ;  /* 0xffffffff25077890 */ /* 0x000fe4000fffe0ff */
[----:B----4-:R-:W-:Y:S02]  /*2b60*/  USEL UR22, UR26, URZ, UP0 ;  /* 0x000000ff1a167287 */ /* 0x010fe40008000000 */
[----:B------:R-:W-:Y:S02]  /*2b70*/  UISETP.GT.U32.AND UP0, UPT, UR37, 0x1, UPT ;  /* 0x000000012500788c */ /* 0x000fe4000bf04070 */
[----:B------:R-:W-:Y:S02]  /*2b80*/  USEL UR20, UR31, URZ, UP2 ;  /* 0x000000ff1f147287 */ /* 0x000fe40009000000 */
[----:B------:R-:W-:Y:S01]  /*2b90*/  USEL UR21, UR29, URZ, UP1 ;  /* 0x000000ff1d157287 */ /* 0x000fe20008800000 */
[----:B------:R-:W-:Y:S01]  /*2ba0*/  UMOV UR37, UR7 ;  /* 0x0000000700257c82 */ /* 0x000fe20008000000 */
[----:B------:R-:W-:Y:S01]  /*2bb0*/  UMOV UR7, UR30 ;  /* 0x0000001e00077c82 */ /* 0x000fe20008000000 */
[----:B------:R-:W-:Y:S02]  /*2bc0*/  UMOV UR28, UR8 ;  /* 0x00000008001c7c82 */ /* 0x000fe40008000000 */
[----:B-1----:R-:W-:Y:S07]  /*2bd0*/  BRA.U UP0, `(.L_x_36) ;  /* 0xfffffff900fc7547 */ /* 0x002fee000b83ffff */
.L_x_30:
[----:B------:R-:W-:Y:S01]  /*2be0*/  SHF.L.U32 R3, R2, 0x1f, RZ ;  /* 0x0000001f02037819 */ /* 0x000fe200000006ff */
[----:B------:R-:W-:-:S03]  /*2bf0*/  NOP ;  /* 0x0000000000007918 */ /* 0x000fc60000000000 */
[----:B--2---:R-:W2:Y:S02]  /*2c00*/  SYNCS.PHASECHK.TRANS64.TRYWAIT P0, [UR36+0x370], R3 ;  /* 0x00037003ff0075a7 */ /* 0x004ea40008001124 */
[----:B--2---:R-:W-:Y:S05]  /*2c10*/  @!P0 BRA `(.L_x_37) ;  /* 0x0000007800e88947 */ /* 0x004fea0003800000 */
.L_x_169:
[----:B------:R-:W2:Y:S01]  /*2c20*/  LDS.128 R4, [UR36+0x3b0] ;  /* 0x0003b024ff047984 */ /* 0x000ea20008000c00 */
[----:B------:R-:W-:Y:S02]  /*2c30*/  UIADD3 UR4, UPT, UPT, UR36, 0x378, URZ ;  /* 0x0000037824047890 */ /* 0x000fe4000fffe0ff */
[----:B------:R-:W-:Y:S01]  /*2c40*/  UISETP.GE.AND UP0, UPT, UR39, 0x1, UPT ;  /* 0x000000012700788c */ /* 0x000fe2000bf06270 */
[----:B------:R-:W-:Y:S01]  /*2c50*/  @!PT LDS RZ, [RZ] ;  /* 0x00000000fffff984 */ /* 0x000fe20000000800 */
[----:B------:R-:W-:Y:S01]  /*2c60*/  @!PT LDS RZ, [RZ] ;  /* 0x00000000fffff984 */ /* 0x000fe20000000800 */
[----:B------:R-:W-:Y:S01]  /*2c70*/  @!PT LDS RZ, [RZ] ;  /* 0x00000000fffff984 */ /* 0x000fe20000000800 */
[----:B------:R-:W-:Y:S01]  /*2c80*/  @!PT LDS RZ, [RZ] ;  /* 0x00000000fffff984 */ /* 0x000fe20000000800 */
[----:B------:R3:W-:Y:S06]  /*2c90*/  MEMBAR.ALL.CTA ;  /* 0x0000000000007992 */ /* 0x0007ec0000008000 */
[----:B---3--:R-:W3:Y:S01]  /*2ca0*/  FENCE.VIEW.ASYNC.S ;  /* 0x00000000000073c6 */ /* 0x008ee20000000000 */
[----:B------:R-:W-:-:S09]  /*2cb0*/  UPRMT UR4, URZ, 0x654, UR4 ;  /* 0x00000654ff047896 */ /* 0x000fd20008000004 */
[----:B---3--:R-:W-:Y:S01]  /*2cc0*/  SYNCS.ARRIVE.TRANS64.RED.A1T0 RZ, [UR4], RZ ;  /* 0x000000ffffff79a7 */ /* 0x008fe20008100404 */
[----:B--2---:R-:W-:-:S13]  /*2cd0*/  LOP3.LUT P0, RZ, R6, 0x1, RZ, 0xc0, !PT ;  /* 0x0000000106ff7812 */ /* 0x004fda000780c0ff */
[----:B------:R-:W-:Y:S01]  /*2ce0*/  VOTEU.ANY UP1, P0 ;  /* 0x0000000000ff7886 */ /* 0x000fe20000020100 */
[----:B------:R-:W-:-:S13]  /*2cf0*/  PLOP3.LUT P0, PT, PT, PT, UP1, 0x80, 0x8 ;  /* 0x000000000008781c */ /* 0x000fda0003f0f018 */
[----:B-1----:R-:W-:Y:S02]  /*2d00*/  @P0 MOV R0, R4 ;  /* 0x0000000400000202 */ /* 0x002fe40000000f00 */
[----:B------:R-:W-:Y:S02]  /*2d10*/  @P0 LOP3.LUT R4, R5, 0xffff, RZ, 0xc0, !PT ;  /* 0x0000ffff05040812 */ /* 0x000fe400078ec0ff */
[----:B------:R-:W-:Y:S02]  /*2d20*/  @P0 R2UR UR6, R0 ;  /* 0x00000000000602ca */ /* 0x000fe400000e0000 */
[----:B------:R-:W-:-:S11]  /*2d30*/  @P0 R2UR UR5, R4 ;  /* 0x00000000040502ca */ /* 0x000fd600000e0000 */
[----:B------:R-:W-:Y:S02]  /*2d40*/  @UP1 UMOV UR50, UR6 ;  /* 0x0000000600321c82 */ /* 0x000fe40008000000 */
[----:B------:R-:W-:Y:S01]  /*2d50*/  @UP1 UMOV UR49, UR5 ;  /* 0x0000000500311c82 */ /* 0x000fe20008000000 */
[----:B------:R-:W-:Y:S05]  /*2d60*/  BRA.U !UP0, `(.L_x_38) ;  /* 0x0000000108d47547 */ /* 0x000fea000b800000 */
[----:B------:R-:W1:Y:S01]  /*2d70*/  LDCU.128 UR16, c[0x0][0xc10] ;  /* 0x00018200ff1077ac */ /* 0x000e620008000c00 */
[----:B------:R-:W2:Y:S01]  /*2d80*/  LDCU UR21, c[0x0][0xc20] ;  /* 0x00018400ff1577ac */ /* 0x000ea20008000800 */
[----:B------:R-:W3:Y:S01]  /*2d90*/  LDCU UR20, c[0x0][0xc0c] ;  /* 0x00018180ff1477ac */ /* 0x000ee20008000800 */
[----:B------:R-:W4:Y:S01]  /*2da0*/  LDCU.64 UR12, c[0x0][0xc28] ;  /* 0x00018500ff0c77ac */ /* 0x000f220008000a00 */
[----:B------:R-:W-:Y:S02]  /*2db0*/  UISETP.NE.AND UP3, UPT, UR39, 0x1, UPT ;  /* 0x000000012700788c */ /* 0x000fe4000bf65270 */
[----:B-1----:R-:W-:Y:S02]  /*2dc0*/  UIMAD.WIDE.U32 UR4, UR52, UR19, URZ ;  /* 0x00000013340472a5 */ /* 0x002fe4000f8e00ff */
[----:B------:R-:W-:Y:S02]  /*2dd0*/  UIMAD.WIDE.U32 UR6, UR53, UR16, URZ ;  /* 0x00000010350672a5 */ /* 0x000fe4000f8e00ff */
[----:B------:R-:W-:-:S02]  /*2de0*/  UISETP.NE.AND UP0, UPT, UR18, 0x1, UPT ;  /* 0x000000011200788c */ /* 0x000fc4000bf05270 */
[----:B------:R-:W-:Y:S01]  /*2df0*/  UIMAD.WIDE.U32 UR14, UR49, UR19, URZ ;  /* 0x00000013310e72a5 */ /* 0x000fe2000f8e00ff */
[----:B------:R-:W-:Y:S01]  /*2e00*/  UMOV UR4, UR5 ;  /* 0x0000000500047c82 */ /* 0x000fe20008000000 */
[----:B---3--:R-:W-:Y:S02]  /*2e10*/  UISETP.NE.AND UP2, UPT, UR20, 0x1, UPT ;  /* 0x000000011400788c */ /* 0x008fe4000bf45270 */
[----:B--2---:R-:W-:Y:S02]  /*2e20*/  USHF.R.U32.HI UR5, URZ, UR21, UR4 ;  /* 0x00000015ff057299 */ /* 0x004fe40008011604 */
[----:B------:R-:W-:Y:S01]  /*2e30*/  UIMAD.WIDE.U32 UR10, UR50, UR16, URZ ;  /* 0x00000010320a72a5 */ /* 0x000fe2000f8e00ff */
[----:B------:R-:W-:Y:S01]  /*2e40*/  UMOV UR4, UR7 ;  /* 0x0000000700047c82 */ /* 0x000fe20008000000 */
[----:B------:R-:W-:Y:S02]  /*2e50*/  USEL UR5, UR52, UR5, !UP0 ;  /* 0x0000000534057287 */ /* 0x000fe4000c000000 */
[----:B------:R-:W-:-:S02]  /*2e60*/  USHF.R.U32.HI UR4, URZ, UR17, UR4 ;  /* 0x00000011ff047299 */ /* 0x000fc40008011604 */
[----:B----4-:R-:W-:Y:S02]  /*2e70*/  UIMAD.WIDE.U32 UR8, UR5, UR12, URZ ;  /* 0x0000000c050872a5 */ /* 0x010fe4000f8e00ff */
[----:B------:R-:W-:Y:S01]  /*2e80*/  USEL UR6, UR53, UR4, !UP2 ;  /* 0x0000000435067287 */ /* 0x000fe2000d000000 */
[----:B------:R-:W-:Y:S02]  /*2e90*/  UMOV UR10, UR11 ;  /* 0x0000000b000a7c82 */ /* 0x000fe40008000000 */
[----:B------:R-:W-:Y:S01]  /*2ea0*/  UMOV UR4, UR15 ;  /* 0x0000000f00047c82 */ /* 0x000fe20008000000 */
[----:B------:R-:W-:Y:S01]  /*2eb0*/  UIMAD.WIDE.U32 UR14, UR6, UR12, URZ ;  /* 0x0000000c060e72a5 */ /* 0x000fe2000f8e00ff */
[----:B------:R-:W-:Y:S01]  /*2ec0*/  UMOV UR8, UR9 ;  /* 0x0000000900087c82 */ /* 0x000fe20008000000 */
[----:B------:R-:W-:Y:S02]  /*2ed0*/  USHF.R.U32.HI UR4, URZ, UR21, UR4 ;  /* 0x00000015ff047299 */ /* 0x000fe40008011604 */
[----:B------:R-:W-:-:S03]  /*2ee0*/  @UP3 USHF.R.U32.HI UR5, URZ, UR13, UR8 ;  /* 0x0000000dff053299 */ /* 0x000fc60008011608 */
[----:B------:R-:W-:Y:S01]  /*2ef0*/  UMOV UR14, UR15 ;  /* 0x0000000f000e7c82 */ /* 0x000fe20008000000 */
[----:B------:R-:W-:Y:S02]  /*2f00*/  USHF.R.U32.HI UR17, URZ, UR17, UR10 ;  /* 0x00000011ff117299 */ /* 0x000fe4000801160a */
[----:B------:R-:W-:Y:S02]  /*2f10*/  USEL UR4, UR49, UR4, !UP0 ;  /* 0x0000000431047287 */ /* 0x000fe4000c000000 */
[----:B------:R-:W-:Y:S02]  /*2f20*/  @UP3 USHF.R.U32.HI UR6, URZ, UR13, UR14 ;  /* 0x0000000dff063299 */ /* 0x000fe4000801160e */
[----:B------:R-:W-:Y:S02]  /*2f30*/  UIMAD UR7, UR39, UR5, URZ ;  /* 0x00000005270772a4 */ /* 0x000fe4000f8e02ff */
[----:B------:R-:W-:Y:S02]  /*2f40*/  USEL UR5, UR50, UR17, !UP2 ;  /* 0x0000001132057287 */ /* 0x000fe4000d000000 */
[----:B------:R-:W-:-:S02]  /*2f50*/  UIMAD UR10, UR39, UR6, URZ ;  /* 0x00000006270a72a4 */ /* 0x000fc4000f8e02ff */
[----:B------:R-:W-:Y:S02]  /*2f60*/  UISETP.GE.AND UP0, UPT, UR4, UR7, UPT ;  /* 0x000000070400728c */ /* 0x000fe4000bf06270 */
[----:B------:R-:W-:Y:S02]  /*2f70*/  UIMAD.WIDE.U32 UR8, UR4, UR12, URZ ;  /* 0x0000000c040872a5 */ /* 0x000fe4000f8e00ff */
[----:B------:R-:W-:Y:S02]  /*2f80*/  UISETP.GE.OR UP0, UPT, UR5, UR10, UP0 ;  /* 0x0000000a0500728c */ /* 0x000fe40008706670 */
[----:B------:R-:W-:-:S03]  /*2f90*/  UIMAD.WIDE.U32 UR10, UR5, UR12, URZ ;  /* 0x0000000c050a72a5 */ /* 0x000fc6000f8e00ff */
[----:B------:R-:W-:Y:S01]  /*2fa0*/  UMOV UR7, UR9 ;  /* 0x0000000900077c82 */ /* 0x000fe20008000000 */
[----:B------:R-:W-:Y:S02]  /*2fb0*/  UIADD3 UR9, UPT, UPT, -UR4, URZ, URZ ;  /* 0x000000ff04097290 */ /* 0x000fe4000fffe1ff */
[----:B------:R-:W-:Y:S02]  /*2fc0*/  USHF.R.U32.HI UR7, URZ, UR13, UR7 ;  /* 0x0000000dff077299 */ /* 0x000fe40008011607 */
[----:B------:R-:W-:Y:S02]  /*2fd0*/  UIMAD UR10, UR18, UR9, UR49 ;  /* 0x00000009120a72a4 */ /* 0x000fe4000f8e0231 */
[----:B------:R-:W-:Y:S01]  /*2fe0*/  USEL UR7, UR4, UR7, !UP3 ;  /* 0x0000000704077287 */ /* 0x000fe2000d800000 */
[----:B------:R-:W-:Y:S01]  /*2ff0*/  @!UP0 UMOV UR8, UR11 ;  /* 0x0000000b00088c82 */ /* 0x000fe20008000000 */
[----:B------:R-:W-:Y:S02]  /*3000*/  UIADD3 UR11, UPT, UPT, -UR5, URZ, URZ ;  /* 0x000000ff050b7290 */ /* 0x000fe4000fffe1ff */
[----:B------:R-:W-:-:S02]  /*3010*/  @!UP0 USHF.R.U32.HI UR8, URZ, UR13, UR8 ;  /* 0x0000000dff088299 */ /* 0x000fc40008011608 */
[----:B------:R-:W-:Y:S02]  /*3020*/  UIADD3 UR9, UPT, UPT, -UR7, URZ, URZ ;  /* 0x000000ff07097290 */ /* 0x000fe4000fffe1ff */
[----:B------:R-:W-:Y:S02]  /*3030*/  @!UP0 USEL UR8, UR5, UR8, !UP3 ;  /* 0x0000000805088287 */ /* 0x000fe4000d800000 */
[----:B------:R-:W-:Y:S02]  /*3040*/  UIMAD UR9, UR39, UR9, UR4 ;  /* 0x00000009270972a4 */ /* 0x000fe4000f8e0204 */
[----:B------:R-:W-:Y:S02]  /*3050*/  @!UP0 UIADD3 UR7, UPT, UPT, UR7, -UR8, URZ ;  /* 0x8000000807078290 */ /* 0x000fe4000fffe0ff */
[----:B------:R-:W-:Y:S02]  /*3060*/  @!UP0 UIMAD UR8, UR9, UR6, UR8 ;  /* 0x00000006090882a4 */ /* 0x000fe4000f8e0208 */
[----:B------:R-:W-:-:S02]  /*3070*/  @!UP0 UIMAD UR4, UR39, UR7, UR5 ;  /* 0x00000007270482a4 */ /* 0x000fc4000f8e0205 */
[----:B------:R-:W-:Y:S02]  /*3080*/  UIMAD UR6, UR20, UR11, UR50 ;  /* 0x0000000b140672a4 */ /* 0x000fe4000f8e0232 */
[----:B------:R-:W-:Y:S01]  /*3090*/  UIMAD UR49, UR4, UR18, UR10 ;  /* 0x00000012043172a4 */ /* 0x000fe2000f8e020a */
[----:B------:R-:W-:Y:S02]  /*30a0*/  @!UP0 UMOV UR5, UR8 ;  /* 0x0000000800058c82 */ /* 0x000fe40008000000 */
[----:B------:R-:W-:-:S12]  /*30b0*/  UIMAD UR50, UR5, UR20, UR6 ;  /* 0x00000014053272a4 */ /* 0x000fd8000f8e0206 */
.L_x_38:
[----:B------:R-:W1:Y:S02]  /*30c0*/  LDCU UR4, c[0x0][0xc30] ;  /* 0x00018600ff0477ac */ /* 0x000e640008000800 */
[----:B-1----:R-:W-:-:S09]  /*30d0*/  UISETP.NE.AND UP0, UPT, UR4, 0x1, UPT ;  /* 0x000000010400788c */ /* 0x002fd2000bf05270 */
[----:B------:R-:W-:Y:S05]  /*30e0*/  BRA.U UP0, `(.L_x_39) ;  /* 0x0000000100447547 */ /* 0x000fea000b800000 */
[----:B------:R-:W1:Y:S01]  /*30f0*/  LDCU.128 UR8, c[0x0][0xc10] ;  /* 0x00018200ff0877ac */ /* 0x000e620008000c00 */
[----:B------:R-:W2:Y:S01]  /*3100*/  LDCU UR12, c[0x0][0xc0c] ;  /* 0x00018180ff0c77ac */ /* 0x000ea20008000800 */
[----:B------:R-:W3:Y:S01]  /*3110*/  LDCU UR13, c[0x0][0xc20] ;  /* 0x00018400ff0d77ac */ /* 0x000ee20008000800 */
[----:B-1----:R-:W-:Y:S02]  /*3120*/  UIMAD.WIDE.U32 UR6, UR50, UR8, URZ ;  /* 0x00000008320672a5 */ /* 0x002fe4000f8e00ff */
[----:B------:R-:W-:Y:S02]  /*3130*/  UIMAD.WIDE.U32 UR4, UR49, UR11, URZ ;  /* 0x0000000b310472a5 */ /* 0x000fe4000f8e00ff */
[----:B--2---:R-:W-:Y:S02]  /*3140*/  UISETP.NE.AND UP2, UPT, UR12, 0x1, UPT ;  /* 0x000000010c00788c */ /* 0x004fe4000bf45270 */
[----:B------:R-:W-:Y:S01]  /*3150*/  UISETP.NE.AND UP0, UPT, UR10, 0x1, UPT ;  /* 0x000000010a00788c */ /* 0x000fe2000bf05270 */
[----:B------:R-:W-:-:S02]  /*3160*/  UMOV UR6, UR7 ;  /* 0x0000000700067c82 */ /* 0x000fc40008000000 */
[----:B------:R-:W-:Y:S01]  /*3170*/  UMOV UR4, UR5 ;  /* 0x0000000500047c82 */ /* 0x000fe20008000000 */
[----:B------:R-:W-:Y:S02]  /*3180*/  USHF.R.U32.HI UR6, URZ, UR9, UR6 ;  /* 0x00000009ff067299 */ /* 0x000fe40008011606 */
[----:B---3--:R-:W-:Y:S02]  /*3190*/  USHF.R.U32.HI UR4, URZ, UR13, UR4 ;  /* 0x0000000dff047299 */ /* 0x008fe40008011604 */
[----:B------:R-:W-:Y:S02]  /*31a0*/  USEL UR5, UR50, UR6, !UP2 ;  /* 0x0000000632057287 */ /* 0x000fe4000d000000 */
[----:B------:R-:W-:-:S04]  /*31b0*/  USEL UR4, UR49, UR4, !UP0 ;  /* 0x0000000431047287 */ /* 0x000fc8000c000000 */
[----:B------:R-:W-:Y:S02]  /*31c0*/  UIADD3 UR6, UPT, UPT, UR5, -UR4, URZ ;  /* 0x8000000405067290 */ /* 0x000fe4000fffe0ff */
[----:B------:R-:W-:Y:S02]  /*31d0*/  UIADD3 UR4, UPT, UPT, -UR5, UR4, URZ ;  /* 0x0000000405047290 */ /* 0x000fe4000fffe1ff */
[----:B------:R-:W-:Y:S02]  /*31e0*/  UIMAD UR49, UR6, UR10, UR49 ;  /* 0x0000000a063172a4 */ /* 0x000fe4000f8e0231 */
[----:B------:R-:W-:-:S12]  /*31f0*/  UIMAD UR50, UR4, UR12, UR50 ;  /* 0x0000000c043272a4 */ /* 0x000fd8000f8e0232 */
.L_x_39:
[----:B------:R-:W-:Y:S01]  /*3200*/  R2UR UR5, R89 ;  /* 0x00000000590572ca */ /* 0x000fe200000e0000 */
[----:B------:R-:W-:Y:S01]  /*3210*/  UMOV UR31, UR42 ;  /* 0x0000002a001f7c82 */ /* 0x000fe20008000000 */
[----:B------:R-:W-:Y:S02]  /*3220*/  R2UR UR4, R88 ;  /* 0x00000000580472ca */ /* 0x000fe400000e0000 */
[----:B------:R-:W-:Y:S02]  /*3230*/  PLOP3.LUT P1, PT, PT, PT, PT, 0x80, 0x8 ;  /* 0x000000000008781c */ /* 0x000fe40003f2f070 */
[----:B------:R-:W-:-:S07]  /*3240*/  LOP3.LUT R2, R2, 0x1, RZ, 0x3c, !PT ;  /* 0x0000000102027812 */ /* 0x000fce00078e3cff */
[----:B------:R-:W-:Y:S02]  /*3250*/  UIADD3 UR48, UPT, UPT, UR50, UR5, URZ ;  /* 0x0000000532307290 */ /* 0x000fe4000fffe0ff */
[----:B------:R-:W-:Y:S01]  /*3260*/  UIADD3 UR19, UPT, UPT, UR49, UR4, URZ ;  /* 0x0000000431137290 */ /* 0x000fe2000fffe0ff */
[----:B------:R-:W-:Y:S11]  /*3270*/  BRA.U UP1, `(.L_x_40) ;  /* 0xffffffe901b07547 */ /* 0x000ff6000b83ffff */
[----:B------:R-:W-:Y:S01]  /*3280*/  UIADD3 UR36, UPT, UPT, UR36, 0x1a0, URZ ;  /* 0x000001a024247890 */ /* 0x000fe2000fffe0ff */
[----:B------:R-:W-:-:S03]  /*3290*/  MOV R3, UR27 ;  /* 0x0000001b00037c02 */ /* 0x000fc60008000f00 */
[----:B------:R-:W-:Y:S01]  /*32a0*/  ULEA UR4, UR30, UR36, 0x3 ;  /* 0x000000241e047291 */ /* 0x000fe2000f8e18ff */
[----:B------:R-:W-:-:S08]  /*32b0*/  SHF.L.U32 R3, R3, 0x1f, RZ ;  /* 0x0000001f03037819 */ /* 0x000fd000000006ff */
[----:B------:R-:W1:Y:S02]  /*32c0*/  SYNCS.PHASECHK.TRANS64.TRYWAIT P0, [UR4], R3 ;  /* 0x00000003ff0075a7 */ /* 0x000e640008001104 */
[----:B-1----:R-:W-:Y:S05]  /*32d0*/  @!P0 BRA `(.L_x_41) ;  /* 0x0000007400508947 */ /* 0x002fea0003800000 */
.L_x_171:
[----:B------:R-:W-:-:S04]  /*32e0*/  UIADD3 UR4, UPT, UPT, UR30, 0x1, URZ ;  /* 0x000000011e047890 */ /* 0x000fc8000fffe0ff */
[----:B------:R-:W-:-:S04]  /*32f0*/  UISETP.NE.AND UP0, UPT, UR4, 0x34, UPT ;  /* 0x000000340400788c */ /* 0x000fc8000bf05270 */
[----:B------:R-:W-:Y:S02]  /*3300*/  USEL UR5, URZ, 0x1, UP0 ;  /* 0x00000001ff057887 */ /* 0x000fe40008000000 */
[----:B------:R-:W-:Y:S02]  /*3310*/  USEL UR4, UR4, URZ, UP0 ;  /* 0x000000ff04047287 */ /* 0x000fe40008000000 */
[----:B------:R-:W-:Y:S02]  /*3320*/  ULOP3.LUT UR6, UR27, UR5, URZ, 0x3c, !UPT ;  /* 0x000000051b067292 */ /* 0x000fe4000f8e3cff */
[----:B------:R-:W-:-:S04]  /*3330*/  ULEA UR5, UR4, UR36, 0x3 ;  /* 0x0000002404057291 */ /* 0x000fc8000f8e18ff */
[----:B-1----:R-:W-:-:S04]  /*3340*/  MOV R3, UR6 ;  /* 0x0000000600037c02 */ /* 0x002fc80008000f00 */
[----:B------:R-:W-:-:S04]  /*3350*/  SHF.L.U32 R3, R3, 0x1f, RZ ;  /* 0x0000001f03037819 */ /* 0x000fc800000006ff */
[----:B------:R-:W1:Y:S02]  /*3360*/  SYNCS.PHASECHK.TRANS64.TRYWAIT P0, [UR5], R3 ;  /* 0x00000003ff0075a7 */ /* 0x000e640008001105 */
[----:B-1----:R-:W-:Y:S05]  /*3370*/  @!P0 BRA `(.L_x_42) ;  /* 0x0000007400408947 */ /* 0x002fea0003800000 */
.L_x_173:
        /* <DEDUP_REMOVED lines=10> */
.L_x_175:
        /* <DEDUP_REMOVED lines=10> */
.L_x_177:
        /* <DEDUP_REMOVED lines=10> */
.L_x_179:
        /* <DEDUP_REMOVED lines=10> */
.L_x_181:
        /* <DEDUP_REMOVED lines=10> */
.L_x_183:
        /* <DEDUP_REMOVED lines=10> */
.L_x_185:
        /* <DEDUP_REMOVED lines=10> */
.L_x_187:
        /* <DEDUP_REMOVED lines=10> */
.L_x_189:
        /* <DEDUP_REMOVED lines=10> */
.L_x_191:
        /* <DEDUP_REMOVED lines=10> */
.L_x_193:
        /* <DEDUP_REMOVED lines=10> */
.L_x_195:
        /* <DEDUP_REMOVED lines=10> */
.L_x_197:
        /* <DEDUP_REMOVED lines=10> */
.L_x_199:
        /* <DEDUP_REMOVED lines=10> */
.L_x_201:
        /* <DEDUP_REMOVED lines=10> */
.L_x_203:
        /* <DEDUP_REMOVED lines=10> */
.L_x_205:
        /* <DEDUP_REMOVED lines=10> */
.L_x_207:
        /* <DEDUP_REMOVED lines=10> */
.L_x_209:
        /* <DEDUP_REMOVED lines=10> */
.L_x_211:
        /* <DEDUP_REMOVED lines=10> */
.L_x_213:
        /* <DEDUP_REMOVED lines=10> */
.L_x_215:
        /* <DEDUP_REMOVED lines=10> */
.L_x_217:
        /* <DEDUP_REMOVED lines=10> */
.L_x_219:
        /* <DEDUP_REMOVED lines=10> */
.L_x_221:
        /* <DEDUP_REMOVED lines=10> */
.L_x_223:
        /* <DEDUP_REMOVED lines=10> */
.L_x_225:
        /* <DEDUP_REMOVED lines=10> */
.L_x_227:
        /* <DEDUP_REMOVED lines=10> */
.L_x_229:
        /* <DEDUP_REMOVED lines=10> */
.L_x_231:
        /* <DEDUP_REMOVED lines=10> */
.L_x_233:
        /* <DEDUP_REMOVED lines=10> */
.L_x_235:
        /* <DEDUP_REMOVED lines=10> */
.L_x_237:
        /* <DEDUP_REMOVED lines=10> */
.L_x_239:
        /* <DEDUP_REMOVED lines=10> */
.L_x_241:
        /* <DEDUP_REMOVED lines=10> */
.L_x_243:
        /* <DEDUP_REMOVED lines=10> */
.L_x_245:
        /* <DEDUP_REMOVED lines=10> */
.L_x_247:
        /* <DEDUP_REMOVED lines=10> */
.L_x_249:
        /* <DEDUP_REMOVED lines=10> */
.L_x_251:
        /* <DEDUP_REMOVED lines=10> */
.L_x_253:
        /* <DEDUP_REMOVED lines=10> */
.L_x_255:
        /* <DEDUP_REMOVED lines=10> */
.L_x_257:
        /* <DEDUP_REMOVED lines=10> */
.L_x_259:
        /* <DEDUP_REMOVED lines=10> */
.L_x_261:
        /* <DEDUP_REMOVED lines=10> */
.L_x_263:
        /* <DEDUP_REMOVED lines=10> */
.L_x_265:
        /* <DEDUP_REMOVED lines=10> */
.L_x_267:
        /* <DEDUP_REMOVED lines=10> */
.L_x_269:
        /* <DEDUP_REMOVED lines=10> */
.L_x_271:
[----:B------:R-:W-:-:S04]  /*5220*/  UIADD3 UR4, UPT, UPT, UR4, 0x1, URZ ;  /* 0x0000000104047890 */ /* 0x000fc8000fffe0ff */
[----:B------:R-:W-:-:S04]  /*5230*/  UISETP.NE.AND UP0, UPT, UR4, 0x34, UPT ;  /* 0x000000340400788c */ /* 0x000fc8000bf05270 */
[----:B------:R-:W-:Y:S02]  /*5240*/  USEL UR5, URZ, 0x1, UP0 ;  /* 0x00000001ff057887 */ /* 0x000fe40008000000 */
[----:B------:R-:W-:Y:S02]  /*5250*/  USEL UR4, UR4, URZ, UP0 ;  /* 0x000000ff04047287 */ /* 0x000fe40008000000 */
[----:B------:R-:W-:Y:S02]  /*5260*/  ULOP3.LUT UR5, UR6, UR5, URZ, 0x3c, !UPT ;  /* 0x0000000506057292 */ /* 0x000fe4000f8e3cff */
[----:B------:R-:W-:-:S04]  /*5270*/  ULEA UR4, UR4, UR36, 0x3 ;  /* 0x0000002404047291 */ /* 0x000fc8000f8e18ff */
[----:B------:R-:W-:Y:S02]  /*5280*/  IMAD.U32 R2, RZ, RZ, UR5 ;  /* 0x00000005ff027e24 */ /* 0x000fe4000f8e00ff */
[----:B-1----:R-:W-:-:S03]  /*5290*/  MOV R0, UR4 ;  /* 0x0000000400007c02 */ /* 0x002fc60008000f00 */
[----:B------:R-:W-:-:S07]  /*52a0*/  SHF.L.U32 R3, R2, 0x1f, RZ ;  /* 0x0000001f02037819 */ /* 0x000fce00000006ff */
.L_x_92:
[----:B-1----:R1:W2:Y:S02]  /*52b0*/  SYNCS.PHASECHK.TRANS64.TRYWAIT P0, [R0+URZ], R3 ;  /* 0x00000003000075a7 */ /* 0x0022a400080011ff */
[----:B--2---:R-:W-:Y:S05]  /*52c0*/  @!P0 NANOSLEEP.SYNCS 0x989680 ;  /* 0x009896800000895d */ /* 0x004fea0003900000 */
[----:B------:R-:W2:Y:S02]  /*52d0*/  @!P0 SYNCS.PHASECHK.TRANS64 P0, [R0+URZ], R3 ;  /* 0x00000003000085a7 */ /* 0x000ea400080010ff */
[----:B--2---:R-:W-:Y:S05]  /*52e0*/  @P0 EXIT ;  /* 0x000000000000094d */ /* 0x004fea0003800000 */
[----:B------:R-:W-:Y:S05]  /*52f0*/  BRA `(.L_x_92) ;  /* 0xfffffffc00ec7947 */ /* 0x000fea000383ffff */
.L_x_22:
[----:B------:R-:W-:-:S04]  /*5300*/  UISETP.NE.AND UP0, UPT, UR23, URZ, UPT ;  /* 0x000000ff1700728c */ /* 0x000fc8000bf05270 */
[----:B------:R-:W-:-:S09]  /*5310*/  UISETP.NE.OR UP0, UPT, UR18, 0x1, UP0 ;  /* 0x000000011200788c */ /* 0x000fd20008705670 */
[----:B------:R-:W-:Y:S05]  /*5320*/  BRA.U UP0, `(.L_x_93) ;  /* 0x0000000100b07547 */ /* 0x000fea000b800000 */
[----:B------:R-:W-:Y:S01]  /*5330*/  UMOV UR4, 0x400 ;  /* 0x0000040000047882 */ /* 0x000fe20000000000 */
[----:B------:R-:W-:Y:S01]  /*5340*/  HFMA2 R2, -RZ, RZ, 0, 5.9604644775390625e-08 ;  /* 0x00000001ff027431 */ /* 0x000fe200000001ff */
[----:B------:R-:W-:Y:S01]  /*5350*/  ULEA UR4, UR23, UR4, 0x18 ;  /* 0x0000000417047291 */ /* 0x000fe2000f8ec0ff */
[----:B------:R-:W-:Y:S01]  /*5360*/  ISETP.GE.U32.AND P0, PT, R3, 0x2, PT ;  /* 0x000000020300780c */ /* 0x000fe20003f06070 */
[----:B------:R-:W-:Y:S02]  /*5370*/  IMAD.MOV.U32 R8, RZ, RZ, RZ ;  /* 0x000000ffff087224 */ /* 0x000fe400078e00ff */
[----:B------:R-:W-:Y:S02]  /*5380*/  UIADD3 UR5, UPT, UPT, UR4, 0x378, URZ ;  /* 0x0000037804057890 */ /* 0x000fe4000fffe0ff */
[----:B------:R-:W-:Y:S02]  /*5390*/  UIADD3 UR8, UPT, UPT, UR4, 0x370, URZ ;  /* 0x0000037004087890 */ /* 0x000fe4000fffe0ff */
[----:B------:R-:W-:-:S12]  /*53a0*/  UPRMT UR5, URZ, 0x654, UR5 ;  /* 0x00000654ff057896 */ /* 0x000fd80008000005 */
.L_x_96:
[----:B------:R-:W-:Y:S01]  /*53b0*/  SHF.L.U32 R7, R2, 0x1f, RZ ;  /* 0x0000001f02077819 */ /* 0x000fe200000006ff */
[----:B------:R-:W-:Y:S02]  /*53c0*/  IMAD.U32 R4, RZ, RZ, UR8 ;  /* 0x00000008ff047e24 */ /* 0x000fe4000f8e00ff */
[----:B------:R-:W-:Y:S01]  /*53d0*/  @!P0 IMAD.MOV.U32 R5, RZ, RZ, 0x10 ;  /* 0x00000010ff058424 */ /* 0x000fe200078e00ff */
[----:B------:R-:W2:Y:S02]  /*53e0*/  SYNCS.PHASECHK.TRANS64.TRYWAIT P1, [UR4+0x378], R7 ;  /* 0x00037807ff0075a7 */ /* 0x000ea40008021104 */
[----:B------:R-:W-:-:S04]  /*53f0*/  PRMT R9, R3, 0x654, R4 ;  /* 0x0000065403097816 */ /* 0x000fc80000000004 */
[----:B------:R-:W-:Y:S01]  /*5400*/  SEL R0, R9, R0, !P0 ;  /* 0x0000000009007207 */ /* 0x000fe20004000000 */
[----:B--2---:R-:W-:Y:S06]  /*5410*/  @!P1 BRA `(.L_x_94) ;  /* 0x0000006400c89947 */ /* 0x004fec0003800000 */
.L_x_273:
[----:B------:R-:W-:Y:S01]  /*5420*/  UIADD3 UR6, UPT, UPT, UR4, 0x3b0, URZ ;  /* 0x000003b004067890 */ /* 0x000fe2000fffe0ff */
[----:B------:R3:W-:Y:S01]  /*5430*/  @!P0 SYNCS.ARRIVE.TRANS64.RED RZ, [R0+URZ], R5 ;  /* 0x0000000500ff89a7 */ /* 0x0007e200080004ff */
[----:B------:R-:W-:Y:S01]  /*5440*/  UIADD3 UR7, UPT, UPT, UR4, 0x370, URZ ;  /* 0x0000037004077890 */ /* 0x000fe2000fffe0ff */
[----:B------:R-:W-:-:S08]  /*5450*/  LOP3.LUT R2, R2, 0x1, RZ, 0x3c, !PT ;  /* 0x0000000102027812 */ /* 0x000fd000078e3cff */
[----:B------:R-:W-:Y:S06]  /*5460*/  UGETNEXTWORKID.BROADCAST [UR6], [UR7] ;  /* 0x00000000060073ca */ /* 0x000fec0008000100 */
[----:B---3--:R-:W-:-:S04]  /*5470*/  SHF.L.U32 R5, R8, 0x1f, RZ ;  /* 0x0000001f08057819 */ /* 0x008fc800000006ff */
[----:B------:R-:W3:Y:S02]  /*5480*/  SYNCS.PHASECHK.TRANS64.TRYWAIT P1, [UR4+0x370], R5 ;  /* 0x00037005ff0075a7 */ /* 0x000ee40008021104 */
[----:B---3--:R-:W-:Y:S05]  /*5490*/  @!P1 BRA `(.L_x_95) ;  /* 0x0000006400c09947 */ /* 0x008fea0003800000 */
.L_x_275:
[----:B--2---:R-:W2:Y:S01]  /*54a0*/  LDS.128 R4, [UR4+0x3b0] ;  /* 0x0003b004ff047984 */ /* 0x004ea20008000c00 */
[----:B------:R-:W-:Y:S01]  /*54b0*/  LOP3.LUT R8, R8, 0x1, RZ, 0x3c, !PT ;  /* 0x0000000108087812 */ /* 0x000fe200078e3cff */
[----:B------:R-:W-:Y:S01]  /*54c0*/  @!PT LDS RZ, [RZ] ;  /* 0x00000000fffff984 */ /* 0x000fe20000000800 */
[----:B------:R-:W-:Y:S01]  /*54d0*/  @!PT LDS RZ, [RZ] ;  /* 0x00000000fffff984 */ /* 0x000fe20000000800 */
[----:B------:R-:W-:Y:S01]  /*54e0*/  @!PT LDS RZ, [RZ] ;  /* 0x00000000fffff984 */ /* 0x000fe20000000800 */
[----:B------:R-:W-:Y:S01]  /*54f0*/  @!PT LDS RZ, [RZ] ;  /* 0x00000000fffff984 */ /* 0x000fe20000000800 */
[----:B------:R3:W-:Y:S06]  /*5500*/  MEMBAR.ALL.CTA ;  /* 0x0000000000007992 */ /* 0x0007ec0000008000 */
[----:B---3--:R-:W3:Y:S02]  /*5510*/  FENCE.VIEW.ASYNC.S ;  /* 0x00000000000073c6 */ /* 0x008ee40000000000 */
[----:B---3--:R-:W-:Y:S01]  /*5520*/  SYNCS.ARRIVE.TRANS64.RED.A1T0 RZ, [UR5], RZ ;  /* 0x000000ffffff79a7 */ /* 0x008fe20008100405 */
[----:B--2---:R-:W-:-:S13]  /*5530*/  LOP3.LUT P1, RZ, R6, 0x1, RZ, 0xc0, !PT ;  /* 0x0000000106ff7812 */ /* 0x004fda000782c0ff */
[----:B------:R-:W-:Y:S05]  /*5540*/  @P1 BRA `(.L_x_96) ;  /* 0xfffffffc00981947 */ /* 0x000fea000383ffff */
[----:B------:R-:W-:-:S04]  /*5550*/  SHF.L.U32 R0, R2, 0x1f, RZ ;  /* 0x0000001f02007819 */ /* 0x000fc800000006ff */
[----:B------:R-:W2:Y:S02]  /*5560*/  SYNCS.PHASECHK.TRANS64 P0, [UR4+0x378], R0 ;  /* 0x00037800ff0075a7 */ /* 0x000ea40008001004 */
[----:B-12---:R-:W-:Y:S05]  /*5570*/  @P0 EXIT ;  /* 0x000000000000094d */ /* 0x006fea0003800000 */
[----:B------:R-:W-:-:S07]  /*5580*/  MOV R0, UR4 ;  /* 0x0000000400007c02 */ /* 0x000fce0008000f00 */
.L_x_97:
[----:B-1----:R-:W-:-:S04]  /*5590*/  SHF.L.U32 R3, R2, 0x1f, RZ ;  /* 0x0000001f02037819 */ /* 0x002fc800000006ff */
[----:B------:R1:W2:Y:S03]  /*55a0*/  SYNCS.PHASECHK.TRANS64.TRYWAIT P0, [R0+URZ+0x378], R3 ;  /* 0x00037803000075a7 */ /* 0x0002a600080011ff */
[----:B--2---:R-:W-:Y:S05]  /*55b0*/  @!P0 NANOSLEEP.SYNCS 0x989680 ;  /* 0x009896800000895d */ /* 0x004fea0003900000 */
[----:B------:R-:W2:Y:S02]  /*55c0*/  @!P0 SYNCS.PHASECHK.TRANS64 P0, [R0+URZ+0x378], R3 ;  /* 0x00037803000085a7 */ /* 0x000ea400080010ff */
[----:B--2---:R-:W-:Y:S05]  /*55d0*/  @P0 EXIT ;  /* 0x000000000000094d */ /* 0x004fea0003800000 */
[----:B------:R-:W-:Y:S05]  /*55e0*/  BRA `(.L_x_97) ;  /* 0xfffffffc00e87947 */ /* 0x000fea000383ffff */
.L_x_93:
[----:B------:R-:W-:Y:S05]  /*55f0*/  BRA.U UP4, `(.L_x_98) ;  /* 0x0000001104387547 */ /* 0x000fea000b800000 */
[----:B------:R-:W-:Y:S01]  /*5600*/  UMOV UR5, 0x40 ;  /* 0x0000004000057882 */ /* 0x000fe20000000000 */
[----:B------:R-:W-:Y:S01]  /*5610*/  NOP ;  /* 0x0000000000007918 */ /* 0x000fe20000000000 */
[----:B------:R-:W-:Y:S01]  /*5620*/  ULEA UR5, UR23, UR5, 0x18 ;  /* 0x0000000517057291 */ /* 0x000fe2000f8ec0ff */
[----:B------:R-:W-:Y:S02]  /*5630*/  UMOV UR6, 0x400 ;  /* 0x0000040000067882 */ /* 0x000fe40000000000 */
[----:B------:R-:W-:-:S06]  /*5640*/  ULEA UR6, UR23, UR6, 0x18 ;  /* 0x0000000617067291 */ /* 0x000fcc000f8ec0ff */
[----:B------:R-:W2:Y:S02]  /*5650*/  LDS.U8 R3, [UR5+0x1c] ;  /* 0x00001c05ff037984 */ /* 0x000ea40008000000 */
[----:B--2---:R-:W-:-:S13]  /*5660*/  ISETP.NE.AND P0, PT, R3, RZ, PT ;  /* 0x000000ff0300720c */ /* 0x004fda0003f05270 */
[----:B------:R-:W-:Y:S05]  /*5670*/  @P0 BRA `(.L_x_99) ;  /* 0x0000000400080947 */ /* 0x000fea0003800000 */
[----:B------:R-:W-:Y:S02]  /*5680*/  UISETP.NE.U32.AND UP1, UPT, UR26, 0x1, UPT ;  /* 0x000000011a00788c */ /* 0x000fe4000bf25070 */
[----:B------:R-:W-:-:S07]  /*5690*/  UIADD3 UR7, UPT, UPT, UR5, 0x8, URZ ;  /* 0x0000000805077890 */ /* 0x000fce000fffe0ff */
[----:B------:R-:W-:Y:S05]  /*56a0*/  BRA.U !UP1, `(.L_x_100) ;  /* 0x00000001099c7547 */ /* 0x000fea000b800000 */
[----:B------:R-:W-:Y:S01]  /*56b0*/  ELECT P0, URZ, PT ;  /* 0x0000000000ff782f */ /* 0x000fe20003800000 */
[----:B------:R-:W-:-:S12]  /*56c0*/  BSSY B0, `(.L_x_100) ;  /* 0x0000025000007945 */ /* 0x000fd80003800000 */
[----:B------:R-:W-:Y:S05]  /*56d0*/  @!P0 BRA `(.L_x_101) ;  /* 0x00000000008c8947 */ /* 0x000fea0003800000 */
[----:B------:R-:W-:-:S05]  /*56e0*/  UMOV UR4, 0x10 ;  /* 0x0000001000047882 */ /* 0x000fca0000000000 */
[----:B------:R-:W-:Y:S04]  /*56f0*/  DEPBAR.LE SB2, 0x36 ;  /* 0x0000ad800000791a */ /* 0x000fe80000000000 */
[----:B------:R-:W2:Y:S02]  /*5700*/  UTCATOMSWS.2CTA.FIND_AND_SET.ALIGN UP0, UR4, UR4 ;  /* 0x00000004000475e3 */ /* 0x000ea40008200800 */
[----:B--2---:R-:W-:Y:S01]  /*5710*/  MOV R10, UR4 ;  /* 0x00000004000a7c02 */ /* 0x004fe20008000f00 */
[----:B------:R-:W-:Y:S06]  /*5720*/  BRA.U UP0, `(.L_x_102) ;  /* 0x0000000100187547 */ /* 0x000fec000b800000 */
.L_x_103:
[----:B------:R-:W-:Y:S05]  /*5730*/  NANOSLEEP 0x64 ;  /* 0x000000640000795d */ /* 0x000fea0003800000 */
[----:B------:R-:W-:-:S05]  /*5740*/  UMOV UR4, 0x10 ;  /* 0x0000001000047882 */ /* 0x000fca0000000000 */
[----:B------:R-:W-:Y:S04]  /*5750*/  DEPBAR.LE SB2, 0x36 ;  /* 0x0000ad800000791a */ /* 0x000fe80000000000 */
[----:B------:R-:W2:Y:S02]  /*5760*/  UTCATOMSWS.2CTA.FIND_AND_SET.ALIGN UP0, UR4, UR4 ;  /* 0x00000004000475e3 */ /* 0x000ea40008200800 */
[----:B--2---:R-:W-:Y:S01]  /*5770*/  MOV R10, UR4 ;  /* 0x00000004000a7c02 */ /* 0x004fe20008000f00 */
[----:B------:R-:W-:Y:S05]  /*5780*/  BRA.U !UP0, `(.L_x_103) ;  /* 0xfffffffd08e87547 */ /* 0x000fea000b83ffff */
.L_x_102:
[----:B------:R-:W2:Y:S01]  /*5790*/  LDS R6, [UR5+0x10] ;  /* 0x00001005ff067984 */ /* 0x000ea20008000800 */
[----:B------:R-:W-:Y:S01]  /*57a0*/  IMAD.U32 R3, RZ, RZ, UR6 ;  /* 0x00000006ff037e24 */ /* 0x000fe2000f8e00ff */
[----:B------:R-:W-:-:S03]  /*57b0*/  MOV R4, UR25 ;  /* 0x0000001900047c02 */ /* 0x000fc60008000f00 */
[----:B------:R-:W-:Y:S01]  /*57c0*/  VIADD R3, R3, 0x3c0 ;  /* 0x000003c003037836 */ /* 0x000fe20000000000 */
[----:B--2---:R-:W-:-:S04]  /*57d0*/  SHF.L.U32 R6, R6, 0x1f, RZ ;  /* 0x0000001f06067819 */ /* 0x004fc800000006ff */
[----:B------:R-:W2:Y:S02]  /*57e0*/  SYNCS.PHASECHK.TRANS64.TRYWAIT P0, [UR5+0x8], R6 ;  /* 0x00000806ff0075a7 */ /* 0x000ea40008001105 */
[----:B--2---:R-:W-:Y:S05]  /*57f0*/  @P0 BRA `(.L_x_104) ;  /* 0x0000000000080947 */ /* 0x004fea0003800000 */
[----:B------:R-:W2:Y:S02]  /*5800*/  SYNCS.PHASECHK.TRANS64.TRYWAIT P0, [UR5+0x8], R6 ;  /* 0x00000806ff0075a7 */ /* 0x000ea40008001105 */
[----:B--2---:R-:W-:Y:S05]  /*5810*/  @!P0 BRA `(.L_x_105) ;  /* 0x0000006000f88947 */ /* 0x004fea0003800000 */
.L_x_104:
[----:B------:R-:W-:Y:S01]  /*5820*/  PRMT R4, R4, 0x654, R3 ;  /* 0x0000065404047816 */ /* 0x000fe20000000003 */
[----:B------:R-:W-:Y:S01]  /*5830*/  HFMA2 R3, -RZ, RZ, 0, 5.9604644775390625e-08 ;  /* 0x00000001ff037431 */ /* 0x000fe200000001ff */
[----:B------:R-:W-:Y:S01]  /*5840*/  UPRMT UR4, UR25, 0x654, UR7 ;  /* 0x0000065419047896 */ /* 0x000fe20008000007 */
[----:B------:R-:W-:Y:S02]  /*5850*/  IMAD.MOV.U32 R7, RZ, RZ, 0xffff ;  /* 0x0000ffffff077424 */ /* 0x000fe400078e00ff */
[----:B--2---:R-:W-:Y:S02]  /*5860*/  IMAD.MOV.U32 R6, RZ, RZ, 0x4 ;  /* 0x00000004ff067424 */ /* 0x004fe400078e00ff */
[----:B------:R-:W-:Y:S01]  /*5870*/  IMAD.SHL.U32 R9, R10, 0x20, RZ ;  /* 0x000000200a097824 */ /* 0x000fe200078e00ff */
[----:B------:R-:W-:Y:S02]  /*5880*/  MOV R5, UR4 ;  /* 0x0000000400057c02 */ /* 0x000fe40008000f00 */
[-C--:B------:R-:W-:Y:S01]  /*5890*/  SHF.L.U32 R8, R7, R10.reuse, RZ ;  /* 0x0000000a07087219 */ /* 0x080fe200000006ff */
[----:B------:R2:W-:Y:S01]  /*58a0*/  SYNCS.ARRIVE.TRANS64.RED RZ, [UR4], R6 ;  /* 0x00000006ffff79a7 */ /* 0x0005e20008000404 */
[----:B------:R-:W-:Y:S01]  /*58b0*/  SHF.L.U32 R7, R3, R10, RZ ;  /* 0x0000000a03077219 */ /* 0x000fe200000006ff */
[----:B------:R2:W-:Y:S04]  /*58c0*/  STS [UR6+0x3c0], R9 ;  /* 0x0003c009ff007988 */ /* 0x0005e80008000806 */
[----:B------:R2:W-:Y:S04]  /*58d0*/  STAS [R4.64], R10 ;  /* 0x0000000a04007dbd */ /* 0x0005e8000c0008ff */
[----:B------:R2:W-:Y:S04]  /*58e0*/  ATOMS.OR RZ, [UR5+0x14], R8 ;  /* 0x00001408ffff798c */ /* 0x0005e8000b000005 */
[----:B------:R2:W-:Y:S04]  /*58f0*/  ATOMS.OR RZ, [UR5+0x18], R7 ;  /* 0x00001807ffff798c */ /* 0x0005e8000b000005 */
[----:B------:R2:W-:Y:S02]  /*5900*/  ATOMS.XOR RZ, [UR5+0x10], R3 ;  /* 0x00001003ffff798c */ /* 0x0005e4000b800005 */
.L_x_101:
[----:B-1----:R-:W-:Y:S05]  /*5910*/  BSYNC B0 ;  /* 0x0000000000007941 */ /* 0x002fea0003800000 */
.L_x_100:
[----:B------:R-:W-:Y:S05]  /*5920*/  BRA.U UP1, `(.L_x_106) ;  /* 0x00000001016c7547 */ /* 0x000fea000b800000 */
[----:B------:R-:W-:-:S03]  /*5930*/  UMOV UR4, 0xffffffff ;  /* 0xffffffff00047882 */ /* 0x000fc60000000000 */
[----:B------:R-:W-:Y:S05]  /*5940*/  BRA.DIV UR4, `(.L_x_107) ;  /* 0x0000006204c47947 */ /* 0x000fea000b800000 */
[----:B------:R-:W-:-:S13]  /*5950*/  ELECT P6, URZ, PT ;  /* 0x0000000000ff782f */ /* 0x000fda00038c0000 */
.L_x_278:
[----:B------:R-:W-:Y:S05]  /*5960*/  @!P6 BRA `(.L_x_106) ;  /* 0x00000000005ce947 */ /* 0x000fea0003800000 */
[----:B--2---:R-:W2:Y:S02]  /*5970*/  LDS R4, [UR5+0x10] ;  /* 0x00001005ff047984 */ /* 0x004ea40008000800 */
[----:B--2---:R-:W-:-:S04]  /*5980*/  SHF.L.U32 R4, R4, 0x1f, RZ ;  /* 0x0000001f04047819 */ /* 0x004fc800000006ff */
[----:B------:R-:W2:Y:S02]  /*5990*/  SYNCS.PHASECHK.TRANS64.TRYWAIT P0, [UR5+0x8], R4 ;  /* 0x00000804ff0075a7 */ /* 0x000ea40008001105 */
[----:B--2---:R-:W-:Y:S05]  /*59a0*/  @P0 BRA `(.L_x_108) ;  /* 0x0000000000080947 */ /* 0x004fea0003800000 */
[----:B------:R-:W2:Y:S02]  /*59b0*/  SYNCS.PHASECHK.TRANS64.TRYWAIT P0, [UR5+0x8], R4 ;  /* 0x00000804ff0075a7 */ /* 0x000ea40008001105 */
[----:B--2---:R-:W-:Y:S05]  /*59c0*/  @!P0 BRA `(.L_x_109) ;  /* 0x0000006000c48947 */ /* 0x004fea0003800000 */
.L_x_108:
[----:B------:R-:W3:Y:S01]  /*59d0*/  LDS R6, [UR6+0x3c0] ;  /* 0x0003c006ff067984 */ /* 0x000ee20008000800 */
[----:B--2---:R-:W-:Y:S02]  /*59e0*/  HFMA2 R3, -RZ, RZ, 0, 5.9604644775390625e-08 ;  /* 0x00000001ff037431 */ /* 0x004fe400000001ff */
[----:B------:R-:W-:Y:S01]  /*59f0*/  IMAD.MOV.U32 R4, RZ, RZ, 0xffff ;  /* 0x0000ffffff047424 */ /* 0x000fe200078e00ff */
[----:B------:R-:W-:Y:S01]  /*5a00*/  UPRMT UR4, UR25, 0x654, UR7 ;  /* 0x0000065419047896 */ /* 0x000fe20008000007 */
[----:B---3--:R-:W-:-:S03]  /*5a10*/  IMAD.SHL.U32 R5, R6, 0x20, RZ ;  /* 0x0000002006057824 */ /* 0x008fc600078e00ff */
[-C--:B------:R-:W-:Y:S02]  /*5a20*/  SHF.L.U32 R4, R4, R6.reuse, RZ ;  /* 0x0000000604047219 */ /* 0x080fe400000006ff */
[----:B------:R-:W-:Y:S01]  /*5a30*/  SHF.L.U32 R6, R3, R6, RZ ;  /* 0x0000000603067219 */ /* 0x000fe200000006ff */
[----:B------:R3:W-:Y:S04]  /*5a40*/  STS [UR6+0x3c0], R5 ;  /* 0x0003c005ff007988 */ /* 0x0007e80008000806 */
[----:B------:R3:W-:Y:S04]  /*5a50*/  ATOMS.OR RZ, [UR5+0x14], R4 ;  /* 0x00001404ffff798c */ /* 0x0007e8000b000005 */
[----:B------:R3:W-:Y:S01]  /*5a60*/  ATOMS.OR RZ, [UR5+0x18], R6 ;  /* 0x00001806ffff798c */ /* 0x0007e2000b000005 */
[----:B------:R-:W-:Y:S03]  /*5a70*/  SYNCS.ARRIVE.TRANS64.RED.A1T0 RZ, [UR4], RZ ;  /* 0x000000ffffff79a7 */ /* 0x000fe60008100404 */
[----:B------:R3:W-:Y:S01]  /*5a80*/  ATOMS.XOR RZ, [UR5+0x10], R3 ;  /* 0x00001003ffff798c */ /* 0x0007e2000b800005 */
[----:B------:R-:W-:Y:S05]  /*5a90*/  BRA `(.L_x_106) ;  /* 0x0000000000107947 */ /* 0x000fea0003800000 */
.L_x_99:
[----:B------:R-:W-:Y:S02]  /*5aa0*/  MOV R3, 0xffffffff ;  /* 0xffffffff00037802 */ /* 0x000fe40000000f00 */
[----:B------:R-:W-:-:S03]  /*5ab0*/  MOV R4, 0x5ae0 ;  /* 0x00005ae000047802 */ /* 0x000fc60000000f00 */
[----:B------:R2:W-:Y:S04]  /*5ac0*/  STS [UR6+0x3c0], R3 ;  /* 0x0003c003ff007988 */ /* 0x0005e80008000806 */
[----:B-12--5:R-:W-:Y:S05]  /*5ad0*/  CALL.REL.NOINC `($__internal_1_$__cuda_sm10x_tcgen05_guardrail_trap_phase_invalid_during_alloc) ;  /* 0x0000006400e87944 */ /* 0x026fea0003c00000 */
.L_x_106:
[----:B------:R-:W-:Y:S05]  /*5ae0*/  WARPSYNC.ALL ;  /* 0x0000000000007948 */ /* 0x000fea0003800000 */
[----:B------:R-:W4:Y:S01]  /*5af0*/  S2UR UR14, SR_CgaCtaId ;  /* 0x00000000000e79c3 */ /* 0x000f220000008800 */
[----:B------:R-:W-:Y:S01]  /*5b00*/  UMOV UR4, 0x400 ;  /* 0x0000040000047882 */ /* 0x000fe20000000000 */
[----:B------:R-:W-:-:S06]  /*5b10*/  NOP ;  /* 0x0000000000007918 */ /* 0x000fcc0000000000 */
[----:B------:R-:W-:Y:S06]  /*5b20*/  BAR.ARV 0x6, 0xa0 ;  /* 0x0182800000007b1d */ /* 0x000fec0000002000 */
[----:B------:R-:W1:Y:S01]  /*5b30*/  LDCU.64 UR6, c[0x0][0x388] ;  /* 0x00007100ff0677ac */ /* 0x000e620008000a00 */
[----:B------:R-:W-:Y:S01]  /*5b40*/  LOP3.LUT R2, R2, 0xffff, RZ, 0xc0, !PT ;  /* 0x0000ffff02027812 */ /* 0x000fe200078ec0ff */
[----:B--2---:R-:W-:Y:S01]  /*5b50*/  IMAD.MOV.U32 R8, RZ, RZ, 0x1 ;  /* 0x00000001ff087424 */ /* 0x004fe200078e00ff */
[----:B------:R-:W-:Y:S01]  /*5b60*/  LOP3.LUT R0, R0, 0xffff, RZ, 0xc0, !PT ;  /* 0x0000ffff00007812 */ /* 0x000fe200078ec0ff */
[----:B------:R-:W2:Y:S01]  /*5b70*/  LDCU.64 UR8, c[0x0][0x390] ;  /* 0x00007200ff0877ac */ /* 0x000ea20008000a00 */
[----:B------:R-:W-:Y:S01]  /*5b80*/  R2UR UR15, R2 ;  /* 0x00000000020f72ca */ /* 0x000fe200000e0000 */
[----:B------:R-:W-:Y:S01]  /*5b90*/  IMAD.MOV.U32 R2, RZ, RZ, RZ ;  /* 0x000000ffff027224 */ /* 0x000fe200078e00ff */
[----:B------:R-:W-:Y:S01]  /*5ba0*/  R2UR UR23, R0 ;  /* 0x00000000001772ca */ /* 0x000fe200000e0000 */
[----:B------:R-:W-:Y:S01]  /*5bb0*/  IMAD.MOV.U32 R0, RZ, RZ, RZ ;  /* 0x000000ffff007224 */ /* 0x000fe200078e00ff */
[----:B------:R-:W-:-:S02]  /*5bc0*/  UISETP.NE.AND UP3, UPT, UR26, URZ, UPT ;  /* 0x000000ff1a00728c */ /* 0x000fc4000bf65270 */
[----:B----4-:R-:W-:Y:S01]  /*5bd0*/  ULEA UR14, UR14, UR4, 0x18 ;  /* 0x000000040e0e7291 */ /* 0x010fe2000f8ec0ff */
[----:B------:R-:W-:Y:S01]  /*5be0*/  UMOV UR18, URZ ;  /* 0x000000ff00127c82 */ /* 0x000fe20008000000 */
[----:B------:R-:W-:Y:S02]  /*5bf0*/  UMOV UR13, URZ ;  /* 0x000000ff000d7c82 */ /* 0x000fe40008000000 */
[----:B------:R-:W-:Y:S01]  /*5c00*/  UIADD3 UR22, UPT, UPT, UR14, 0x378, URZ ;  /* 0x000003780e167890 */ /* 0x000fe2000fffe0ff */
[----:B------:R-:W-:Y:S01]  /*5c10*/  UMOV UR20, 0x0 ;  /* 0x0000000000147882 */ /* 0x000fe20000000000 */
[----:B-1----:R-:W-:-:S03]  /*5c20*/  UIADD3 UR4, UPT, UPT, UR6, 0x1f, URZ ;  /* 0x0000001f06047890 */ /* 0x002fc6000fffe0ff */
[----:B---3--:R-:W1:Y:S01]  /*5c30*/  LDS R3, [UR14+0x3c0] ;  /* 0x0003c00eff037984 */ /* 0x008e620008000800 */
[----:B------:R-:W-:Y:S02]  /*5c40*/  UPRMT UR22, URZ, 0x654, UR22 ;  /* 0x00000654ff167896 */ /* 0x000fe40008000016 */
[----:B------:R-:W-:Y:S01]  /*5c50*/  USHF.R.S32.HI UR5, URZ, 0x1f, UR4 ;  /* 0x0000001fff057899 */ /* 0x000fe20008011404 */
[----:B------:R-:W-:-:S03]  /*5c60*/  UMOV UR21, 0x8200010 ;  /* 0x0820001000157882 */ /* 0x000fc60000000000 */
[----:B------:R-:W-:Y:S02]  /*5c70*/  ULEA.HI UR4, UR5, UR4, URZ, 0x5 ;  /* 0x0000000405047291 */ /* 0x000fe4000f8f28ff */
[----:B------:R-:W-:Y:S02]  /*5c80*/  UIADD3 UR5, UPT, UPT, UR14, 0x4500, URZ ;  /* 0x000045000e057890 */ /* 0x000fe4000fffe0ff */
[----:B------:R-:W-:Y:S02]  /*5c90*/  USHF.R.S32.HI UR4, URZ, 0x5, UR4 ;  /* 0x00000005ff047899 */ /* 0x000fe40008011404 */
[----:B------:R-:W-:Y:S02]  /*5ca0*/  USHF.R.U32.HI UR5, URZ, 0x4, UR5 ;  /* 0x00000004ff057899 */ /* 0x000fe40008011605 */
[----:B------:R-:W-:Y:S02]  /*5cb0*/  UIMAD UR4, UR4, UR7, URZ ;  /* 0x00000007040472a4 */ /* 0x000fe4000f8e02ff */
[----:B------:R-:W-:-:S02]  /*5cc0*/  ULOP3.LUT UR5, UR5, 0x3fff, URZ, 0xc0, !UPT ;  /* 0x00003fff05057892 */ /* 0x000fc4000f8ec0ff */
[----:B--2---:R-:W-:Y:S02]  /*5cd0*/  UIMAD UR4, UR4, UR8, URZ ;  /* 0x00000008040472a4 */ /* 0x004fe4000f8e02ff */
[----:B------:R-:W-:Y:S02]  /*5ce0*/  ULOP3.LUT UR16, UR5, 0x10000, URZ, 0xfc, !UPT ;  /* 0x0001000005107892 */ /* 0x000fe4000f8efcff */
[----:B------:R-:W-:Y:S02]  /*5cf0*/  UIMAD UR9, UR4, UR9, URZ ;  /* 0x00000009040972a4 */ /* 0x000fe4000f8e02ff */
[----:B------:R-:W-:Y:S02]  /*5d00*/  UIADD3 UR4, UPT, UPT, UR14, 0x1e500, URZ ;  /* 0x0001e5000e047890 */ /* 0x000fe4000fffe0ff */
[----:B------:R-:W-:Y:S02]  /*5d10*/  UIADD3 UR24, UPT, UPT, UR9, -0x1, URZ ;  /* 0xffffffff09187890 */ /* 0x000fe4000fffe0ff */
[----:B------:R-:W-:-:S02]  /*5d20*/  USHF.R.U32.HI UR4, URZ, 0x4, UR4 ;  /* 0x00000004ff047899 */ /* 0x000fc40008011604 */
[----:B------:R-:W-:Y:S02]  /*5d30*/  UISETP.GE.AND UP4, UPT, UR9, 0x1, UPT ;  /* 0x000000010900788c */ /* 0x000fe4000bf86270 */
[----:B------:R-:W-:-:S04]  /*5d40*/  ULOP3.LUT UR4, UR4, 0x3fff, URZ, 0xc0, !UPT ;  /* 0x00003fff04047892 */ /* 0x000fc8000f8ec0ff */
[----:B------:R-:W-:Y:S01]  /*5d50*/  ULOP3.LUT UR17, UR4, 0x10000, URZ, 0xfc, !UPT ;  /* 0x0001000004117892 */ /* 0x000fe2000f8efcff */
[C---:B-1----:R-:W-:Y:S01]  /*5d60*/  VIADD R5, R3.reuse, 0x40 ;  /* 0x0000004003057836 */ /* 0x042fe20000000000 */
[----:B------:R-:W-:-:S04]  /*5d70*/  LOP3.LUT R4, R3, 0xffff, RZ, 0xc0, !PT ;  /* 0x0000ffff03047812 */ /* 0x000fc800078ec0ff */
[----:B------:R-:W-:-:S05]  /*5d80*/  LOP3.LUT R5, R5, 0xffff, RZ, 0xc0, !PT ;  /* 0x0000ffff05057812 */ /* 0x000fca00078ec0ff */
[----:B------:R1:W-:Y:S02]  /*5d90*/  STL.64 [R1], R4 ;  /* 0x0000000401007387 */ /* 0x0003e40000100a00 */
.L_x_118:
[----:B-1----:R-:W-:-:S04]  /*5da0*/  SHF.L.U32 R5, R2, 0x1f, RZ ;  /* 0x0000001f02057819 */ /* 0x002fc800000006ff */
[----:B------:R-:W1:Y:S02]  /*5db0*/  SYNCS.PHASECHK.TRANS64.TRYWAIT P0, [UR14+0x370], R5 ;  /* 0x00037005ff0075a7 */ /* 0x000e64000800110e */
[----:B-1--4-:R-:W-:Y:S05]  /*5dc0*/  @!P0 BRA `(.L_x_110) ;  /* 0x0000005c00dc8947 */ /* 0x012fea0003800000 */
.L_x_280:
[----:B-1----:R-:W1:Y:S01]  /*5dd0*/  LDS.128 R4, [UR14+0x3b0] ;  /* 0x0003b00eff047984 */ /* 0x002e620008000c00 */
[----:B------:R-:W-:Y:S01]  /*5de0*/  ULEA UR19, UR18, UR14, 0x3 ;  /* 0x0000000e12137291 */ /* 0x000fe2000f8e18ff */
[----:B------:R-:W-:Y:S01]  /*5df0*/  @!PT LDS RZ, [RZ] ;  /* 0x00000000fffff984 */ /* 0x000fe20000000800 */
[----:B------:R-:W-:Y:S01]  /*5e00*/  @!PT LDS RZ, [RZ] ;  /* 0x00000000fffff984 */ /* 0x000fe20000000800 */
[----:B------:R-:W-:Y:S01]  /*5e10*/  @!PT LDS RZ, [RZ] ;  /* 0x00000000fffff984 */ /* 0x000fe20000000800 */
[----:B------:R-:W-:Y:S01]  /*5e20*/  @!PT LDS RZ, [RZ] ;  /* 0x00000000fffff984 */ /* 0x000fe20000000800 */
[----:B------:R2:W-:Y:S06]  /*5e30*/  MEMBAR.ALL.CTA ;  /* 0x0000000000007992 */ /* 0x0005ec0000008000 */
[----:B--2---:R-:W2:Y:S02]  /*5e40*/  FENCE.VIEW.ASYNC.S ;  /* 0x00000000000073c6 */ /* 0x004ea40000000000 */
[----:B--2---:R-:W-:Y:S01]  /*5e50*/  SYNCS.ARRIVE.TRANS64.RED.A1T0 RZ, [UR22], RZ ;  /* 0x000000ffffff79a7 */ /* 0x004fe20008100416 */
[----:B-1----:R-:W-:Y:S01]  /*5e60*/  LOP3.LUT P2, RZ, R6, 0x1, RZ, 0xc0, !PT ;  /* 0x0000000106ff7812 */ /* 0x002fe2000784c0ff */
[----:B------:R-:W-:-:S12]  /*5e70*/  BRA.U UP3, `(.L_x_111) ;  /* 0x00000001030c7547 */ /* 0x000fd8000b800000 */
[----:B------:R-:W-:-:S04]  /*5e80*/  SHF.L.U32 R5, R8, 0x1f, RZ ;  /* 0x0000001f08057819 */ /* 0x000fc800000006ff */
[----:B------:R-:W1:Y:S02]  /*5e90*/  SYNCS.PHASECHK.TRANS64.TRYWAIT P0, [UR19+0x390], R5 ;  /* 0x00039005ff0075a7 */ /* 0x000e640008001113 */
[----:B-1----:R-:W-:Y:S05]  /*5ea0*/  @!P0 BRA `(.L_x_112) ;  /* 0x0000005c00bc8947 */ /* 0x002fea0003800000 */
.L_x_111:
[----:B------:R-:W-:Y:S05]  /*5eb0*/  BRA.U UP3, `(.L_x_113) ;  /* 0x0000000103b07547 */ /* 0x000fea000b800000 */
[----:B------:R-:W-:Y:S05]  /*5ec0*/  BRA.U !UP4, `(.L_x_114) ;  /* 0x000000010ca07547 */ /* 0x000fea000b800000 */
[----:B------:R-:W-:Y:S01]  /*5ed0*/  ULEA UR4, UR18, UR43, 0x2 ;  /* 0x0000002b12047291 */ /* 0x000fe2000f8e10ff */
[----:B-1----:R-:W-:-:S08]  /*5ee0*/  SHF.L.U32 R4, R0, 0x1f, RZ ;  /* 0x0000001f00047819 */ /* 0x002fd000000006ff */
[----:B------:R-:W5:Y:S01]  /*5ef0*/  LDL R5, [UR4] ;  /* 0x00000004ff057983 */ /* 0x000f620008100800 */
[----:B------:R-:W-:Y:S02]  /*5f00*/  ULEA UR4, UR13, UR14, 0x3 ;  /* 0x0000000e0d047291 */ /* 0x000fe4000f8e18ff */
[----:B------:R-:W-:Y:S01]  /*5f10*/  UPLOP3.LUT UP2, UPT, UPT, UPT, UPT, 0x40, 0x4 ;  /* 0x000000000004789c */ /* 0x000fe20003f4e870 */
[----:B------:R-:W-:-:S06]  /*5f20*/  UMOV UR10, UR24 ;  /* 0x00000018000a7c82 */ /* 0x000fcc0008000000 */
[----:B------:R1:W2:Y:S01]  /*5f30*/  SYNCS.PHASECHK.TRANS64.TRYWAIT P1, [UR4], R4 ;  /* 0x00000004ff0075a7 */ /* 0x0002a20008021104 */
[----:B------:R-:W-:-:S05]  /*5f40*/  UMOV UR4, UR13 ;  /* 0x0000000d00047c82 */ /* 0x000fca0008000000 */
.L_x_117:
[----:B------:R-:W-:Y:S01]  /*5f50*/  ULEA UR11, UR4, UR14, 0x3 ;  /* 0x0000000e040b7291 */ /* 0x000fe2000f8e18ff */
[----:B--234-:R-:W-:Y:S11]  /*5f60*/  @P1 BRA `(.L_x_115) ;  /* 0x00000000000c1947 */ /* 0x01cff60003800000 */
[----:B------:R-:W-:Y:S04]  /*5f70*/  SHF.L.U32 R7, R0, 0x1f, RZ ;  /* 0x0000001f00077819 */ /* 0x000fe800000006ff */
[----:B------:R-:W2:Y:S02]  /*5f80*/  SYNCS.PHASECHK.TRANS64.TRYWAIT P0, [UR11], R7 ;  /* 0x00000007ff0075a7 */ /* 0x000ea4000800110b */
[----:B--2---:R-:W-:Y:S05]  /*5f90*/  @!P0 BRA `(.L_x_116) ;  /* 0x0000005c00988947 */ /* 0x004fea0003800000 */
.L_x_115:
[----:B------:R-:W-:Y:S01]  /*5fa0*/  UISETP.NE.AND UP0, UPT, UR10, URZ, UPT ;  /* 0x000000ff0a00728c */ /* 0x000fe2000bf05270 */
[----:B------:R-:W-:Y:S01]  /*5fb0*/  PLOP3.LUT P1, PT, PT, PT, PT, 0x80, 0x8 ;  /* 0x000000000008781c */ /* 0x000fe20003f2f070 */
[----:B------:R-:W-:Y:S02]  /*5fc0*/  UIADD3 UR5, UPT, UPT, UR4, 0x1, URZ ;  /* 0x0000000104057890 */ /* 0x000fe4000fffe0ff */
[----:B------:R-:W-:Y:S02]  /*5fd0*/  ULEA UR8, UR4, UR17, 0x7 ;  /* 0x0000001104087291 */ /* 0x000fe4000f8e38ff */
[----:B------:R-:W-:Y:S01]  /*5fe0*/  UISETP.NE.AND UP1, UPT, UR5, 0x34, UPT ;  /* 0x000000340500788c */ /* 0x000fe2000bf25270 */
[----:B------:R-:W-:Y:S01]  /*5ff0*/  PLOP3.LUT P0, PT, PT, PT, UP0, 0x80, 0x8 ;  /* 0x000000000008781c */ /* 0x000fe20003f0f008 */
[----:B------:R-:W-:Y:S01]  /*6000*/  UMOV UR9, 0xc0004010 ;  /* 0xc000401000097882 */ /* 0x000fe20000000000 */
[----:B------:R-:W-:Y:S01]  /*6010*/  UMOV UR7, 0xc0004010 ;  /* 0xc000401000077882 */ /* 0x000fe20000000000 */
[----:B------:R-:W-:Y:S02]  /*6020*/  USEL UR6, URZ, 0x1, UP1 ;  /* 0x00000001ff067887 */ /* 0x000fe40008800000 */
[----:B------:R-:W-:Y:S04]  /*6030*/  USEL UR13, UR5, URZ, UP1 ;  /* 0x000000ff050d7287 */ /* 0x000fe80008800000 */
[----:B------:R-:W-:Y:S01]  /*6040*/  @UP0 ULEA UR5, UR13, UR14, 0x3 ;  /* 0x0000000e0d050291 */ /* 0x000fe2000f8e18ff */
[----:B------:R-:W-:Y:S01]  /*6050*/  LOP3.LUT R0, R0, UR6, RZ, 0x3c, !PT ;  /* 0x0000000600007c12 */ /* 0x000fe2000f8e3cff */
[----:B------:R-:W-:Y:S02]  /*6060*/  ULEA UR6, UR4, UR16, 0x7 ;  /* 0x0000001004067291 */ /* 0x000fe4000f8e38ff */
[----:B------:R-:W-:Y:S01]  /*6070*/  UIADD3 UR4, UPT, UPT, UR10, 0x1, URZ ;  /* 0x000000010a047890 */ /* 0x000fe2000fffe0ff */
[----:B-1----:R-:W-:Y:S01]  /*6080*/  @P0 SHF.L.U32 R4, R0, 0x1f, RZ ;  /* 0x0000001f00040819 */ /* 0x002fe200000006ff */
[----:B------:R-:W-:Y:S02]  /*6090*/  UIADD3 UR10, UPT, UPT, UR10, -0x1, URZ ;  /* 0xffffffff0a0a7890 */ /* 0x000fe4000fffe0ff */
[----:B------:R-:W-:Y:S01]  /*60a0*/  UISETP.GT.U32.AND UP0, UPT, UR4, 0x1, UPT ;  /* 0x000000010400788c */ /* 0x000fe2000bf04070 */
[----:B------:R3:W4:Y:S01]  /*60b0*/  @P0 SYNCS.PHASECHK.TRANS64.TRYWAIT P1, [UR5], R4 ;  /* 0x00000004ff0005a7 */ /* 0x0007220008021105 */
[----:B------:R-:W-:Y:S11]  /*60c0*/  ELECT P0, URZ, PT ;  /* 0x0000000000ff782f */ /* 0x000ff60003800000 */
[----:B------:R-:W-:Y:S02]  /*60d0*/  @!UPT UIADD3 URZ, UPT, UPT, URZ, URZ, URZ ;  /* 0x000000fffffff290 */ /* 0x000fe4000fffe0ff */
[----:B-----5:R-:W-:Y:S01]  /*60e0*/  @P0 R2UR.BROADCAST UR12, R5 ;  /* 0x00000000050c02ca */ /* 0x020fe200008e0000 */
[----:B------:R-:W-:Y:S01]  /*60f0*/  UIADD3 UR5, UPT, UPT, UR11, 0x1a0, URZ ;  /* 0x000001a00b057890 */ /* 0x000fe2000fffe0ff */
[----:B------:R-:W-:Y:S11]  /*6100*/  UMOV UR4, UR13 ;  /* 0x0000000d00047c82 */ /* 0x000ff60008000000 */
[----:B------:R3:W-:Y:S01]  /*6110*/  UTCQMMA.2CTA gdesc[UR6], gdesc[UR8], tmem[UR12], tmem[UR20], idesc[UR21], UP2 ;  /* 0x00ff1408060075ea */ /* 0x0007e2000920030c */
[----:B------:R-:W-:Y:S01]  /*6120*/  UPLOP3.LUT UP2, UPT, UPT, UPT, UPT, 0x80, 0x8 ;  /* 0x000000000008789c */ /* 0x000fe20003f4f070 */
[----:B------:R3:W-:Y:S01]  /*6130*/  UTCBAR.2CTA.MULTICAST [UR5], URZ, UR15 ;  /* 0x000000ff050073e9 */ /* 0x0007e2000820080f */
[----:B------:R-:W-:Y:S09]  /*6140*/  BRA.U UP0, `(.L_x_117) ;  /* 0xfffffffd00807547 */ /* 0x000ff2000b83ffff */
.L_x_114:
[----:B------:R-:W-:-:S09]  /*6150*/  UIADD3 UR4, UPT, UPT, UR19, 0x380, URZ ;  /* 0x0000038013047890 */ /* 0x000fd2000fffe0ff */
[----:B------:R2:W-:Y:S01]  /*6160*/  UTCBAR.2CTA.MULTICAST [UR4], URZ, UR23 ;  /* 0x000000ff040073e9 */ /* 0x0005e20008200817 */
[----:B------:R-:W-:Y:S02]  /*6170*/  NOP ;  /* 0x0000000000007918 */ /* 0x000fe40000000000 */
.L_x_113:
[----:B--2---:R-:W-:Y:S01]  /*6180*/  UIADD3 UR4, UPT, UPT, UR18, 0x1, URZ ;  /* 0x0000000112047890 */ /* 0x004fe2000fffe0ff */
[----:B------:R-:W-:-:S03]  /*6190*/  LOP3.LUT R2, R2, 0x1, RZ, 0x3c, !PT ;  /* 0x0000000102027812 */ /* 0x000fc600078e3cff */
[----:B------:R-:W-:-:S04]  /*61a0*/  UISETP.NE.AND UP0, UPT, UR4, 0x2, UPT ;  /* 0x000000020400788c */ /* 0x000fc8000bf05270 */
[----:B---3--:R-:W-:Y:S02]  /*61b0*/  USEL UR5, URZ, 0x1, UP0 ;  /* 0x00000001ff057887 */ /* 0x008fe40008000000 */
[----:B------:R-:W-:-:S04]  /*61c0*/  USEL UR18, UR4, URZ, UP0 ;  /* 0x000000ff04127287 */ /* 0x000fc80008000000 */
[----:B------:R-:W-:Y:S01]  /*61d0*/  LOP3.LUT R8, R8, UR5, RZ, 0x3c, !PT ;  /* 0x0000000508087c12 */ /* 0x000fe2000f8e3cff */
[----:B------:R-:W-:Y:S07]  /*61e0*/  @P2 BRA `(.L_x_118) ;  /* 0xfffffff800ec2947 */ /* 0x000fee000383ffff */
[----:B------:R-:W2:Y:S01]  /*61f0*/  S2UR UR8, SR_CgaCtaId ;  /* 0x00000000000879c3 */ /* 0x000ea20000008800 */
[----:B------:R-:W-:Y:S01]  /*6200*/  ELECT P0, URZ, PT ;  /* 0x0000000000ff782f */ /* 0x000fe20003800000 */
[----:B------:R-:W-:Y:S01]  /*6210*/  HFMA2 R0, -RZ, RZ, 0, 5.9604644775390625e-08 ;  /* 0x00000001ff007431 */ /* 0x000fe200000001ff */
[----:B------:R-:W-:-:S05]  /*6220*/  UMOV UR4, 0x40 ;  /* 0x0000004000047882 */ /* 0x000fca0000000000 */
[----:B------:R-:W-:Y:S01]  /*6230*/  UVIRTCOUNT.DEALLOC.SMPOOL 0x80 ;  /* 0x000000800000784c */ /* 0x000fe20000000000 */
[----:B------:R-:W-:Y:S02]  /*6240*/  UISETP.NE.AND UP0, UPT, UR26, URZ, UPT ;  /* 0x000000ff1a00728c */ /* 0x000fe4000bf05270 */
[----:B--2---:R-:W-:-:S09]  /*6250*/  ULEA UR8, UR8, UR4, 0x18 ;  /* 0x0000000408087291 */ /* 0x004fd2000f8ec0ff */
[----:B------:R2:W-:Y:S01]  /*6260*/  @P0 STS.U8 [UR8+0x1c], R0 ;  /* 0x00001c00ff000988 */ /* 0x0005e20008000008 */
[----:B------:R-:W-:Y:S05]  /*6270*/  BRA.U UP0, `(.L_x_119) ;  /* 0x0000000100587547 */ /* 0x000fea000b800000 */
[----:B------:R-:W-:Y:S01]  /*6280*/  UIADD3 UR5, UPT, UPT, UR14, 0x390, URZ ;  /* 0x000003900e057890 */ /* 0x000fe2000fffe0ff */
[----:B-1----:R-:W-:-:S03]  /*6290*/  SHF.L.U32 R5, R8, 0x1f, RZ ;  /* 0x0000001f08057819 */ /* 0x002fc600000006ff */
[----:B------:R-:W-:-:S09]  /*62a0*/  ULEA UR4, UR18, UR5, 0x3 ;  /* 0x0000000512047291 */ /* 0x000fd2000f8e18ff */
[----:B------:R-:W1:Y:S02]  /*62b0*/  SYNCS.PHASECHK.TRANS64.TRYWAIT P0, [UR4], R5 ;  /* 0x00000005ff0075a7 */ /* 0x000e640008001104 */
[----:B-1----:R-:W-:Y:S05]  /*62c0*/  @!P0 BRA `(.L_x_120) ;  /* 0x0000005800e48947 */ /* 0x002fea0003800000 */
.L_x_284:
[----:B------:R-:W-:-:S04]  /*62d0*/  UIADD3 UR18, UPT, UPT, UR18, 0x1, URZ ;  /* 0x0000000112127890 */ /* 0x000fc8000fffe0ff */
[----:B------:R-:W-:-:S04]  /*62e0*/  UISETP.NE.AND UP1, UPT, UR18, 0x2, UPT ;  /* 0x000000021200788c */ /* 0x000fc8000bf25270 */
[----:B------:R-:W-:Y:S02]  /*62f0*/  USEL UR6, URZ, 0x1, UP1 ;  /* 0x00000001ff067887 */ /* 0x000fe40008800000 */
[----:B------:R-:W-:-:S04]  /*6300*/  USEL UR4, UR18, URZ, UP1 ;  /* 0x000000ff12047287 */ /* 0x000fc80008800000 */
[----:B------:R-:W-:Y:S01]  /*6310*/  ULEA UR4, UR4, UR5, 0x3 ;  /* 0x0000000504047291 */ /* 0x000fe2000f8e18ff */
[----:B-1----:R-:W-:-:S04]  /*6320*/  LOP3.LUT R5, R8, UR6, RZ, 0x3c, !PT ;  /* 0x0000000608057c12 */ /* 0x002fc8000f8e3cff */
[----:B------:R-:W-:Y:S01]  /*6330*/  SHF.L.U32 R5, R5, 0x1f, RZ ;  /* 0x0000001f05057819 */ /* 0x000fe200000006ff */
[----:B--2---:R-:W-:-:S04]  /*6340*/  IMAD.U32 R0, RZ, RZ, UR4 ;  /* 0x00000004ff007e24 */ /* 0x004fc8000f8e00ff */
[----:B------:R1:W2:Y:S03]  /*6350*/  SYNCS.PHASECHK.TRANS64.TRYWAIT P0, [R0+URZ], R5 ;  /* 0x00000005000075a7 */ /* 0x0002a600080011ff */
[----:B--2---:R-:W-:Y:S05]  /*6360*/  @!P0 NANOSLEEP.SYNCS 0x989680 ;  /* 0x009896800000895d */ /* 0x004fea0003900000 */
[----:B------:R-:W2:Y:S02]  /*6370*/  @!P0 SYNCS.PHASECHK.TRANS64 P0, [R0+URZ], R5 ;  /* 0x00000005000085a7 */ /* 0x000ea400080010ff */
[----:B--2---:R-:W-:Y:S05]  /*6380*/  @P0 BRA `(.L_x_121) ;  /* 0x0000000000200947 */ /* 0x004fea0003800000 */
.L_x_122:
[----:B--2---:R2:W3:Y:S02]  /*6390*/  SYNCS.PHASECHK.TRANS64.TRYWAIT P0, [R0+URZ], R5 ;  /* 0x00000005000075a7 */ /* 0x0044e400080011ff */
[----:B---3--:R-:W-:Y:S05]  /*63a0*/  @!P0 NANOSLEEP.SYNCS 0x989680 ;  /* 0x009896800000895d */ /* 0x008fea0003900000 */
[----:B------:R-:W3:Y:S02]  /*63b0*/  @!P0 SYNCS.PHASECHK.TRANS64 P0, [R0+URZ], R5 ;  /* 0x00000005000085a7 */ /* 0x000ee400080010ff */
[----:B---3--:R-:W-:Y:S05]  /*63c0*/  @!P0 BRA `(.L_x_122) ;  /* 0xfffffffc00f08947 */ /* 0x008fea000383ffff */
[----:B------:R-:W-:Y:S05]  /*63d0*/  BRA `(.L_x_121) ;  /* 0x00000000000c7947 */ /* 0x000fea0003800000 */
.L_x_119:
[----:B------:R-:W-:-:S04]  /*63e0*/  UIADD3 UR4, UPT, UPT, UR14, 0x3a0, URZ ;  /* 0x000003a00e047890 */ /* 0x000fc8000fffe0ff */
[----:B------:R-:W-:-:S09]  /*63f0*/  UPRMT UR4, UR25, 0x654, UR4 ;  /* 0x0000065419047896 */ /* 0x000fd20008000004 */
[----:B------:R-:W-:Y:S03]  /*6400*/  SYNCS.ARRIVE.TRANS64.RED.A1T0 RZ, [UR4], RZ ;  /* 0x000000ffffff79a7 */ /* 0x000fe60008100404 */
.L_x_121:
[----:B-12---:R-:W-:Y:S01]  /*6410*/  SHF.L.U32 R5, RZ, 0x1f, RZ ;  /* 0x0000001fff057819 */ /* 0x006fe200000006ff */
[----:B------:R-:W-:Y:S01]  /*6420*/  UIADD3 UR4, UPT, UPT, UR14, 0x3a0, URZ ;  /* 0x000003a00e047890 */ /* 0x000fe2000fffe0ff */
[----:B------:R-:W-:Y:S02]  /*6430*/  PLOP3.LUT P0, PT, PT, PT, UP0, 0x80, 0x8 ;  /* 0x000000000008781c */ /* 0x000fe40003f0f008 */
[----:B----4-:R-:W1:Y:S02]  /*6440*/  SYNCS.PHASECHK.TRANS64.TRYWAIT P1, [UR14+0x3a0], R5 ;  /* 0x0003a005ff0075a7 */ /* 0x010e64000802110e */
[----:B-1----:R-:W-:Y:S09]  /*6450*/  @!P1 BRA `(.L_x_123) ;  /* 0x0000005800989947 */ /* 0x002ff20003800000 */
.L_x_286:
[----:B------:R-:W-:Y:S01]  /*6460*/  @!UP0 UPRMT UR4, UR25, 0x654, UR4 ;  /* 0x0000065419048896 */ /* 0x000fe20008000004 */
[----:B------:R-:W-:Y:S01]  /*6470*/  LOP3.LUT R2, R3, 0xffff, RZ, 0xc0, !PT ;  /* 0x0000ffff03027812 */ /* 0x000fe200078ec0ff */
[----:B------:R-:W-:Y:S02]  /*6480*/  IMAD.MOV.U32 R3, RZ, RZ, 0xffff ;  /* 0x0000ffffff037424 */ /* 0x000fe400078e00ff */
[----:B-1----:R-:W-:Y:S01]  /*6490*/  IMAD.MOV.U32 R5, RZ, RZ, 0x1 ;  /* 0x00000001ff057424 */ /* 0x002fe200078e00ff */
[----:B------:R-:W-:-:S04]  /*64a0*/  SHF.R.U32.HI R2, RZ, 0x5, R2 ;  /* 0x00000005ff027819 */ /* 0x000fc80000011602 */
[----:B------:R-:W-:Y:S01]  /*64b0*/  @!P0 SYNCS.ARRIVE.TRANS64.RED.A1T0 RZ, [UR4], RZ ;  /* 0x000000ffffff89a7 */ /* 0x000fe20008100404 */
[----:B------:R-:W-:Y:S01]  /*64c0*/  NOP ;  /* 0x0000000000007918 */ /* 0x000fe20000000000 */
[----:B------:R-:W1:Y:S01]  /*64d0*/  LDS R0, [UR8+0x14] ;  /* 0x00001408ff007984 */ /* 0x000e620008000800 */
[-C--:B------:R-:W-:Y:S02]  /*64e0*/  SHF.L.U32 R3, R3, R2.reuse, RZ ;  /* 0x0000000203037219 */ /* 0x080fe400000006ff */
[----:B------:R-:W-:Y:S02]  /*64f0*/  SHF.L.U32 R5, R5, R2, RZ ;  /* 0x0000000205057219 */ /* 0x000fe400000006ff */
[----:B-1----:R-:W-:-:S04]  /*6500*/  LOP3.LUT R0, R0, R3, RZ, 0xc0, !PT ;  /* 0x0000000300007212 */ /* 0x002fc800078ec0ff */
[----:B------:R-:W-:-:S13]  /*6510*/  ISETP.NE.AND P0, PT, R0, R3, PT ;  /* 0x000000030000720c */ /* 0x000fda0003f05270 */
[----:B------:R-:W-:Y:S05]  /*6520*/  @P0 BRA `(.L_x_124) ;  /* 0x00000000005c0947 */ /* 0x000fea0003800000 */
[----:B------:R-:W1:Y:S02]  /*6530*/  LDS R0, [UR8+0x18] ;  /* 0x00001808ff007984 */ /* 0x000e640008000800 */
[----:B-1----:R-:W-:-:S04]  /*6540*/  LOP3.LUT R0, R0, R5, RZ, 0xc0, !PT ;  /* 0x0000000500007212 */ /* 0x002fc800078ec0ff */
[----:B------:R-:W-:-:S13]  /*6550*/  ISETP.NE.AND P0, PT, R0, R5, PT ;  /* 0x000000050000720c */ /* 0x000fda0003f05270 */
[----:B------:R-:W-:Y:S05]  /*6560*/  @P0 BRA `(.L_x_125) ;  /* 0x0000000000400947 */ /* 0x000fea0003800000 */
[----:B------:R-:W-:Y:S01]  /*6570*/  R2UR UR4, R3 ;  /* 0x00000000030472ca */ /* 0x000fe200000e0000 */
[----:B------:R-:W1:Y:S01]  /*6580*/  S2R R2, SR_LANEID ;  /* 0x0000000000027919 */ /* 0x000e620000000000 */
[----:B------:R-:W-:-:S04]  /*6590*/  LOP3.LUT R5, RZ, R5, RZ, 0x33, !PT ;  /* 0x00000005ff057212 */ /* 0x000fc800078e33ff */
[----:B------:R-:W2:Y:S07]  /*65a0*/  REDUX UR6, R5 ;  /* 0x00000000050673c4 */ /* 0x000eae0000000000 */
[----:B------:R-:W-:-:S03]  /*65b0*/  ULOP3.LUT UR5, URZ, UR4, URZ, 0x33, !UPT ;  /* 0x00000004ff057292 */ /* 0x000fc6000f8e33ff */
[----:B------:R-:W-:Y:S02]  /*65c0*/  VOTEU.ANY UR4, UPT, PT ;  /* 0x0000000000047886 */ /* 0x000fe400038e0100 */
[----:B------:R-:W-:Y:S01]  /*65d0*/  UFLO.U32 UR4, UR4 ;  /* 0x00000004000472bd */ /* 0x000fe200080e0000 */
[----:B------:R-:W-:-:S04]  /*65e0*/  IMAD.U32 R0, RZ, RZ, UR5 ;  /* 0x00000005ff007e24 */ /* 0x000fc8000f8e00ff */
[----:B------:R-:W3:Y:S02]  /*65f0*/  REDUX UR7, R0 ;  /* 0x00000000000773c4 */ /* 0x000ee40000000000 */
[----:B------:R4:W-:Y:S01]  /*6600*/  UTCATOMSWS.AND URZ, UR5 ;  /* 0x0000000500ff79e3 */ /* 0x0009e20008000000 */
[----:B-1----:R-:W-:Y:S01]  /*6610*/  ISETP.EQ.U32.AND P0, PT, R2, UR4, PT ;  /* 0x0000000402007c0c */ /* 0x002fe2000bf02070 */
[----:B--2---:R-:W-:Y:S02]  /*6620*/  IMAD.U32 R2, RZ, RZ, UR6 ;  /* 0x00000006ff027e24 */ /* 0x004fe4000f8e00ff */
[----:B---3--:R-:W-:-:S10]  /*6630*/  IMAD.U32 R3, RZ, RZ, UR7 ;  /* 0x00000007ff037e24 */ /* 0x008fd4000f8e00ff */
[----:B------:R4:W-:Y:S04]  /*6640*/  @P0 ATOMS.AND RZ, [UR8+0x14], R3 ;  /* 0x00001403ffff098c */ /* 0x0009e8000a800008 */
[----:B------:R4:W-:Y:S01]  /*6650*/  @P0 ATOMS.AND RZ, [UR8+0x18], R2 ;  /* 0x00001802ffff098c */ /* 0x0009e2000a800008 */
[----:B------:R-:W-:Y:S05]  /*6660*/  BRA `(.L_x_126) ;  /* 0x0000000000147947 */ /* 0x000fea0003800000 */
.L_x_125:
[----:B------:R-:W-:Y:S02]  /*6670*/  MOV R2, 0x6690 ;  /* 0x0000669000027802 */ /* 0x000fe40000000f00 */
[----:B-----5:R-:W-:Y:S05]  /*6680*/  CALL.REL.NOINC `($__internal_0_$__cuda_sm10x_tcgen05_guardrail_trap_col_being_dealloced_not_returned_by_alloc) ;  /* 0x0000005800f07944 */ /* 0x020fea0003c00000 */
[----:B------:R-:W-:Y:S05]  /*6690*/  BRA `(.L_x_126) ;  /* 0x0000000000087947 */ /* 0x000fea0003800000 */
.L_x_124:
[----:B------:R-:W-:Y:S02]  /*66a0*/  MOV R2, 0x66c0 ;  /* 0x000066c000027802 */ /* 0x000fe40000000f00 */
[----:B-----5:R-:W-:Y:S05]  /*66b0*/  CALL.REL.NOINC `($__internal_2_$__cuda_sm10x_tcgen05_guardrail_trap_unallocated_columns_being_dealloced) ;  /* 0x0000005800fc7944 */ /* 0x020fea0003c00000 */
.L_x_126:
[----:B------:R-:W-:Y:S01]  /*66c0*/  NOP ;  /* 0x0000000000007918 */ /* 0x000fe20000000000 */
[----:B----4-:R-:W-:Y:S05]  /*66d0*/  EXIT ;  /* 0x000000000000794d */ /* 0x010fea0003800000 */
.L_x_98:
[----:B------:R-:W-:-:S09]  /*66e0*/  UISETP.NE.OR UP0, UPT, UR18, 0x3, !UP3 ;  /* 0x000000031200788c */ /* 0x000fd2000df05670 */
[----:B------:R-:W-:Y:S05]  /*66f0*/  BRA.U UP0, `(.L_x_127) ;  /* 0x0000001100407547 */ /* 0x000fea000b800000 */
[----:B------:R-:W2:Y:S01]  /*6700*/  LDCU.64 UR4, c[0x0][0x988] ;  /* 0x00013100ff0477ac */ /* 0x000ea20008000a00 */
[----:B------:R-:W3:Y:S01]  /*6710*/  LDC.64 R12, c[0x0][0x348] ;  /* 0x0000d200ff0c7b82 */ /* 0x000ee20000000a00 */
[----:B------:R-:W-:Y:S01]  /*6720*/  HFMA2 R10, -RZ, RZ, 0, 5.9604644775390625e-08 ;  /* 0x00000001ff0a7431 */ /* 0x000fe200000001ff */
[----:B------:R-:W-:Y:S01]  /*6730*/  MOV R8, RZ ;  /* 0x000000ff00087202 */ /* 0x000fe20000000f00 */
[----:B------:R-:W4:Y:S01]  /*6740*/  LDCU UR36, c[0x0][0x370] ;  /* 0x00006e00ff2477ac */ /* 0x000f220008000800 */
[----:B------:R-:W-:Y:S01]  /*6750*/  HFMA2 R3, -RZ, RZ, 0, 0.00048828125 ;  /* 0x00001000ff037431 */ /* 0x000fe200000001ff */
[----:B------:R-:W4:Y:S01]  /*6760*/  LDCU.128 UR32, c[0x0][0xc10] ;  /* 0x00018200ff2077ac */ /* 0x000f220008000c00 */
[----:B------:R-:W1:Y:S01]  /*6770*/  LDCU UR29, c[0x0][0x374] ;  /* 0x00006e80ff1d77ac */ /* 0x000e620008000800 */
[----:B------:R-:W1:Y:S01]  /*6780*/  LDCU.64 UR30, c[0x0][0x990] ;  /* 0x00013200ff1e77ac */ /* 0x000e620008000a00 */
[----:B------:R-:W1:Y:S01]  /*6790*/  LDCU UR26, c[0x0][0xc0c] ;  /* 0x00018180ff1a77ac */ /* 0x000e620008000800 */
[----:B--2---:R-:W-:Y:S01]  /*67a0*/  UISETP.NE.U32.AND UP0, UPT, UR4, URZ, UPT ;  /* 0x000000ff0400728c */ /* 0x004fe2000bf05070 */
[----:B------:R-:W2:Y:S01]  /*67b0*/  LDCU.128 UR40, c[0x0][0xa80] ;  /* 0x00015000ff2877ac */ /* 0x000ea20008000c00 */
[----:B------:R-:W3:Y:S01]  /*67c0*/  LDCU UR50, c[0x0][0xc20] ;  /* 0x00018400ff3277ac */ /* 0x000ee20008000800 */
[----:B------:R-:W3:Y:S01]  /*67d0*/  LDCU UR4, c[0x0][0xc30] ;  /* 0x00018600ff0477ac */ /* 0x000ee20008000800 */
[----:B------:R-:W3:Y:S01]  /*67e0*/  LDCU.128 UR52, c[0x0][0xa90] ;  /* 0x00015200ff3477ac */ /* 0x000ee20008000c00 */
[----:B------:R-:W-:Y:S01]  /*67f0*/  UMOV UR27, 0x400 ;  /* 0x00000400001b7882 */ /* 0x000fe20000000000 */
[----:B----4-:R-:W-:-:S02]  /*6800*/  UIMAD.WIDE.U32 UR6, UR36, UR32, URZ ;  /* 0x00000020240672a5 */ /* 0x010fc4000f8e00ff */
[----:B-1----:R-:W-:Y:S02]  /*6810*/  UIMAD.WIDE.U32 UR8, UR29, UR35, URZ ;  /* 0x000000231d0872a5 */ /* 0x002fe4000f8e00ff */
[----:B------:R-:W-:Y:S02]  /*6820*/  ULEA UR27, UR23, UR27, 0x18 ;  /* 0x0000001b171b7291 */ /* 0x000fe4000f8ec0ff */
[----:B------:R-:W-:Y:S02]  /*6830*/  UISETP.NE.AND.EX UP5, UPT, UR5, URZ, UPT, UP0 ;  /* 0x000000ff0500728c */ /* 0x000fe4000bfa5300 */
[----:B------:R-:W-:Y:S02]  /*6840*/  UISETP.NE.U32.AND UP6, UPT, UR30, URZ, UPT ;  /* 0x000000ff1e00728c */ /* 0x000fe4000bfc5070 */
[----:B------:R-:W-:Y:S02]  /*6850*/  UIADD3 UR38, UPT, UPT, UR27, 0x348, URZ ;  /* 0x000003481b267890 */ /* 0x000fe4000fffe0ff */
[----:B------:R-:W-:-:S02]  /*6860*/  UIADD3 UR37, UPT, UPT, UR27, 0x378, URZ ;  /* 0x000003781b257890 */ /* 0x000fc4000fffe0ff */
[----:B------:R-:W-:Y:S02]  /*6870*/  UIADD3 UR28, UPT, UPT, UR27, 0x340, URZ ;  /* 0x000003401b1c7890 */ /* 0x000fe4000fffe0ff */
[----:B------:R-:W-:Y:S02]  /*6880*/  UISETP.NE.AND UP0, UPT, UR39, 0x1, UPT ;  /* 0x000000012700788c */ /* 0x000fe4000bf05270 */
[----:B------:R-:W-:Y:S02]  /*6890*/  UISETP.GE.AND UP2, UPT, UR39, 0x1, UPT ;  /* 0x000000012700788c */ /* 0x000fe4000bf46270 */
[----:B------:R-:W-:Y:S01]  /*68a0*/  UISETP.NE.AND UP0, UPT, UR26, 0x1, UPT ;  /* 0x000000011a00788c */ /* 0x000fe2000bf05270 */
[----:B------:R-:W-:Y:S01]  /*68b0*/  UMOV UR47, UR7 ;  /* 0x00000007002f7c82 */ /* 0x000fe20008000000 */
[----:B------:R-:W-:Y:S01]  /*68c0*/  UMOV UR45, UR9 ;  /* 0x00000009002d7c82 */ /* 0x000fe20008000000 */
[----:B------:R-:W-:Y:S02]  /*68d0*/  UISETP.NE.AND UP2, UPT, UR34, 0x1, UPT ;  /* 0x000000012200788c */ /* 0x000fe4000bf45270 */
[----:B--2---:R-:W-:Y:S01]  /*68e0*/  UISETP.NE.AND UP0, UPT, UR40, 0x1, UPT ;  /* 0x000000012800788c */ /* 0x004fe2000bf05270 */
[----:B------:R-:W1:Y:S01]  /*68f0*/  LDCU UR51, c[0x0][0xaa0] ;  /* 0x00015400ff3377ac */ /* 0x000e620008000800 */
[----:B------:R-:W-:Y:S01]  /*6900*/  UPLOP3.LUT UP4, UPT, UPT, UPT, UPT, 0x40, 0x4 ;  /* 0x000000000004789c */ /* 0x000fe20003f8e870 */
[----:B------:R-:W2:Y:S01]  /*6910*/  LDCU.64 UR24, c[0x0][0xc28] ;  /* 0x00018500ff1877ac */ /* 0x000ea20008000a00 */
[----:B------:R-:W-:-:S02]  /*6920*/  UISETP.NE.AND.EX UP6, UPT, UR31, URZ, UPT, UP6 ;  /* 0x000000ff1f00728c */ /* 0x000fc4000bfc5360 */
[----:B------:R-:W-:Y:S02]  /*6930*/  UPRMT UR38, UR23, 0x654, UR38 ;  /* 0x0000065417267896 */ /* 0x000fe40008000026 */
[----:B------:R-:W-:Y:S02]  /*6940*/  UPRMT UR37, URZ, 0x654, UR37 ;  /* 0x00000654ff257896 */ /* 0x000fe40008000025 */
[----:B------:R-:W-:Y:S02]  /*6950*/  UPRMT UR44, UR23, 0x654, UR28 ;  /* 0x00000654172c7896 */ /* 0x000fe4000800001c */
[----:B------:R-:W-:Y:S02]  /*6960*/  USHF.R.U32.HI UR47, URZ, UR33, UR47 ;  /* 0x00000021ff2f7299 */ /* 0x000fe4000801162f */
[----:B---3--:R-:W-:Y:S02]  /*6970*/  USHF.R.U32.HI UR45, URZ, UR50, UR45 ;  /* 0x00000032ff2d7299 */ /* 0x008fe4000801162d */
[----:B------:R-:W-:-:S02]  /*6980*/  UISETP.NE.AND UP3, UPT, UR4, 0x1, UPT ;  /* 0x000000010400788c */ /* 0x000fc4000bf65270 */
[----:B------:R-:W-:Y:S02]  /*6990*/  UISETP.NE.AND UP2, UPT, UR43, 0x1, UPT ;  /* 0x000000012b00788c */ /* 0x000fe4000bf45270 */
[----:B-1----:R-:W-:-:S11]  /*69a0*/  UISETP.NE.AND UP0, UPT, UR54, 0x1, UPT ;  /* 0x000000013600788c */ /* 0x002fd6000bf05270 */
.L_x_136:
[----:B------:R-:W-:Y:S04]  /*69b0*/  SHF.L.U32 R5, R8, 0x1f, RZ ;  /* 0x0000001f08057819 */ /* 0x000fe800000006ff */
[----:B------:R-:W1:Y:S02]  /*69c0*/  SYNCS.PHASECHK.TRANS64.TRYWAIT P0, [UR27+0x370], R5 ;  /* 0x00037005ff0075a7 */ /* 0x000e64000800111b */
[----:B-1-3--:R-:W-:Y:S05]  /*69d0*/  @!P0 BRA `(.L_x_128) ;  /* 0x0000005400508947 */ /* 0x00afea0003800000 */
.L_x_288:
[----:B-1----:R-:W1:Y:S01]  /*69e0*/  LDS.128 R4, [UR27+0x3b0] ;  /* 0x0003b01bff047984 */ /* 0x002e620008000c00 */
[----:B------:R-:W-:Y:S01]  /*69f0*/  UISETP.GE.AND UP0, UPT, UR39, 0x1, UPT ;  /* 0x000000012700788c */ /* 0x000fe2000bf06270 */
[----:B------:R-:W-:Y:S01]  /*6a00*/  @!PT LDS RZ, [RZ] ;  /* 0x00000000fffff984 */ /* 0x000fe20000000800 */
[----:B------:R-:W-:Y:S01]  /*6a10*/  @!PT LDS RZ, [RZ] ;  /* 0x00000000fffff984 */ /* 0x000fe20000000800 */
[----:B------:R-:W-:Y:S01]  /*6a20*/  @!PT LDS RZ, [RZ] ;  /* 0x00000000fffff984 */ /* 0x000fe20000000800 */
[----:B------:R-:W-:Y:S01]  /*6a30*/  @!PT LDS RZ, [RZ] ;  /* 0x00000000fffff984 */ /* 0x000fe20000000800 */
[----:B------:R3:W-:Y:S06]  /*6a40*/  MEMBAR.ALL.CTA ;  /* 0x0000000000007992 */ /* 0x0007ec0000008000 */
[----:B---3--:R-:W3:Y:S02]  /*6a50*/  FENCE.VIEW.ASYNC.S ;  /* 0x00000000000073c6 */ /* 0x008ee40000000000 */
[----:B---3--:R-:W-:Y:S01]  /*6a60*/  SYNCS.ARRIVE.TRANS64.RED.A1T0 RZ, [UR37], RZ ;  /* 0x000000ffffff79a7 */ /* 0x008fe20008100425 */
[----:B-1----:R-:W-:Y:S11]  /*6a70*/  LOP3.LUT P0, RZ, R6, 0x1, RZ, 0xc0, !PT ;  /* 0x0000000106ff7812 */ /* 0x002ff6000780c0ff */
[----:B------:R-:W-:Y:S02]  /*6a80*/  @!UPT UIADD3 URZ, UPT, UPT, URZ, URZ, URZ ;  /* 0x000000fffffff290 */ /* 0x000fe4000fffe0ff */
[----:B------:R-:W-:Y:S01]  /*6a90*/  VOTEU.ANY UP2, P0 ;  /* 0x0000000000ff7886 */ /* 0x000fe20000040100 */
[----:B------:R-:W-:Y:S11]  /*6aa0*/  PLOP3.LUT P0, PT, PT, PT, UP2, 0x80, 0x8 ;  /* 0x000000000008781c */ /* 0x000ff60003f0f028 */
[----:B------:R-:W-:Y:S02]  /*6ab0*/  @!UPT UIADD3 URZ, UPT, UPT, URZ, URZ, URZ ;  /* 0x000000fffffff290 */ /* 0x000fe4000fffe0ff */
[----:B------:R-:W-:Y:S02]  /*6ac0*/  @P0 MOV R2, R4 ;  /* 0x0000000400020202 */ /* 0x000fe40000000f00 */
[----:B------:R-:W-:Y:S02]  /*6ad0*/  @P0 LOP3.LUT R0, R5, 0xffff, RZ, 0xc0, !PT ;  /* 0x0000ffff05000812 */ /* 0x000fe400078ec0ff */
[----:B------:R-:W-:Y:S02]  /*6ae0*/  @P0 R2UR UR5, R2 ;  /* 0x00000000020502ca */ /* 0x000fe400000e0000 */
[----:B------:R-:W-:Y:S11]  /*6af0*/  @P0 R2UR UR4, R0 ;  /* 0x00000000000402ca */ /* 0x000ff600000e0000 */
[----:B------:R-:W-:Y:S02]  /*6b00*/  @UP2 UMOV UR23, UR5 ;  /* 0x0000000500172c82 */ /* 0x000fe40008000000 */
[----:B------:R-:W-:Y:S01]  /*6b10*/  @UP2 UMOV UR15, UR4 ;  /* 0x00000004000f2c82 */ /* 0x000fe20008000000 */
[----:B------:R-:W-:Y:S05]  /*6b20*/  BRA.U !UP0, `(.L_x_129) ;  /* 0x0000000108c07547 */ /* 0x000fea000b800000 */
[----:B------:R-:W-:Y:S02]  /*6b30*/  UP2UR UR14, UPR, URZ, 0x4 ;  /* 0x00000004ff0e7883 */ /* 0x000fe40008000000 */
[----:B------:R-:W-:Y:S02]  /*6b40*/  UISETP.NE.AND UP2, UPT, UR34, 0x1, UPT ;  /* 0x000000012200788c */ /* 0x000fe4000bf45270 */
[----:B------:R-:W-:Y:S02]  /*6b50*/  UIMAD.WIDE.U32 UR6, UR15, UR35, URZ ;  /* 0x000000230f0672a5 */ /* 0x000fe4000f8e00ff */
[----:B------:R-:W-:Y:S02]  /*6b60*/  UIMAD.WIDE.U32 UR10, UR23, UR32, URZ ;  /* 0x00000020170a72a5 */ /* 0x000fe4000f8e00ff */
[----:B------:R-:W-:Y:S02]  /*6b70*/  USEL UR4, UR29, UR45, !UP2 ;  /* 0x0000002d1d047287 */ /* 0x000fe4000d000000 */
[----:B------:R-:W-:Y:S02]  /*6b80*/  UISETP.NE.AND UP0, UPT, UR26, 0x1, UPT ;  /* 0x000000011a00788c */ /* 0x000fe4000bf05270 */
[----:B------:R-:W-:Y:S02]  /*6b90*/  UP2UR UR18, UPR, URZ, 0x2 ;  /* 0x00000002ff127883 */ /* 0x000fe40008000000 */
[----:B------:R-:W-:Y:S02]  /*6ba0*/  UISETP.NE.AND UP1, UPT, UR39, 0x1, UPT ;  /* 0x000000012700788c */ /* 0x000fe4000bf25270 */
[----:B--2---:R-:W-:Y:S02]  /*6bb0*/  UIMAD.WIDE.U32 UR12, UR4, UR24, URZ ;  /* 0x00000018040c72a5 */ /* 0x004fe4000f8e00ff */
[----:B------:R-:W-:Y:S01]  /*6bc0*/  USEL UR9, UR36, UR47, !UP0 ;  /* 0x0000002f24097287 */ /* 0x000fe2000c000000 */
[----:B------:R-:W-:Y:S01]  /*6bd0*/  UMOV UR6, UR7 ;  /* 0x0000000700067c82 */ /* 0x000fe20008000000 */
[----:B------:R-:W-:Y:S01]  /*6be0*/  UMOV UR5, UR11 ;  /* 0x0000000b00057c82 */ /* 0x000fe20008000000 */
[----:B------:R-:W-:Y:S02]  /*6bf0*/  USHF.R.U32.HI UR7, URZ, UR50, UR6 ;  /* 0x00000032ff077299 */ /* 0x000fe40008011606 */
[----:B------:R-:W-:Y:S02]  /*6c00*/  USHF.R.U32.HI UR6, URZ, UR33, UR5 ;  /* 0x00000021ff067299 */ /* 0x000fe40008011605 */
[----:B------:R-:W-:Y:S02]  /*6c10*/  UIMAD.WIDE.U32 UR16, UR9, UR24, URZ ;  /* 0x00000018091072a5 */ /* 0x000fe4000f8e00ff */
[----:B------:R-:W-:Y:S02]  /*6c20*/  USEL UR8, UR15, UR7, !UP2 ;  /* 0x000000070f087287 */ /* 0x000fe4000d000000 */
[----:B------:R-:W-:Y:S02]  /*6c30*/  UISETP.NE.AND UP2, UPT, UR14, URZ, UPT ;  /* 0x000000ff0e00728c */ /* 0x000fe4000bf45270 */
[----:B------:R-:W-:Y:S01]  /*6c40*/  UIMAD.WIDE.U32 UR10, UR8, UR24, URZ ;  /* 0x00000018080a72a5 */ /* 0x000fe2000f8e00ff */
[----:B------:R-:W-:Y:S02]  /*6c50*/  UMOV UR5, UR13 ;  /* 0x0000000d00057c82 */ /* 0x000fe40008000000 */
[----:B------:R-:W-:Y:S03]  /*6c60*/  @UP1 USHF.R.U32.HI UR4, URZ, UR25, UR5 ;  /* 0x00000019ff041299 */ /* 0x000fe60008011605 */
[----:B------:R-:W-:Y:S01]  /*6c70*/  UMOV UR5, UR17 ;  /* 0x0000001100057c82 */ /* 0x000fe20008000000 */
[----:B------:R-:W-:Y:S02]  /*6c80*/  UIMAD UR4, UR39, UR4, URZ ;  /* 0x00000004270472a4 */ /* 0x000fe4000f8e02ff */
[----:B------:R-:W-:Y:S02]  /*6c90*/  @UP1 USHF.R.U32.HI UR9, URZ, UR25, UR5 ;  /* 0x00000019ff091299 */ /* 0x000fe40008011605 */
[----:B------:R-:W-:Y:S02]  /*6ca0*/  USEL UR5, UR23, UR6, !UP0 ;  /* 0x0000000617057287 */ /* 0x000fe4000c000000 */
[----:B------:R-:W-:Y:S02]  /*6cb0*/  UIMAD UR6, UR39, UR9, URZ ;  /* 0x00000009270672a4 */ /* 0x000fe4000f8e02ff */
[----:B------:R-:W-:Y:S03]  /*6cc0*/  UISETP.GE.AND UP0, UPT, UR8, UR4, UPT ;  /* 0x000000040800728c */ /* 0x000fe6000bf06270 */
[----:B------:R-:W-:Y:S01]  /*6cd0*/  UMOV UR4, UR11 ;  /* 0x0000000b00047c82 */ /* 0x000fe20008000000 */
[----:B------:R-:W-:Y:S02]  /*6ce0*/  UISETP.GE.OR UP0, UPT, UR5, UR6, UP0 ;  /* 0x000000060500728c */ /* 0x000fe40008706670 */
[----:B------:R-:W-:Y:S02]  /*6cf0*/  USHF.R.U32.HI UR4, URZ, UR25, UR4 ;  /* 0x00000019ff047299 */ /* 0x000fe40008011604 */
[----:B------:R-:W-:Y:S02]  /*6d00*/  UIMAD.WIDE.U32 UR6, UR5, UR24, URZ ;  /* 0x00000018050672a5 */ /* 0x000fe4000f8e00ff */
[----:B------:R-:W-:Y:S04]  /*6d10*/  USEL UR10, UR8, UR4, !UP1 ;  /* 0x00000004080a7287 */ /* 0x000fe8000c800000 */
[----:B------:R-:W-:Y:S01]  /*6d20*/  UIADD3 UR11, UPT, UPT, -UR10, URZ, URZ ;  /* 0x000000ff0a0b7290 */ /* 0x000fe2000fffe1ff */
[----:B------:R-:W-:Y:S01]  /*6d30*/  @!UP0 UMOV UR4, UR7 ;  /* 0x0000000700048c82 */ /* 0x000fe20008000000 */
[----:B------:R-:W-:Y:S02]  /*6d40*/  UIADD3 UR7, UPT, UPT, -UR8, URZ, URZ ;  /* 0x000000ff08077290 */ /* 0x000fe4000fffe1ff */
[----:B------:R-:W-:Y:S02]  /*6d50*/  @!UP0 USHF.R.U32.HI UR4, URZ, UR25, UR4 ;  /* 0x00000019ff048299 */ /* 0x000fe40008011604 */
[----:B------:R-:W-:Y:S02]  /*6d60*/  UIMAD UR6, UR39, UR11, UR8 ;  /* 0x0000000b270672a4 */ /* 0x000fe4000f8e0208 */
[----:B------:R-:W-:Y:S02]  /*6d70*/  @!UP0 USEL UR4, UR5, UR4, !UP1 ;  /* 0x0000000405048287 */ /* 0x000fe4000c800000 */
[----:B------:R-:W-:Y:S02]  /*6d80*/  UISETP.NE.AND UP1, UPT, UR18, URZ, UPT ;  /* 0x000000ff1200728c */ /* 0x000fe4000bf25270 */
[----:B------:R-:W-:Y:S02]  /*6d90*/  @!UP0 UIMAD UR6, UR9, UR6, UR4 ;  /* 0x00000006090682a4 */ /* 0x000fe4000f8e0204 */
[----:B------:R-:W-:Y:S02]  /*6da0*/  @!UP0 UIADD3 UR9, UPT, UPT, UR10, -UR4, URZ ;  /* 0x800000040a098290 */ /* 0x000fe4000fffe0ff */
[----:B------:R-:W-:Y:S02]  /*6db0*/  UIADD3 UR4, UPT, UPT, -UR5, URZ, URZ ;  /* 0x000000ff05047290 */ /* 0x000fe4000fffe1ff */
[----:B------:R-:W-:Y:S03]  /*6dc0*/  @!UP0 UIMAD UR8, UR9, UR39, UR5 ;  /* 0x00000027090882a4 */ /* 0x000fe6000f8e0205 */
[----:B------:R-:W-:Y:S01]  /*6dd0*/  @!UP0 UMOV UR5, UR6 ;  /* 0x0000000600058c82 */ /* 0x000fe20008000000 */
[----:B------:R-:W-:Y:S02]  /*6de0*/  UIMAD UR6, UR26, UR4, UR23 ;  /* 0x000000041a0672a4 */ /* 0x000fe4000f8e0217 */
[----:B------:R-:W-:Y:S02]  /*6df0*/  UIMAD UR4, UR34, UR7, UR15 ;  /* 0x00000007220472a4 */ /* 0x000fe4000f8e020f */
[----:B------:R-:W-:Y:S02]  /*6e00*/  UIMAD UR23, UR5, UR26, UR6 ;  /* 0x0000001a051772a4 */ /* 0x000fe4000f8e0206 */
[----:B------:R-:W-:Y:S11]  /*6e10*/  UIMAD UR15, UR8, UR34, UR4 ;  /* 0x00000022080f72a4 */ /* 0x000ff6000f8e0204 */
[----:B------:R-:W-:Y:S01]  /*6e20*/  @!UPT UIADD3 URZ, UPT, UPT, URZ, URZ, URZ ;  /* 0x000000fffffff290 */ /* 0x000fe2000fffe0ff */
.L_x_129:
[----:B------:R-:W1:Y:S01]  /*6e30*/  @!UP3 LDCU.128 UR8, c[0x0][0xc10] ;  /* 0x00018200ff08b7ac */ /* 0x000e620008000c00 */
[----:B------:R-:W-:Y:S02]  /*6e40*/  ISETP.NE.U32.AND P1, PT, RZ, UR30, PT ;  /* 0x0000001eff007c0c */ /* 0x000fe4000bf25070 */
[----:B------:R-:W-:Y:S02]  /*6e50*/  SHF.L.U32 R9, R10, 0x1f, RZ ;  /* 0x0000001f0a097819 */ /* 0x000fe400000006ff */
[----:B------:R-:W-:Y:S01]  /*6e60*/  ISETP.NE.AND.EX P1, PT, RZ, UR31, PT, P1 ;  /* 0x0000001fff007c0c */ /* 0x000fe2000bf25310 */
[----:B------:R-:W3:Y:S01]  /*6e70*/  @!UP3 LDCU UR5, c[0x0][0xc0c] ;  /* 0x00018180ff05b7ac */ /* 0x000ee20008000800 */
[----:B------:R-:W-:Y:S02]  /*6e80*/  USHF.L.U32 UR19, UR19, 0x7, URZ ;  /* 0x0000000713137899 */ /* 0x000fe400080006ff */
[----:B-1----:R-:W-:Y:S07]  /*6e90*/  UIMAD.WIDE.U32 UR6, UR23, UR8, URZ ;  /* 0x00000008170672a5 */ /* 0x002fee000f8e00ff */
[----:B------:R-:W-:Y:S01]  /*6ea0*/  @!UP3 UMOV UR4, UR7 ;  /* 0x000000070004bc82 */ /* 0x000fe20008000000 */
[----:B---3--:R-:W-:Y:S02]  /*6eb0*/  @!UP3 UISETP.NE.AND UP0, UPT, UR5, 0x1, UPT ;  /* 0x000000010500b88c */ /* 0x008fe4000bf05270 */
[----:B------:R-:W-:Y:S02]  /*6ec0*/  @!UP3 USHF.R.U32.HI UR4, URZ, UR9, UR4 ;  /* 0x00000009ff04b299 */ /* 0x000fe40008011604 */
[----:B------:R-:W-:Y:S02]  /*6ed0*/  UIMAD.WIDE.U32 UR6, UR15, UR11, URZ ;  /* 0x0000000b0f0672a5 */ /* 0x000fe4000f8e00ff */
[----:B------:R-:W-:Y:S02]  /*6ee0*/  @!UP3 USEL UR8, UR23, UR4, !UP0 ;  /* 0x000000041708b287 */ /* 0x000fe4000c000000 */
[----:B------:R-:W-:Y:S03]  /*6ef0*/  @!UP3 UISETP.NE.AND UP0, UPT, UR10, 0x1, UPT ;  /* 0x000000010a00b88c */ /* 0x000fe6000bf05270 */
[----:B------:R-:W-:Y:S02]  /*6f00*/  @!UP3 UMOV UR6, UR7 ;  /* 0x000000070006bc82 */ /* 0x000fe40008000000 */
[----:B------:R-:W1:Y:S02]  /*6f10*/  @!UP3 LDCU UR4, c[0x0][0xc20] ;  /* 0x00018400ff04b7ac */ /* 0x000e640008000800 */
[----:B-1----:R-:W-:Y:S04]  /*6f20*/  @!UP3 USHF.R.U32.HI UR6, URZ, UR4, UR6 ;  /* 0x00000004ff06b299 */ /* 0x002fe80008011606 */
[----:B------:R-:W-:Y:S04]  /*6f30*/  @!UP3 USEL UR6, UR15, UR6, !UP0 ;  /* 0x000000060f06b287 */ /* 0x000fe8000c000000 */
[----:B------:R-:W-:Y:S02]  /*6f40*/  @!UP3 UIADD3 UR4, UPT, UPT, -UR8, UR6, URZ ;  /* 0x000000060804b290 */ /* 0x000fe4000fffe1ff */
[----:B------:R-:W-:Y:S02]  /*6f50*/  @!UP3 UIADD3 UR6, UPT, UPT, UR8, -UR6, URZ ;  /* 0x800000060806b290 */ /* 0x000fe4000fffe0ff */
[----:B------:R-:W-:Y:S02]  /*6f60*/  @!UP3 UIMAD UR23, UR4, UR5, UR23 ;  /* 0x000000050417b2a4 */ /* 0x000fe4000f8e0217 */
[----:B------:R-:W-:Y:S01]  /*6f70*/  @!UP3 UIMAD UR15, UR6, UR10, UR15 ;  /* 0x0000000a060fb2a4 */ /* 0x000fe2000f8e020f */
[----:B------:R-:W-:Y:S11]  /*6f80*/  BRA.U UP4, `(.L_x_130) ;  /* 0x0000000104107547 */ /* 0x000ff6000b800000 */
[----:B------:R-:W-:Y:S04]  /*6f90*/  MOV R0, UR49 ;  /* 0x0000003100007c02 */ /* 0x000fe80008000f00 */
[----:B------:R-:W-:Y:S04]  /*6fa0*/  SHF.L.U32 R11, R0, 0x1f, RZ ;  /* 0x0000001f000b7819 */ /* 0x000fe800000006ff */
[----:B------:R-:W1:Y:S02]  /*6fb0*/  SYNCS.PHASECHK.TRANS64.TRYWAIT P2, [UR27+0x368], R11 ;  /* 0x0003680bff0075a7 */ /* 0x000e64000804111b */
[----:B-1----:R-:W-:Y:S05]  /*6fc0*/  @!P2 BRA `(.L_x_131) ;  /* 0x0000004c00eca947 */ /* 0x002fea0003800000 */
.L_x_130:
[----:B------:R-:W-:Y:S05]  /*6fd0*/  BRA.U !UP6, `(.L_x_132) ;  /* 0x000000010e387547 */ /* 0x000fea000b800000 */
[----:B------:R-:W-:Y:S01]  /*6fe0*/  UPLOP3.LUT UP1, UPT, UPT, UPT, UP5, 0x80, 0x8 ;  /* 0x000000000008789c */ /* 0x000fe20003f2f050 */
[----:B-1----:R-:W-:Y:S01]  /*6ff0*/  HFMA2 R0, -RZ, RZ, 0, 5.9604644775390625e-08 ;  /* 0x00000001ff007431 */ /* 0x002fe200000001ff */
[----:B------:R-:W1:Y:S01]  /*7000*/  LDCU.64 UR8, c[0x0][0x358] ;  /* 0x00006b00ff0877ac */ /* 0x000e620008000a00 */
[----:B------:R-:W-:Y:S03]  /*7010*/  IMAD.MOV.U32 R86, RZ, RZ, 0x1 ;  /* 0x00000001ff567424 */ /* 0x000fe600078e00ff */
[----:B------:R-:W-:Y:S05]  /*7020*/  PLOP3.LUT P2, PT, PT, PT, UP1, 0x80, 0x8 ;  /* 0x000000000008781c */ /* 0x000fea0003f4f018 */
[----:B------:R-:W3:Y:S01]  /*7030*/  @UP1 LDCU.64 UR4, c[0x0][0x988] ;  /* 0x00013100ff0417ac */ /* 0x000ee20008000a00 */
[----:B------:R-:W-:Y:S07]  /*7040*/  @UP1 UIMAD UR6, UR46, UR30, URZ ;  /* 0x0000001e2e0612a4 */ /* 0x000fee000f8e02ff */
[----:B------:R-:W-:Y:S01]  /*7050*/  @!P2 PRMT R86, R0, 0x7610, R86 ;  /* 0x000076100056a816 */ /* 0x000fe20000000056 */
[----:B---3--:R-:W-:Y:S06]  /*7060*/  @UP1 UIMAD.WIDE UR4, UR6, 0x4, UR4 ;  /* 0x00000004060418a5 */ /* 0x008fec000f8e0204 */
[----:B------:R-:W-:Y:S01]  /*7070*/  IMAD.U32 R14, RZ, RZ, UR4 ;  /* 0x00000004ff0e7e24 */ /* 0x000fe2000f8e00ff */
[----:B------:R-:W-:Y:S04]  /*7080*/  MOV R15, UR5 ;  /* 0x00000005000f7c02 */ /* 0x000fe80008000f00 */
[----:B------:R-:W3:Y:S01]  /*7090*/  @!UP1 LDCU UR4, c[0x0][0x980] ;  /* 0x00013000ff0497ac */ /* 0x000ee20008000800 */
[----:B-1---5:R4:W5:Y:S02]  /*70a0*/  @P2 LDG.E R41, desc[UR8][R14.64] ;  /* 0x000000080e292981 */ /* 0x022964000c1e1900 */
[----:B---34-:R-:W-:Y:S07]  /*70b0*/  @!P2 IMAD.U32 R41, RZ, RZ, UR4 ;  /* 0x00000004ff29ae24 */ /* 0x018fee000f8e00ff */
.L_x_132:
[----:B-----5:R-:W-:Y:S01]  /*70c0*/  @!P1 FSETP.EQ.AND P3, PT, R41, RZ, PT ;  /* 0x000000ff2900920b */ /* 0x020fe20003f62000 */
[----:B------:R-:W-:Y:S01]  /*70d0*/  @!UPT UIADD3 URZ, UPT, UPT, URZ, URZ, URZ ;  /* 0x000000fffffff290 */ /* 0x000fe2000fffe0ff */
[----:B------:R-:W-:Y:S11]  /*70e0*/  @!P1 BRA `(.L_x_133) ;  /* 0x0000000000149947 */ /* 0x000ff60003800000 */
[----:B------:R-:W-:Y:S02]  /*70f0*/  LOP3.LUT P1, RZ, R86, 0xff, RZ, 0xc0, !PT ;  /* 0x000000ff56ff7812 */ /* 0x000fe4000782c0ff */
[----:B------:R-:W-:Y:S04]  /*7100*/  PLOP3.LUT P3, PT, PT, PT, UP1, 0x80, 0x8 ;  /* 0x000000000008781c */ /* 0x000fe80003f6f018 */
[----:B------:R-:W-:Y:S07]  /*7110*/  PLOP3.LUT P3, PT, P3, PT, PT, 0x8, 0x80 ;  /* 0x000000000080781c */ /* 0x000fee0001f6e170 */
[----:B------:R-:W-:Y:S11]  /*7120*/  @P1 FSETP.EQ.AND P3, PT, R41, RZ, PT ;  /* 0x000000ff2900120b */ /* 0x000ff60003f62000 */
[----:B------:R-:W-:Y:S02]  /*7130*/  @!UPT UIADD3 URZ, UPT, UPT, URZ, URZ, URZ ;  /* 0x000000fffffff290 */ /* 0x000fe4000fffe0ff */
.L_x_133:
[----:B------:R-:W-:Y:S01]  /*7140*/  USHF.L.U32 UR11, UR48, 0x6, URZ ;  /* 0x00000006300b7899 */ /* 0x000fe200080006ff */
[----:B------:R-:W3:Y:S01]  /*7150*/  SYNCS.PHASECHK.TRANS64.TRYWAIT P1, [UR27+0x350], R9 ;  /* 0x00035009ff0075a7 */ /* 0x000ee2000802111b */
[----:B------:R-:W-:Y:S02]  /*7160*/  UISETP.NE.AND UP0, UPT, UR40, 0x1, UPT ;  /* 0x000000012800788c */ /* 0x000fe4000bf05270 */
[----:B------:R-:W-:Y:S01]  /*7170*/  UIMAD.WIDE.U32 UR4, UR11, UR41, URZ ;  /* 0x000000290b0472a5 */ /* 0x000fe2000f8e00ff */
[----:B------:R-:W-:Y:S04]  /*7180*/  ELECT P2, URZ, PT ;  /* 0x0000000000ff782f */ /* 0x000fe80003840000 */
[----:B------:R-:W-:Y:S02]  /*7190*/  PLOP3.LUT P2, PT, P3, P2, PT, 0xf2, 0x2f ;  /* 0x00000000002f781c */ /* 0x000fe40001f45e72 */
[----:B------:R-:W-:Y:S02]  /*71a0*/  UMOV UR4, UR5 ;  /* 0x0000000500047c82 */ /* 0x000fe40008000000 */
[----:B------:R-:W-:Y:S04]  /*71b0*/  USHF.R.U32.HI UR4, URZ, UR42, UR4 ;  /* 0x0000002aff047299 */ /* 0x000fe80008011604 */
[----:B------:R-:W-:Y:S02]  /*71c0*/  USEL UR12, UR11, UR4, !UP0 ;  /* 0x000000040b0c7287 */ /* 0x000fe4000c000000 */
[----:B------:R-:W-:Y:S02]  /*71d0*/  UISETP.NE.AND UP0, UPT, UR43, 0x1, UPT ;  /* 0x000000012b00788c */ /* 0x000fe4000bf05270 */
[----:B------:R-:W-:Y:S02]  /*71e0*/  UIMAD.WIDE.U32 UR4, UR12, UR52, URZ ;  /* 0x000000340c0472a5 */ /* 0x000fe4000f8e00ff */
[----:B------:R-:W-:Y:S01]  /*71f0*/  UIADD3 UR6, UPT, UPT, -UR12, URZ, URZ ;  /* 0x000000ff0c067290 */ /* 0x000fe2000fffe1ff */
[----:B-1----:R-:W-:Y:S03]  /*7200*/  @!P2 IMAD.MOV.U32 R0, RZ, 0x20, RZ ;  /* 0x00000020ff00a824 */ /* 0x002fe600078e00ff */
[----:B------:R-:W-:Y:S01]  /*7210*/  UIMAD UR11, UR40, UR6, UR11 ;  /* 0x00000006280b72a4 */ /* 0x000fe2000f8e020b */
[----:B------:R-:W-:Y:S01]  /*7220*/  @!P2 IMAD.MOV.U32 R0, RZ, 0x400, R0 ;  /* 0x00000400ff00a824 */ /* 0x000fe200078e0000 */
[----:B------:R-:W-:Y:S02]  /*7230*/  UMOV UR4, UR5 ;  /* 0x0000000500047c82 */ /* 0x000fe40008000000 */
[----:B------:R-:W-:Y:S04]  /*7240*/  USHF.R.U32.HI UR4, URZ, UR53, UR4 ;  /* 0x00000035ff047299 */ /* 0x000fe80008011604 */
[----:B------:R-:W-:Y:S02]  /*7250*/  USEL UR13, UR12, UR4, !UP0 ;  /* 0x000000040c0d7287 */ /* 0x000fe4000c000000 */
[----:B------:R-:W-:Y:S02]  /*7260*/  UISETP.NE.AND UP0, UPT, UR54, 0x1, UPT ;  /* 0x000000013600788c */ /* 0x000fe4000bf05270 */
[----:B------:R-:W-:Y:S07]  /*7270*/  UIMAD.WIDE.U32 UR4, UR13, UR55, URZ ;  /* 0x000000370d0472a5 */ /* 0x000fee000f8e00ff */
[----:B------:R-:W-:Y:S02]  /*7280*/  UMOV UR4, UR5 ;  /* 0x0000000500047c82 */ /* 0x000fe40008000000 */
[----:B------:R-:W-:Y:S04]  /*7290*/  USHF.R.U32.HI UR4, URZ, UR51, UR4 ;  /* 0x00000033ff047299 */ /* 0x000fe80008011604 */
[----:B------:R-:W-:Y:S02]  /*72a0*/  USEL UR14, UR13, UR4, !UP0 ;  /* 0x000000040d0e7287 */ /* 0x000fe4000c000000 */
[----:B------:R-:W-:Y:S02]  /*72b0*/  UIADD3 UR4, UPT, UPT, -UR13, URZ, URZ ;  /* 0x000000ff0d047290 */ /* 0x000fe4000fffe1ff */
[----:B------:R-:W-:Y:S02]  /*72c0*/  UIADD3 UR5, UPT, UPT, -UR14, URZ, URZ ;  /* 0x000000ff0e057290 */ /* 0x000fe4000fffe1ff */
[----:B------:R-:W-:Y:S02]  /*72d0*/  UIMAD UR12, UR43, UR4, UR12 ;  /* 0x000000042b0c72a4 */ /* 0x000fe4000f8e020c */
[----:B------:R-:W-:Y:S01]  /*72e0*/  UIMAD UR13, UR54, UR5, UR13 ;  /* 0x00000005360d72a4 */ /* 0x000fe2000f8e020d */
[----:B---3--:R-:W-:Y:S11]  /*72f0*/  @!P1 BRA `(.L_x_134) ;  /* 0x0000004c00389947 */ /* 0x008ff60003800000 */
.L_x_291:
[----:B-1----:R-:W-:Y:S01]  /*7300*/  @!P2 IADD3 R2, P1, PT, R12, 0x680, RZ ;  /* 0x000006800c02a810 */ /* 0x002fe20007f3e0ff */
[----:B------:R-:W-:Y:S01]  /*7310*/  VOTEU.ALL UP0, P2 ;  /* 0x0000000000ff7886 */ /* 0x000fe20001000000 */
[----:B------:R-:W-:Y:S02]  /*7320*/  @!P2 R2UR UR6, R0 ;  /* 0x000000000006a2ca */ /* 0x000fe400000e0000 */
[----:B------:R-:W-:Y:S01]  /*7330*/  @!P2 R2UR UR5, R2 ;  /* 0x000000000205a2ca */ /* 0x000fe200000e0000 */
[----:B------:R-:W-:Y:S01]  /*7340*/  @!P2 IMAD.X R0, RZ, RZ, R13, P1 ;  /* 0x000000ffff00a224 */ /* 0x000fe200008e060d */
[----:B------:R-:W-:Y:S01]  /*7350*/  @!UP0 UIADD3 UR8, UPT, UPT, UR27, 0x400, URZ ;  /* 0x000004001b088890 */ /* 0x000fe2000fffe0ff */
[----:B------:R-:W-:Y:S01]  /*7360*/  @P0 SHF.R.U32.HI R4, RZ, 0x10, R5 ;  /* 0x00000010ff040819 */ /* 0x000fe20000011605 */
[----:B------:R-:W-:Y:S02]  /*7370*/  @!UP0 UIADD3 UR16, UPT, UPT, UR27, 0xc00, URZ ;  /* 0x00000c001b108890 */ /* 0x000fe4000fffe0ff */
[----:B------:R-:W-:Y:S01]  /*7380*/  @!P2 R2UR UR4, R0 ;  /* 0x000000000004a2ca */ /* 0x000fe200000e0000 */
[----:B------:R-:W-:Y:S01]  /*7390*/  @!UP0 UIADD3 UR7, UPT, UPT, UR19, 0x40, URZ ;  /* 0x0000004013078890 */ /* 0x000fe2000fffe0ff */
[----:B------:R-:W-:Y:S01]  /*73a0*/  @!P2 IMAD.MOV.U32 R0, RZ, RZ, 0x1000 ;  /* 0x00001000ff00a424 */ /* 0x000fe200078e00ff */
[----:B------:R-:W-:Y:S02]  /*73b0*/  @P0 R2UR UR46, R4 ;  /* 0x00000000042e02ca */ /* 0x000fe400000e0000 */
[----:B------:R-:W-:Y:S02]  /*73c0*/  @!UP0 UPRMT UR6, UR6, 0x5410, URZ ;  /* 0x0000541006068896 */ /* 0x000fe400080000ff */
[----:B------:R-:W-:Y:S01]  /*73d0*/  IMAD.U32 R14, RZ, RZ, UR5 ;  /* 0x00000005ff0e7e24 */ /* 0x000fe2000f8e00ff */
[----:B------:R-:W-:Y:S05]  /*73e0*/  VOTEU.ALL UP0, P2 ;  /* 0x0000000000ff7886 */ /* 0x000fea0001000000 */
[----:B------:R-:W-:Y:S01]  /*73f0*/  IMAD.U32 R15, RZ, RZ, UR4 ;  /* 0x00000004ff0f7e24 */ /* 0x000fe2000f8e00ff */
[----:B------:R-:W-:Y:S01]  /*7400*/  @!P2 R2UR UR4, R14 ;  /* 0x000000000e04a2ca */ /* 0x000fe200000e0000 */
[----:B------:R-:W-:Y:S01]  /*7410*/  @!UP0 UMOV UR9, UR28 ;  /* 0x0000001c00098c82 */ /* 0x000fe20008000000 */
[----:B------:R-:W-:Y:S02]  /*7420*/  @!UP0 UMOV UR10, UR19 ;  /* 0x00000013000a8c82 */ /* 0x000fe40008000000 */
[----:B------:R-:W-:Y:S11]  /*7430*/  @!P2 R2UR UR5, R15 ;  /* 0x000000000f05a2ca */ /* 0x000ff600000e0000 */
[----:B------:R-:W-:Y:S02]  /*7440*/  @!UPT UIADD3 URZ, UPT, UPT, URZ, URZ, URZ ;  /* 0x000000fffffff290 */ /* 0x000fe4000fffe0ff */
[----:B------:R1:W-:Y:S01]  /*7450*/  @!UP0 UTMALDG.5D.IM2COL [UR8], [UR4], UR6 ;  /* 0x00000008040083b4 */ /* 0x0003e20008060006 */
[----:B------:R-:W-:Y:S05]  /*7460*/  VOTEU.ALL UP0, P2 ;  /* 0x0000000000ff7886 */ /* 0x000fea0001000000 */
[----:B-1----:R-:W-:Y:S01]  /*7470*/  @!UP0 UMOV UR8, UR16 ;  /* 0x0000001000088c82 */ /* 0x002fe20008000000 */
[----:B------:R-:W-:Y:S01]  /*7480*/  @!UP0 UMOV UR9, UR28 ;  /* 0x0000001c00098c82 */ /* 0x000fe20008000000 */
[----:B------:R-:W-:Y:S02]  /*7490*/  @!UP0 UMOV UR10, UR7 ;  /* 0x00000007000a8c82 */ /* 0x000fe40008000000 */
[----:B------:R1:W-:Y:S01]  /*74a0*/  @!UP0 UTMALDG.5D.IM2COL [UR8], [UR4], UR6 ;  /* 0x00000008040083b4 */ /* 0x0003e20008060006 */
[----:B------:R1:W-:Y:S01]  /*74b0*/  @!P2 SYNCS.ARRIVE.TRANS64.RED.A0TR RZ, [UR27+0x340], R0 ;  /* 0x00034000ffffa9a7 */ /* 0x0003e2000830041b */
[----:B------:R-:W-:Y:S01]  /*74c0*/  SYNCS.ARRIVE.TRANS64.RED.A1T0 RZ, [UR44], RZ ;  /* 0x000000ffffff79a7 */ /* 0x000fe2000810042c */
[----:B------:R-:W3:Y:S02]  /*74d0*/  SYNCS.PHASECHK.TRANS64.TRYWAIT P1, [UR27+0x358], R9 ;  /* 0x00035809ff0075a7 */ /* 0x000ee4000802111b */
[----:B-1-3--:R-:W-:Y:S05]  /*74e0*/  @!P1 BRA `(.L_x_135) ;  /* 0x0000004800d49947 */ /* 0x00afea0003800000 */
.L_x_293:
[----:B------:R-:W-:Y:S01]  /*74f0*/  UPLOP3.LUT UP4, UPT, UPT, UPT, UPT, 0x80, 0x8 ;  /* 0x000000000008789c */ /* 0x000fe20003f8f070 */
[----:B-1----:R-:W-:Y:S01]  /*7500*/  @!P2 IMAD.MOV.U32 R0, RZ, 0x20, RZ ;  /* 0x00000020ff00a824 */ /* 0x002fe200078e00ff */
[----:B------:R-:W-:Y:S01]  /*7510*/  @!P2 IADD3 R2, P0, PT, R12, 0x680, RZ ;  /* 0x000006800c02a810 */ /* 0x000fe20007f1e0ff */
[----:B------:R-:W-:Y:S01]  /*7520*/  UMOV UR20, UR12 ;  /* 0x0000000c00147c82 */ /* 0x000fe20008000000 */
[----:B------:R-:W-:Y:S01]  /*7530*/  VOTEU.ALL UP0, P2 ;  /* 0x0000000000ff7886 */ /* 0x000fe20001000000 */
[----:B------:R-:W-:Y:S01]  /*7540*/  @!P2 IMAD.MOV.U32 R0, RZ, 0x400, R0 ;  /* 0x00000400ff00a824 */ /* 0x000fe200078e0000 */
[----:B------:R-:W-:Y:S01]  /*7550*/  @!P2 R2UR UR5, R2 ;  /* 0x000000000205a2ca */ /* 0x000fe200000e0000 */
[----:B------:R-:W-:Y:S01]  /*7560*/  UMOV UR21, UR13 ;  /* 0x0000000d00157c82 */ /* 0x000fe20008000000 */
[----:B------:R-:W-:Y:S01]  /*7570*/  UMOV UR22, UR14 ;  /* 0x0000000e00167c82 */ /* 0x000fe20008000000 */
[----:B------:R-:W-:Y:S01]  /*7580*/  @!UP0 UIADD3 UR18, UPT, UPT, UR19, 0x20, URZ ;  /* 0x0000002013128890 */ /* 0x000fe2000fffe0ff */
[----:B------:R-:W-:Y:S01]  /*7590*/  @!P2 R2UR UR4, R0 ;  /* 0x000000000004a2ca */ /* 0x000fe200000e0000 */
[----:B------:R-:W-:Y:S01]  /*75a0*/  @!P2 IMAD.X R0, RZ, RZ, R13, P0 ;  /* 0x000000ffff00a224 */ /* 0x000fe200000e060d */
[----:B------:R-:W-:Y:S01]  /*75b0*/  @!UP0 UIADD3 UR16, UPT, UPT, UR27, 0x1400, URZ ;  /* 0x000014001b108890 */ /* 0x000fe2000fffe0ff */
[----:B------:R-:W-:Y:S01]  /*75c0*/  R2UR UR48, R88 ;  /* 0x00000000583072ca */ /* 0x000fe200000e0000 */
[----:B------:R-:W-:Y:S01]  /*75d0*/  @!UP0 UIADD3 UR17, UPT, UPT, UR27, 0x348, URZ ;  /* 0x000003481b118890 */ /* 0x000fe2000fffe0ff */
[----:B------:R-:W-:Y:S01]  /*75e0*/  R2UR UR7, R89 ;  /* 0x00000000590772ca */ /* 0x000fe200000e0000 */
[----:B------:R-:W-:Y:S01]  /*75f0*/  @!UP0 UIADD3 UR10, UPT, UPT, UR19, 0x60, URZ ;  /* 0x00000060130a8890 */ /* 0x000fe2000fffe0ff */
[----:B------:R-:W-:Y:S01]  /*7600*/  LOP3.LUT R10, R10, 0x1, RZ, 0x3c, !PT ;  /* 0x000000010a0a7812 */ /* 0x000fe200078e3cff */
[----:B------:R-:W-:Y:S01]  /*7610*/  @!UP0 UIADD3 UR8, UPT, UPT, UR27, 0x1c00, URZ ;  /* 0x00001c001b088890 */ /* 0x000fe2000fffe0ff */
[----:B------:R-:W-:Y:S01]  /*7620*/  IMAD.U32 R4, RZ, RZ, UR5 ;  /* 0x00000005ff047e24 */ /* 0x000fe2000f8e00ff */
[----:B------:R-:W-:Y:S01]  /*7630*/  UMOV UR19, UR11 ;  /* 0x0000000b00137c82 */ /* 0x000fe20008000000 */
[----:B------:R-:W-:Y:S01]  /*7640*/  UMOV UR9, UR17 ;  /* 0x0000001100097c82 */ /* 0x000fe20008000000 */
[----:B------:R-:W-:Y:S01]  /*7650*/  LOP3.LUT R8, R8, 0x1, RZ, 0x3c, !PT ;  /* 0x0000000108087812 */ /* 0x000fe200078e3cff */
[----:B------:R-:W-:Y:S01]  /*7660*/  @!UP0 UPRMT UR6, UR4, 0x5410, URZ ;  /* 0x0000541004068896 */ /* 0x000fe200080000ff */
[----:B------:R-:W-:Y:S01]  /*7670*/  @!P2 R2UR UR4, R0 ;  /* 0x000000000004a2ca */ /* 0x000fe200000e0000 */
[----:B------:R-:W-:Y:S11]  /*7680*/  VOTEU.ALL UP0, P2 ;  /* 0x0000000000ff7886 */ /* 0x000ff60001000000 */
[----:B------:R-:W-:Y:S01]  /*7690*/  @!UPT UIADD3 URZ, UPT, UPT, URZ, URZ, URZ ;  /* 0x000000fffffff290 */ /* 0x000fe2000fffe0ff */
[----:B------:R-:W-:Y:S01]  /*76a0*/  IMAD.U32 R5, RZ, RZ, UR4 ;  /* 0x00000004ff057e24 */ /* 0x000fe2000f8e00ff */
[----:B------:R-:W-:Y:S04]  /*76b0*/  @!P2 R2UR UR4, R4 ;  /* 0x000000000404a2ca */ /* 0x000fe800000e0000 */
[----:B------:R-:W-:Y:S11]  /*76c0*/  @!P2 R2UR UR5, R5 ;  /* 0x000000000505a2ca */ /* 0x000ff600000e0000 */
[----:B------:R-:W-:Y:S02]  /*76d0*/  @!UPT UIADD3 URZ, UPT, UPT, URZ, URZ, URZ ;  /* 0x000000fffffff290 */ /* 0x000fe4000fffe0ff */
[----:B------:R1:W-:Y:S01]  /*76e0*/  @!UP0 UTMALDG.5D.IM2COL [UR16], [UR4], UR6 ;  /* 0x00000010040083b4 */ /* 0x0003e20008060006 */
[----:B------:R-:W-:Y:S05]  /*76f0*/  VOTEU.ALL UP0, P2 ;  /* 0x0000000000ff7886 */ /* 0x000fea0001000000 */
[----:B------:R3:W-:Y:S01]  /*7700*/  @!UP0 UTMALDG.5D.IM2COL [UR8], [UR4], UR6 ;  /* 0x00000008040083b4 */ /* 0x0007e20008060006 */
[----:B------:R3:W-:Y:S01]  /*7710*/  @!P2 SYNCS.ARRIVE.TRANS64.RED.A0TR RZ, [UR27+0x348], R3 ;  /* 0x00034803ffffa9a7 */ /* 0x0007e2000830041b */
[----:B------:R-:W-:Y:S01]  /*7720*/  SYNCS.ARRIVE.TRANS64.RED.A1T0 RZ, [UR38], RZ ;  /* 0x000000ffffff79a7 */ /* 0x000fe20008100426 */
[----:B-1----:R-:W-:Y:S02]  /*7730*/  UIADD3 UR19, UPT, UPT, UR15, UR48, URZ ;  /* 0x000000300f137290 */ /* 0x002fe4000fffe0ff */
[----:B------:R-:W-:Y:S01]  /*7740*/  UIADD3 UR48, UPT, UPT, UR23, UR7, URZ ;  /* 0x0000000717307290 */ /* 0x000fe2000fffe0ff */
[----:B------:R-:W-:Y:S11]  /*7750*/  BRA.U UP2, `(.L_x_136) ;  /* 0xfffffff102947547 */ /* 0x000ff6000b83ffff */
[----:B---3--:R-:W-:-:S04]  /*7760*/  SHF.L.U32 R3, R10, 0x1f, RZ ;  /* 0x0000001f0a037819 */ /* 0x008fc800000006ff */
[----:B------:R-:W1:Y:S02]  /*7770*/  SYNCS.PHASECHK.TRANS64.TRYWAIT P0, [UR27+0x350], R3 ;  /* 0x00035003ff0075a7 */ /* 0x000e64000800111b */
[----:B-1----:R-:W-:Y:S05]  /*7780*/  @!P0 BRA `(.L_x_137) ;  /* 0x0000004800448947 */ /* 0x002fea0003800000 */
.L_x_295:
[----:B-1----:R-:W-:-:S07]  /*7790*/  MOV R0, UR27 ;  /* 0x0000001b00007c02 */ /* 0x002fce0008000f00 */
.L_x_138:
[----:B-1----:R-:W-:-:S04]  /*77a0*/  SHF.L.U32 R3, R10, 0x1f, RZ ;  /* 0x0000001f0a037819 */ /* 0x002fc800000006ff */
[----:B------:R1:W3:Y:S03]  /*77b0*/  SYNCS.PHASECHK.TRANS64.TRYWAIT P0, [R0+URZ+0x358], R3 ;  /* 0x00035803000075a7 */ /* 0x0002e600080011ff */
[----:B---3--:R-:W-:Y:S05]  /*77c0*/  @!P0 NANOSLEEP.SYNCS 0x989680 ;  /* 0x009896800000895d */ /* 0x008fea0003900000 */
[----:B------:R-:W3:Y:S02]  /*77d0*/  @!P0 SYNCS.PHASECHK.TRANS64 P0, [R0+URZ+0x358], R3 ;  /* 0x00035803000085a7 */ /* 0x000ee400080010ff */
[----:B--23--:R-:W-:Y:S05]  /*77e0*/  @P0 EXIT ;  /* 0x000000000000094d */ /* 0x00cfea0003800000 */
[----:B------:R-:W-:Y:S05]  /*77f0*/  BRA `(.L_x_138) ;  /* 0xfffffffc00e87947 */ /* 0x000fea000383ffff */
.L_x_127:
[----:B------:R-:W-:-:S06]  /*7800*/  UISETP.GE.AND UP0, UPT, UR18, 0x4, UPT ;  /* 0x000000041200788c */ /* 0x000fcc000bf06270 */
[----:B------:R-:W-:-:S13]  /*7810*/  PLOP3.LUT P0, PT, PT, PT, UP0, 0x80, 0x8 ;  /* 0x000000000008781c */ /* 0x000fda0003f0f008 */
[----:B-1----:R-:W-:Y:S05]  /*7820*/  @!P0 EXIT ;  /* 0x000000000000894d */ /* 0x002fea0003800000 */
[----:B------:R-:W-:Y:S01]  /*7830*/  BAR.SYNC.DEFER_BLOCKING 0x6, 0xa0 ;  /* 0x0182800000007b1d */ /* 0x000fe20000010000 */
[----:B------:R-:W-:Y:S01]  /*7840*/  IMAD.SHL.U32 R73, R97, 0x20, RZ ;  /* 0x0000002061497824 */ /* 0x000fe200078e00ff */
[----:B------:R-:W-:Y:S01]  /*7850*/  CS2R R92, SRZ ;  /* 0x00000000005c7805 */ /* 0x000fe2000001ff00 */
[----:B------:R-:W-:Y:S02]  /*7860*/  IMAD.SHL.U32 R0, R87, 0x400, RZ ;  /* 0x0000040057007824 */ /* 0x000fe400078e00ff */
[----:B------:R-:W-:Y:S01]  /*7870*/  IMAD.SHL.U32 R4, R97, 0x4, RZ ;  /* 0x0000000461047824 */ /* 0x000fe200078e00ff */
[----:B------:R-:W-:Y:S02]  /*7880*/  UMOV UR44, 0x400 ;  /* 0x00000400002c7882 */ /* 0x000fe40000000000 */
[----:B------:R-:W1:Y:S01]  /*7890*/  LDC.64 R84, c[0x0][0x9b0] ;  /* 0x00026c00ff547b82 */ /* 0x000e620000000a00 */
[----:B------:R-:W-:Y:S01]  /*78a0*/  ULEA UR44, UR23, UR44, 0x18 ;  /* 0x0000002c172c7291 */ /* 0x000fe2000f8ec0ff */
[----:B------:R-:W-:Y:S01]  /*78b0*/  LOP3.LUT R95, R73, 0xb60, RZ, 0xc0, !PT ;  /* 0x00000b60495f7812 */ /* 0x000fe200078ec0ff */
[----:B------:R-:W-:Y:S01]  /*78c0*/  IMAD.U32 R37, R97, 0x10000, RZ ;  /* 0x0001000061257824 */ /* 0x000fe200078e00ff */
[----:B------:R-:W-:Y:S01]  /*78d0*/  LOP3.LUT R5, R73, 0x80, RZ, 0xc0, !PT ;  /* 0x0000008049057812 */ /* 0x000fe200078ec0ff */
[----:B------:R-:W-:Y:S01]  /*78e0*/  UIADD3 UR4, UPT, UPT, UR44, 0x2400, URZ ;  /* 0x000024002c047890 */ /* 0x000fe2000fffe0ff */
[----:B------:R-:W-:Y:S01]  /*78f0*/  LOP3.LUT R95, R95, 0x400, R0, 0xf8, !PT ;  /* 0x000004005f5f7812 */ /* 0x000fe200078ef800 */
[----:B------:R-:W-:Y:S01]  /*7900*/  IMAD.SHL.U32 R0, R87, 0x200000, RZ ;  /* 0x0020000057007824 */ /* 0x000fe200078e00ff */
[----:B------:R-:W2:Y:S01]  /*7910*/  LDC.64 R74, c[0x0][0x9a8] ;  /* 0x00026a00ff4a7b82 */ /* 0x000ea20000000a00 */
[----:B------:R-:W-:Y:S01]  /*7920*/  UIADD3 UR5, UPT, UPT, UR44, 0x400, URZ ;  /* 0x000004002c057890 */ /* 0x000fe2000fffe0ff */
[----:B------:R-:W-:Y:S01]  /*7930*/  LOP3.LUT R4, R5, 0x10, R4, 0xf8, !PT ;  /* 0x0000001005047812 */ /* 0x000fe200078ef804 */
[----:B------:R-:W-:Y:S01]  /*7940*/  IMAD.MOV.U32 R36, RZ, RZ, RZ ;  /* 0x000000ffff247224 */ /* 0x000fe200078e00ff */
[----:B------:R-:W-:Y:S01]  /*7950*/  LOP3.LUT R0, R0, 0x200000, RZ, 0xc0, !PT ;  /* 0x0020000000007812 */ /* 0x000fe200078ec0ff */
[----:B------:R-:W-:Y:S01]  /*7960*/  IMAD.MOV.U32 R94, RZ, RZ, RZ ;  /* 0x000000ffff5e7224 */ /* 0x000fe200078e00ff */
[----:B------:R-:W-:Y:S01]  /*7970*/  LOP3.LUT P0, RZ, R73, 0x80, RZ, 0xc0, !PT ;  /* 0x0000008049ff7812 */ /* 0x000fe2000780c0ff */
[----:B------:R-:W-:Y:S01]  /*7980*/  IMAD.U32 R98, RZ, RZ, UR5 ;  /* 0x00000005ff627e24 */ /* 0x000fe2000f8e00ff */
[----:B------:R-:W-:Y:S01]  /*7990*/  LOP3.LUT R37, R0, 0x400000, R37, 0xf8, !PT ;  /* 0x0040000000257812 */ /* 0x000fe200078ef825 */
[----:B------:R-:W3:Y:S01]  /*79a0*/  LDS R2, [UR44+0x3c0] ;  /* 0x0003c02cff027984 */ /* 0x000ee20008000800 */
[----:B------:R-:W-:Y:S01]  /*79b0*/  P2R R0, PR, RZ, 0x1 ;  /* 0x00000001ff007803 */ /* 0x000fe20000000000 */
[----:B------:R-:W-:Y:S01]  /*79c0*/  IMAD.MOV.U32 R91, RZ, RZ, RZ ;  /* 0x000000ffff5b7224 */ /* 0x000fe200078e00ff */
[----:B------:R-:W-:Y:S01]  /*79d0*/  LOP3.LUT R95, R95, R4, RZ, 0xfc, !PT ;  /* 0x000000045f5f7212 */ /* 0x000fe200078efcff */
[----:B------:R-:W-:Y:S01]  /*79e0*/  IMAD.U32 R96, RZ, RZ, UR4 ;  /* 0x00000004ff607e24 */ /* 0x000fe2000f8e00ff */
[----:B------:R-:W-:Y:S01]  /*79f0*/  LOP3.LUT R97, R97, 0x60, RZ, 0xc0, !PT ;  /* 0x0000006061617812 */ /* 0x000fe200078ec0ff */
[----:B------:R-:W4:Y:S01]  /*7a00*/  LDCU UR56, c[0x0][0x370] ;  /* 0x00006e00ff3877ac */ /* 0x000f220008000800 */
[----:B------:R-:W1:Y:S01]  /*7a10*/  LDCU UR42, c[0x0][0xc0c] ;  /* 0x00018180ff2a77ac */ /* 0x000e620008000800 */
[----:B------:R-:W1:Y:S01]  /*7a20*/  LDCU UR38, c[0x0][0xc30] ;  /* 0x00018600ff2677ac */ /* 0x000e620008000800 */
[----:B------:R-:W1:Y:S01]  /*7a30*/  LDCU.64 UR50, c[0x0][0x988] ;  /* 0x00013100ff3277ac */ /* 0x000e620008000a00 */
[----:B------:R-:W1:Y:S01]  /*7a40*/  LDCU.64 UR40, c[0x0][0xc28] ;  /* 0x00018500ff2877ac */ /* 0x000e620008000a00 */
[----:B------:R-:W1:Y:S01]  /*7a50*/  LDCU.64 UR58, c[0x0][0x990] ;  /* 0x00013200ff3a77ac */ /* 0x000e620008000a00 */
[----:B------:R-:W1:Y:S01]  /*7a60*/  LDCU.128 UR52, c[0x0][0xc10] ;  /* 0x00018200ff3477ac */ /* 0x000e620008000c00 */
[----:B------:R-:W1:Y:S01]  /*7a70*/  LDCU.128 UR60, c[0x0][0xb80] ;  /* 0x00017000ff3c77ac */ /* 0x000e620008000c00 */
[----:B------:R-:W1:Y:S01]  /*7a80*/  LDCU UR49, c[0x0][0x374] ;  /* 0x00006e80ff3177ac */ /* 0x000e620008000800 */
[C---:B---3--:R-:W-:Y:S01]  /*7a90*/  VIADD R3, R2.reuse, 0x40 ;  /* 0x0000004002037836 */ /* 0x048fe20000000000 */
[----:B------:R-:W-:-:S04]  /*7aa0*/  LOP3.LUT R2, R2, 0xffff, RZ, 0xc0, !PT ;  /* 0x0000ffff02027812 */ /* 0x000fc800078ec0ff */
[----:B------:R-:W-:-:S05]  /*7ab0*/  LOP3.LUT R3, R3, 0xffff, RZ, 0xc0, !PT ;  /* 0x0000ffff03037812 */ /* 0x000fca00078ec0ff */
[----:B-12-4-:R3:W-:Y:S02]  /*7ac0*/  STL.64 [R1], R2 ;  /* 0x0000000201007387 */ /* 0x0167e40000100a00 */
.L_x_165:
[----:B---3--:R-:W-:Y:S04]  /*7ad0*/  SHF.L.U32 R3, R93, 0x1f, RZ ;  /* 0x0000001f5d037819 */ /* 0x008fe800000006ff */
[----:B-1----:R-:W1:Y:S02]  /*7ae0*/  SYNCS.PHASECHK.TRANS64.TRYWAIT P0, [UR44+0x370], R3 ;  /* 0x00037003ff0075a7 */ /* 0x002e64000800112c */
[----:B-1----:R-:W-:Y:S05]  /*7af0*/  @!P0 BRA `(.L_x_139) ;  /* 0x0000004400808947 */ /* 0x002fea0003800000 */
.L_x_297:
[----:B------:R-:W-:Y:S01]  /*7b00*/  LEA R2, R36, UR43, 0x2 ;  /* 0x0000002b24027c11 */ /* 0x000fe2000f8e10ff */
        /* <DEDUP_REMOVED lines=9> */
[----:B------:R-:W-:Y:S09]  /*7ba0*/  UPRMT UR4, URZ, 0x654, UR4 ;  /* 0x00000654ff047896 */ /* 0x000ff20008000004 */
[----:B---3--:R-:W-:Y:S01]  /*7bb0*/  SYNCS.ARRIVE.TRANS64.RED.A1T0 RZ, [UR4], RZ ;  /* 0x000000ffffff79a7 */ /* 0x008fe20008100404 */
[----:B------:R-:W5:Y:S01]  /*7bc0*/  LDL R2, [R2] ;  /* 0x0000000002027983 */ /* 0x000f620000100800 */
[----:B--2---:R-:W-:Y:S11]  /*7bd0*/  LOP3.LUT P0, RZ, R6, 0x1, RZ, 0xc0, !PT ;  /* 0x0000000106ff7812 */ /* 0x004ff6000780c0ff */
[----:B------:R-:W-:Y:S02]  /*7be0*/  @!UPT UIADD3 URZ, UPT, UPT, URZ, URZ, URZ ;  /* 0x000000fffffff290 */ /* 0x000fe4000fffe0ff */
[----:B------:R-:W-:Y:S01]  /*7bf0*/  VOTEU.ANY UP1, P0 ;  /* 0x0000000000ff7886 */ /* 0x000fe20000020100 */
[----:B------:R-:W-:Y:S01]  /*7c00*/  PLOP3.LUT P0, PT, PT, PT, UP1, 0x80, 0x8 ;  /* 0x000000000008781c */ /* 0x000fe20003f0f018 */
[----:B------:R-:W-:Y:S11]  /*7c10*/  UP2UR UR47, UPR, URZ, 0x2 ;  /* 0x00000002ff2f7883 */ /* 0x000ff60008000000 */
[----:B------:R-:W-:Y:S01]  /*7c20*/  @!UPT UIADD3 URZ, UPT, UPT, URZ, URZ, URZ ;  /* 0x000000fffffff290 */ /* 0x000fe2000fffe0ff */
[----:B-1----:R-:W-:Y:S02]  /*7c30*/  @P0 MOV R3, R4 ;  /* 0x0000000400030202 */ /* 0x002fe40000000f00 */
[----:B------:R-:W-:Y:S02]  /*7c40*/  @P0 LOP3.LUT R0, R5, 0xffff, RZ, 0xc0, !PT ;  /* 0x0000ffff05000812 */ /* 0x000fe400078ec0ff */
[----:B------:R-:W-:Y:S02]  /*7c50*/  @P0 R2UR UR5, R3 ;  /* 0x00000000030502ca */ /* 0x000fe400000e0000 */
[----:B------:R-:W-:Y:S11]  /*7c60*/  @P0 R2UR UR4, R0 ;  /* 0x00000000000402ca */ /* 0x000ff600000e0000 */
[----:B------:R-:W-:Y:S02]  /*7c70*/  @UP1 UMOV UR37, UR5 ;  /* 0x0000000500251c82 */ /* 0x000fe40008000000 */
[----:B------:R-:W-:Y:S01]  /*7c80*/  @UP1 UMOV UR36, UR4 ;  /* 0x0000000400241c82 */ /* 0x000fe20008000000 */
[----:B------:R-:W-:Y:S05]  /*7c90*/  BRA.U !UP0, `(.L_x_140) ;  /* 0x0000000108cc7547 */ /* 0x000fea000b800000 */
[----:B------:R-:W1:Y:S01]  /*7ca0*/  LDCU UR9, c[0x0][0xc20] ;  /* 0x00018400ff0977ac */ /* 0x000e620008000800 */
[----:B------:R-:W-:Y:S02]  /*7cb0*/  UIMAD.WIDE.U32 UR4, UR49, UR55, URZ ;  /* 0x00000037310472a5 */ /* 0x000fe4000f8e00ff */
[----:B------:R-:W-:Y:S02]  /*7cc0*/  UIMAD.WIDE.U32 UR6, UR56, UR52, URZ ;  /* 0x00000034380672a5 */ /* 0x000fe4000f8e00ff */
[----:B------:R-:W-:Y:S02]  /*7cd0*/  UIMAD.WIDE.U32 UR10, UR36, UR55, URZ ;  /* 0x00000037240a72a5 */ /* 0x000fe4000f8e00ff */
[----:B------:R-:W-:Y:S02]  /*7ce0*/  UISETP.NE.AND UP0, UPT, UR54, 0x1, UPT ;  /* 0x000000013600788c */ /* 0x000fe4000bf05270 */
[----:B------:R-:W-:Y:S02]  /*7cf0*/  UISETP.NE.AND UP1, UPT, UR42, 0x1, UPT ;  /* 0x000000012a00788c */ /* 0x000fe4000bf25270 */
[----:B------:R-:W-:Y:S02]  /*7d00*/  UISETP.NE.AND UP2, UPT, UR39, 0x1, UPT ;  /* 0x000000012700788c */ /* 0x000fe4000bf45270 */
[----:B------:R-:W-:Y:S01]  /*7d10*/  UIMAD.WIDE.U32 UR12, UR37, UR52, URZ ;  /* 0x00000034250c72a5 */ /* 0x000fe2000f8e00ff */
[----:B------:R-:W-:Y:S01]  /*7d20*/  UMOV UR4, UR5 ;  /* 0x0000000500047c82 */ /* 0x000fe20008000000 */
[----:B------:R-:W-:Y:S01]  /*7d30*/  UMOV UR6, UR11 ;  /* 0x0000000b00067c82 */ /* 0x000fe20008000000 */
[----:B-1----:R-:W-:Y:S03]  /*7d40*/  USHF.R.U32.HI UR8, URZ, UR9, UR4 ;  /* 0x00000009ff087299 */ /* 0x002fe60008011604 */
[----:B------:R-:W-:Y:S02]  /*7d50*/  UMOV UR4, UR7 ;  /* 0x0000000700047c82 */ /* 0x000fe40008000000 */
[----:B------:R-:W-:Y:S02]  /*7d60*/  USHF.R.U32.HI UR5, URZ, UR53, UR4 ;  /* 0x00000035ff057299 */ /* 0x000fe40008011604 */
[----:B------:R-:W-:Y:S02]  /*7d70*/  USEL UR4, UR49, UR8, !UP0 ;  /* 0x0000000831047287 */ /* 0x000fe4000c000000 */
[----:B------:R-:W-:Y:S02]  /*7d80*/  USHF.R.U32.HI UR8, URZ, UR9, UR6 ;  /* 0x00000009ff087299 */ /* 0x000fe40008011606 */
[----:B------:R-:W-:Y:S02]  /*7d90*/  UIMAD.WIDE.U32 UR6, UR4, UR40, URZ ;  /* 0x00000028040672a5 */ /* 0x000fe4000f8e00ff */
[----:B------:R-:W-:Y:S02]  /*7da0*/  USEL UR9, UR56, UR5, !UP1 ;  /* 0x0000000538097287 */ /* 0x000fe4000c800000 */
[----:B------:R-:W-:Y:S02]  /*7db0*/  USEL UR8, UR36, UR8, !UP0 ;  /* 0x0000000824087287 */ /* 0x000fe4000c000000 */
[----:B------:R-:W-:Y:S01]  /*7dc0*/  UIMAD.WIDE.U32 UR10, UR9, UR40, URZ ;  /* 0x00000028090a72a5 */ /* 0x000fe2000f8e00ff */
[----:B------:R-:W-:Y:S01]  /*7dd0*/  UMOV UR6, UR7 ;  /* 0x0000000700067c82 */ /* 0x000fe20008000000 */
[----:B------:R-:W-:Y:S01]  /*7de0*/  UMOV UR5, UR13 ;  /* 0x0000000d00057c82 */ /* 0x000fe20008000000 */
[----:B------:R-:W-:Y:S02]  /*7df0*/  @UP2 USHF.R.U32.HI UR4, URZ, UR41, UR6 ;  /* 0x00000029ff042299 */ /* 0x000fe40008011606 */
[----:B------:R-:W-:Y:S02]  /*7e00*/  USHF.R.U32.HI UR5, URZ, UR53, UR5 ;  /* 0x00000035ff057299 */ /* 0x000fe40008011605 */
[----:B------:R-:W-:Y:S02]  /*7e10*/  UIMAD UR4, UR39, UR4, URZ ;  /* 0x00000004270472a4 */ /* 0x000fe4000f8e02ff */
[----:B------:R-:W-:Y:S02]  /*7e20*/  USEL UR5, UR37, UR5, !UP1 ;  /* 0x0000000525057287 */ /* 0x000fe4000c800000 */
[----:B------:R-:W-:Y:S01]  /*7e30*/  UISETP.GE.AND UP0, UPT, UR8, UR4, UPT ;  /* 0x000000040800728c */ /* 0x000fe2000bf06270 */
[----:B------:R-:W-:Y:S01]  /*7e40*/  UMOV UR6, UR11 ;  /* 0x0000000b00067c82 */ /* 0x000fe20008000000 */
[----:B------:R-:W-:Y:S02]  /*7e50*/  UIMAD.WIDE.U32 UR10, UR8, UR40, URZ ;  /* 0x00000028080a72a5 */ /* 0x000fe4000f8e00ff */
[----:B------:R-:W-:Y:S04]  /*7e60*/  @UP2 USHF.R.U32.HI UR9, URZ, UR41, UR6 ;  /* 0x00000029ff092299 */ /* 0x000fe80008011606 */
[----:B------:R-:W-:Y:S01]  /*7e70*/  UIMAD UR6, UR39, UR9, URZ ;  /* 0x00000009270672a4 */ /* 0x000fe2000f8e02ff */
[----:B------:R-:W-:Y:S03]  /*7e80*/  UMOV UR4, UR11 ;  /* 0x0000000b00047c82 */ /* 0x000fe60008000000 */
[----:B------:R-:W-:Y:S02]  /*7e90*/  UISETP.GE.OR UP0, UPT, UR5, UR6, UP0 ;  /* 0x000000060500728c */ /* 0x000fe40008706670 */
[----:B------:R-:W-:Y:S02]  /*7ea0*/  USHF.R.U32.HI UR4, URZ, UR41, UR4 ;  /* 0x00000029ff047299 */ /* 0x000fe40008011604 */
[----:B------:R-:W-:Y:S02]  /*7eb0*/  UIMAD.WIDE.U32 UR6, UR5, UR40, URZ ;  /* 0x00000028050672a5 */ /* 0x000fe4000f8e00ff */
[----:B------:R-:W-:Y:S02]  /*7ec0*/  USEL UR11, UR8, UR4, !UP2 ;  /* 0x00000004080b7287 */ /* 0x000fe4000d000000 */
[----:B------:R-:W-:Y:S02]  /*7ed0*/  UIADD3 UR6, UPT, UPT, -UR5, URZ, URZ ;  /* 0x000000ff05067290 */ /* 0x000fe4000fffe1ff */
[----:B------:R-:W-:Y:S02]  /*7ee0*/  UIADD3 UR10, UPT, UPT, -UR11, URZ, URZ ;  /* 0x000000ff0b0a7290 */ /* 0x000fe4000fffe1ff */
[----:B------:R-:W-:Y:S02]  /*7ef0*/  UIMAD UR6, UR42, UR6, UR37 ;  /* 0x000000062a0672a4 */ /* 0x000fe4000f8e0225 */
[----:B------:R-:W-:Y:S01]  /*7f00*/  UIMAD UR10, UR39, UR10, UR8 ;  /* 0x0000000a270a72a4 */ /* 0x000fe2000f8e0208 */
[----:B------:R-:W-:Y:S01]  /*7f10*/  @!UP0 UMOV UR4, UR7 ;  /* 0x0000000700048c82 */ /* 0x000fe20008000000 */
[----:B------:R-:W-:Y:S02]  /*7f20*/  UIADD3 UR7, UPT, UPT, -UR8, URZ, URZ ;  /* 0x000000ff08077290 */ /* 0x000fe4000fffe1ff */
[----:B------:R-:W-:Y:S04]  /*7f30*/  @!UP0 USHF.R.U32.HI UR4, URZ, UR41, UR4 ;  /* 0x00000029ff048299 */ /* 0x000fe80008011604 */
[----:B------:R-:W-:Y:S04]  /*7f40*/  @!UP0 USEL UR4, UR5, UR4, !UP2 ;  /* 0x0000000405048287 */ /* 0x000fe8000d000000 */
[----:B------:R-:W-:Y:S02]  /*7f50*/  @!UP0 UIMAD UR9, UR9, UR10, UR4 ;  /* 0x0000000a090982a4 */ /* 0x000fe4000f8e0204 */
[----:B------:R-:W-:Y:S02]  /*7f60*/  @!UP0 UIADD3 UR10, UPT, UPT, UR11, -UR4, URZ ;  /* 0x800000040b0a8290 */ /* 0x000fe4000fffe0ff */
[----:B------:R-:W-:Y:S02]  /*7f70*/  UIMAD UR4, UR54, UR7, UR36 ;  /* 0x00000007360472a4 */ /* 0x000fe4000f8e0224 */
[----:B------:R-:W-:Y:S03]  /*7f80*/  @!UP0 UIMAD UR8, UR10, UR39, UR5 ;  /* 0x000000270a0882a4 */ /* 0x000fe6000f8e0205 */
[----:B------:R-:W-:Y:S02]  /*7f90*/  @!UP0 UMOV UR5, UR9 ;  /* 0x0000000900058c82 */ /* 0x000fe40008000000 */
[----:B------:R-:W-:Y:S02]  /*7fa0*/  UIMAD UR37, UR5, UR42, UR6 ;  /* 0x0000002a052572a4 */ /* 0x000fe4000f8e0206 */
[----:B------:R-:W-:Y:S11]  /*7fb0*/  UIMAD UR36, UR8, UR54, UR4 ;  /* 0x00000036082472a4 */ /* 0x000ff6000f8e0204 */
[----:B------:R-:W-:Y:S01]  /*7fc0*/  @!UPT UIADD3 URZ, UPT, UPT, URZ, URZ, URZ ;  /* 0x000000fffffff290 */ /* 0x000fe2000fffe0ff */
.L_x_140:
[----:B------:R-:W-:Y:S01]  /*7fd0*/  UISETP.NE.AND UP0, UPT, UR38, 0x1, UPT ;  /* 0x000000012600788c */ /* 0x000fe2000bf05270 */
[----:B------:R-:W-:Y:S01]  /*7fe0*/  @P0 SHF.R.U32.HI R4, RZ, 0x10, R5 ;  /* 0x00000010ff040819 */ /* 0x000fe20000011605 */
[----:B------:R-:W-:Y:S02]  /*7ff0*/  UIADD3 UR11, UPT, UPT, UR44, 0x400, URZ ;  /* 0x000004002c0b7890 */ /* 0x000fe4000fffe0ff */
[----:B------:R-:W-:Y:S01]  /*8000*/  USHF.L.U32 UR45, UR19, 0x7, URZ ;  /* 0x00000007132d7899 */ /* 0x000fe200080006ff */
[----:B------:R-:W-:Y:S06]  /*8010*/  @P0 R2UR UR57, R4 ;  /* 0x00000000043902ca */ /* 0x000fec00000e0000 */
[----:B------:R-:W1:Y:S01]  /*8020*/  @!UP0 LDCU.128 UR12, c[0x0][0xc10] ;  /* 0x00018200ff0c87ac */ /* 0x000e620008000c00 */
[----:B------:R-:W2:Y:S01]  /*8030*/  @!UP0 LDCU UR5, c[0x0][0xc0c] ;  /* 0x00018180ff0587ac */ /* 0x000ea20008000800 */
[----:B------:R-:W3:Y:S01]  /*8040*/  @!UP0 LDCU UR10, c[0x0][0xc20] ;  /* 0x00018400ff0a87ac */ /* 0x000ee20008000800 */
[----:B-1----:R-:W-:Y:S02]  /*8050*/  UIMAD.WIDE.U32 UR8, UR37, UR12, URZ ;  /* 0x0000000c250872a5 */ /* 0x002fe4000f8e00ff */
[----:B------:R-:W-:Y:S02]  /*8060*/  UIMAD.WIDE.U32 UR6, UR36, UR15, URZ ;  /* 0x0000000f240672a5 */ /* 0x000fe4000f8e00ff */
[----:B------:R-:W-:Y:S03]  /*8070*/  @!UP0 UISETP.NE.AND UP1, UPT, UR14, 0x1, UPT ;  /* 0x000000010e00888c */ /* 0x000fe6000bf25270 */
[----:B------:R-:W-:Y:S01]  /*8080*/  @!UP0 UMOV UR4, UR9 ;  /* 0x0000000900048c82 */ /* 0x000fe20008000000 */
[----:B--2---:R-:W-:Y:S02]  /*8090*/  @!UP0 UISETP.NE.AND UP2, UPT, UR5, 0x1, UPT ;  /* 0x000000010500888c */ /* 0x004fe4000bf45270 */
[----:B------:R-:W-:Y:S01]  /*80a0*/  @!UP0 USHF.R.U32.HI UR4, URZ, UR13, UR4 ;  /* 0x0000000dff048299 */ /* 0x000fe20008011604 */
[----:B------:R-:W-:Y:S02]  /*80b0*/  @!UP0 UMOV UR6, UR7 ;  /* 0x0000000700068c82 */ /* 0x000fe40008000000 */
[----:B---3--:R-:W-:Y:S02]  /*80c0*/  @!UP0 USHF.R.U32.HI UR6, URZ, UR10, UR6 ;  /* 0x0000000aff068299 */ /* 0x008fe40008011606 */
[----:B------:R-:W-:Y:S02]  /*80d0*/  @!UP0 USEL UR7, UR37, UR4, !UP2 ;  /* 0x0000000425078287 */ /* 0x000fe4000d000000 */
[----:B------:R-:W-:Y:S04]  /*80e0*/  @!UP0 USEL UR6, UR36, UR6, !UP1 ;  /* 0x0000000624068287 */ /* 0x000fe8000c800000 */
[----:B------:R-:W-:Y:S02]  /*80f0*/  @!UP0 UIADD3 UR4, UPT, UPT, -UR7, UR6, URZ ;  /* 0x0000000607048290 */ /* 0x000fe4000fffe1ff */
[----:B------:R-:W-:Y:S02]  /*8100*/  @!UP0 UIADD3 UR6, UPT, UPT, UR7, -UR6, URZ ;  /* 0x8000000607068290 */ /* 0x000fe4000fffe0ff */
[----:B------:R-:W-:Y:S02]  /*8110*/  @!UP0 UIMAD UR37, UR4, UR5, UR37 ;  /* 0x00000005042582a4 */ /* 0x000fe4000f8e0225 */
[----:B------:R-:W-:Y:S02]  /*8120*/  @!UP0 UIMAD UR36, UR6, UR14, UR36 ;  /* 0x0000000e062482a4 */ /* 0x000fe4000f8e0224 */
[----:B------:R-:W-:Y:S09]  /*8130*/  ULOP3.LUT UP0, URZ, UR11, 0x90, URZ, 0xc0, !UPT ;  /* 0x000000900bff7892 */ /* 0x000ff2000f80c0ff */
[----:B------:R-:W-:Y:S05]  /*8140*/  BRA.U !UP0, `(.L_x_141) ;  /* 0x0000000108407547 */ /* 0x000fea000b800000 */
[----:B------:R-:W1:Y:S01]  /*8150*/  LDCU.64 UR8, c[0x4][0x80] ;  /* 0x01001000ff0877ac */ /* 0x000e620008000a00 */
[----:B------:R-:W-:Y:S01]  /*8160*/  MOV R15, 0x0 ;  /* 0x00000000000f7802 */ /* 0x000fe20000000f00 */
[----:B------:R-:W-:Y:S02]  /*8170*/  HFMA2 R12, -RZ, RZ, 0, 5.9604644775390625e-08 ;  /* 0x00000001ff0c7431 */ /* 0x000fe400000001ff */
[----:B------:R-:W-:Y:S02]  /*8180*/  IMAD.MOV.U32 R8, RZ, RZ, 0x70 ;  /* 0x00000070ff087424 */ /* 0x000fe400078e00ff */
[----:B------:R-:W-:Y:S01]  /*8190*/  IMAD.MOV.U32 R13, RZ, RZ, RZ ;  /* 0x000000ffff0d7224 */ /* 0x000fe200078e00ff */
[----:B------:R-:W2:Y:S01]  /*81a0*/  LDCU.64 UR6, c[0x4][0x88] ;  /* 0x01001100ff0677ac */ /* 0x000ea20008000a00 */
[----:B------:R-:W3:Y:S01]  /*81b0*/  LDC.64 R14, c[0x4][R15] ;  /* 0x010000000f0e7b82 */ /* 0x000ee20000000a00 */
[----:B------:R-:W4:Y:S01]  /*81c0*/  LDCU.64 UR4, c[0x4][0x8] ;  /* 0x01000100ff0477ac */ /* 0x000f220008000a00 */
[----:B-1----:R-:W-:Y:S01]  /*81d0*/  MOV R5, UR9 ;  /* 0x0000000900057c02 */ /* 0x002fe20008000f00 */
[----:B------:R-:W-:Y:S01]  /*81e0*/  IMAD.U32 R4, RZ, RZ, UR8 ;  /* 0x00000008ff047e24 */ /* 0x000fe2000f8e00ff */
[----:B--2---:R-:W-:Y:S01]  /*81f0*/  MOV R7, UR7 ;  /* 0x0000000700077c02 */ /* 0x004fe20008000f00 */
[----:B------:R-:W-:Y:S01]  /*8200*/  IMAD.U32 R6, RZ, RZ, UR6 ;  /* 0x00000006ff067e24 */ /* 0x000fe2000f8e00ff */
[----:B----4-:R-:W-:Y:S01]  /*8210*/  MOV R11, UR5 ;  /* 0x00000005000b7c02 */ /* 0x010fe20008000f00 */
[----:B------:R-:W-:Y:S02]  /*8220*/  IMAD.U32 R10, RZ, RZ, UR4 ;  /* 0x00000004ff0a7e24 */ /* 0x000fe4000f8e00ff */
[----:B------:R-:W-:Y:S07]  /*8230*/  LEPC R20, `(.L_x_141) ;  /* 0x000000001014794e */ /* 0x000fee0000000000 */
[----:B---3-5:R-:W-:Y:S05]  /*8240*/  CALL.ABS.NOINC R14 ;  /* 0x000000000e007343 */ /* 0x028fea0003c00000 */
.L_x_141:
[----:B------:R-:W-:Y:S01]  /*8250*/  LOP3.LUT P0, RZ, R96, 0x90, RZ, 0xc0, !PT ;  /* 0x0000009060ff7812 */ /* 0x000fe2000780c0ff */
[----:B------:R-:W-:Y:S11]  /*8260*/  BSSY.RECONVERGENT B6, `(.L_x_142) ;  /* 0x0000013000067945 */ /* 0x000ff60003800200 */
[----:B------:R-:W-:Y:S01]  /*8270*/  @!UPT UIADD3 URZ, UPT, UPT, URZ, URZ, URZ ;  /* 0x000000fffffff290 */ /* 0x000fe2000fffe0ff */
[----:B------:R-:W-:Y:S05]  /*8280*/  @!P0 BRA `(.L_x_143) ;  /* 0x0000000000408947 */ /* 0x000fea0003800000 */
        /* <DEDUP_REMOVED lines=16> */
.L_x_143:
[----:B------:R-:W-:Y:S05]  /*8390*/  BSYNC.RECONVERGENT B6 ;  /* 0x0000000000067941 */ /* 0x000fea0003800200 */
.L_x_142:
[----:B------:R-:W-:Y:S01]  /*83a0*/  R2UR UR4, R90 ;  /* 0x000000005a0472ca */ /* 0x000fe200000e0000 */
[----:B------:R-:W-:Y:S01]  /*83b0*/  UISETP.NE.U32.AND UP0, UPT, UR58, URZ, UPT ;  /* 0x000000ff3a00728c */ /* 0x000fe2000bf05070 */
[----:B------:R-:W-:Y:S02]  /*83c0*/  ISETP.NE.U32.AND P4, PT, R84, RZ, PT ;  /* 0x000000ff5400720c */ /* 0x000fe40003f85070 */
[----:B------:R-:W-:Y:S01]  /*83d0*/  ISETP.NE.U32.AND P2, PT, RZ, UR50, PT ;  /* 0x00000032ff007c0c */ /* 0x000fe2000bf45070 */
[----:B------:R-:W-:Y:S01]  /*83e0*/  UISETP.NE.AND.EX UP1, UPT, UR59, URZ, UPT, UP0 ;  /* 0x000000ff3b00728c */ /* 0x000fe2000bf25300 */
[----:B------:R-:W-:Y:S01]  /*83f0*/  ISETP.NE.AND.EX P4, PT, R85, RZ, PT, P4 ;  /* 0x000000ff5500720c */ /* 0x000fe20003f85340 */
[----:B------:R-:W-:Y:S01]  /*8400*/  UPLOP3.LUT UP0, UPT, UPT, UPT, UPT, 0x40, 0x4 ;  /* 0x000000000004789c */ /* 0x000fe20003f0e870 */
[----:B------:R-:W-:Y:S05]  /*8410*/  ISETP.NE.AND.EX P2, PT, RZ, UR51, PT, P2 ;  /* 0x00000033ff007c0c */ /* 0x000fea000bf45320 */
[----:B------:R-:W-:Y:S06]  /*8420*/  UISETP.NE.AND UP2, UPT, UR4, URZ, UPT ;  /* 0x000000ff0400728c */ /* 0x000fec000bf45270 */
[----:B------:R-:W-:Y:S05]  /*8430*/  PLOP3.LUT P1, PT, PT, PT, UP2, 0x80, 0x8 ;  /* 0x000000000008781c */ /* 0x000fea0003f2f028 */
[----:B------:R-:W-:Y:S06]  /*8440*/  @UP2 UPLOP3.LUT UP0, UPT, UPT, UPT, UP1, 0x80, 0x8 ;  /* 0x000000000008289c */ /* 0x000fec0003f0f010 */
[----:B------:R-:W-:Y:S01]  /*8450*/  PLOP3.LUT P0, PT, PT, PT, UP0, 0x80, 0x8 ;  /* 0x000000000008781c */ /* 0x000fe20003f0f008 */
[----:B------:R-:W-:Y:S01]  /*8460*/  @!UPT UIADD3 URZ, UPT, UPT, URZ, URZ, URZ ;  /* 0x000000fffffff290 */ /* 0x000fe2000fffe0ff */
[----:B------:R-:W-:Y:S11]  /*8470*/  BRA.U !UP1, `(.L_x_144) ;  /* 0x00000001093c7547 */ /* 0x000ff6000b800000 */
[----:B------:R-:W-:Y:S01]  /*8480*/  UISETP.NE.U32.AND UP0, UPT, UR50, URZ, UPT ;  /* 0x000000ff3200728c */ /* 0x000fe2000bf05070 */
[----:B------:R-:W-:Y:S01]  /*8490*/  HFMA2 R0, -RZ, RZ, 0, 5.9604644775390625e-08 ;  /* 0x00000001ff007431 */ /* 0x000fe200000001ff */
[----:B------:R-:W1:Y:S01]  /*84a0*/  LDCU.64 UR8, c[0x0][0x358] ;  /* 0x00006b00ff0877ac */ /* 0x000e620008000a00 */
[----:B------:R-:W-:Y:S01]  /*84b0*/  IMAD.MOV.U32 R86, RZ, RZ, 0x1 ;  /* 0x00000001ff567424 */ /* 0x000fe200078e00ff */
[----:B------:R-:W-:Y:S06]  /*84c0*/  UISETP.NE.AND.EX UP0, UPT, UR51, URZ, UPT, UP0 ;  /* 0x000000ff3300728c */ /* 0x000fec000bf05300 */
[----:B------:R-:W-:Y:S05]  /*84d0*/  PLOP3.LUT P3, PT, PT, PT, UP0, 0x80, 0x8 ;  /* 0x000000000008781c */ /* 0x000fea0003f6f008 */
[----:B------:R-:W2:Y:S01]  /*84e0*/  @UP0 LDCU.64 UR4, c[0x0][0x988] ;  /* 0x00013100ff0407ac */ /* 0x000ea20008000a00 */
[----:B------:R-:W-:Y:S07]  /*84f0*/  @UP0 UIMAD UR6, UR46, UR58, URZ ;  /* 0x0000003a2e0602a4 */ /* 0x000fee000f8e02ff */
[----:B------:R-:W-:Y:S01]  /*8500*/  @!P3 PRMT R86, R0, 0x7610, R86 ;  /* 0x000076100056b816 */ /* 0x000fe20000000056 */
[----:B--2---:R-:W-:Y:S06]  /*8510*/  @UP0 UIMAD.WIDE UR4, UR6, 0x4, UR4 ;  /* 0x00000004060408a5 */ /* 0x004fec000f8e0204 */
[----:B------:R-:W-:Y:S01]  /*8520*/  IMAD.U32 R4, RZ, RZ, UR4 ;  /* 0x00000004ff047e24 */ /* 0x000fe2000f8e00ff */
[----:B------:R-:W-:Y:S04]  /*8530*/  MOV R5, UR5 ;  /* 0x0000000500057c02 */ /* 0x000fe80008000f00 */
[----:B------:R-:W2:Y:S01]  /*8540*/  @!UP0 LDCU UR4, c[0x0][0x980] ;  /* 0x00013000ff0487ac */ /* 0x000ea20008000800 */
[----:B-1---5:R1:W5:Y:S02]  /*8550*/  @P3 LDG.E R41, desc[UR8][R4.64] ;  /* 0x0000000804293981 */ /* 0x022364000c1e1900 */
[----:B-12---:R-:W-:Y:S02]  /*8560*/  @!P3 IMAD.U32 R41, RZ, RZ, UR4 ;  /* 0x00000004ff29be24 */ /* 0x006fe4000f8e00ff */
.L_x_144:
[----:B------:R-:W-:Y:S05]  /*8570*/  @!P4 BRA `(.L_x_145) ;  /* 0x000000000024c947 */ /* 0x000fea0003800000 */
[----:B------:R-:W-:Y:S01]  /*8580*/  ISETP.NE.U32.AND P3, PT, R74, RZ, PT ;  /* 0x000000ff4a00720c */ /* 0x000fe20003f65070 */
[----:B------:R-:W1:Y:S03]  /*8590*/  LDCU.64 UR4, c[0x0][0x358] ;  /* 0x00006b00ff0477ac */ /* 0x000e660008000a00 */
[----:B------:R-:W-:Y:S11]  /*85a0*/  ISETP.NE.AND.EX P3, PT, R75, RZ, PT, P3 ;  /* 0x000000ff4b00720c */ /* 0x000ff60003f65330 */
[----:B------:R-:W-:Y:S02]  /*85b0*/  @!UPT UIADD3 URZ, UPT, UPT, URZ, URZ, URZ ;  /* 0x000000fffffff290 */ /* 0x000fe4000fffe0ff */
[----:B------:R-:W2:Y:S01]  /*85c0*/  @P3 LDC.64 R4, c[0x0][0x9a8] ;  /* 0x00026a00ff043b82 */ /* 0x000ea20000000a00 */
[----:B------:R-:W-:Y:S04]  /*85d0*/  @P3 IMAD R0, R84, UR46, RZ ;  /* 0x0000002e54003c24 */ /* 0x000fe8000f8e02ff */
[----:B--2---:R-:W-:Y:S05]  /*85e0*/  @P3 IMAD.WIDE R4, R0, 0x4, R4 ;  /* 0x0000000400043825 */ /* 0x004fea00078e0204 */
[----:B-1---5:R1:W5:Y:S02]  /*85f0*/  @P3 LDG.E R38, desc[UR4][R4.64] ;  /* 0x0000000404263981 */ /* 0x022364000c1e1900 */
[----:B-1----:R-:W2:Y:S02]  /*8600*/  @!P3 LDC R38, c[0x0][0x9a0] ;  /* 0x00026800ff26bb82 */ /* 0x002ea40000000800 */
.L_x_145:
[----:B-----5:R-:W-:Y:S01]  /*8610*/  FSETP.NEU.AND P4, PT, R41, RZ, PT ;  /* 0x000000ff2900720b */ /* 0x020fe20003f8d000 */
[----:B------:R-:W1:Y:S01]  /*8620*/  LDCU.128 UR12, c[0x0][0xb90] ;  /* 0x00017200ff0c77ac */ /* 0x000e620008000c00 */
[----:B------:R-:W-:Y:S01]  /*8630*/  SEL R6, RZ, 0xffffffff, P2 ;  /* 0xffffffffff067807 */ /* 0x000fe20001000000 */
[----:B------:R-:W-:Y:S01]  /*8640*/  BSSY B1, `(.L_x_146) ;  /* 0x000005b000017945 */ /* 0x000fe20003800000 */
[----:B------:R-:W-:Y:S01]  /*8650*/  LOP3.LUT P3, RZ, R86, 0xff, RZ, 0xc0, !PT ;  /* 0x000000ff56ff7812 */ /* 0x000fe2000786c0ff */
[----:B------:R-:W-:Y:S01]  /*8660*/  IMAD.MOV.U32 R109, RZ, RZ, 0x1 ;  /* 0x00000001ff6d7424 */ /* 0x000fe200078e00ff */
[----:B------:R-:W-:Y:S01]  /*8670*/  @P1 SEL R3, RZ, 0xffffffff, P4 ;  /* 0xffffffffff031807 */ /* 0x000fe20002000000 */
[----:B------:R-:W-:Y:S01]  /*8680*/  IMAD.IADD R39, R37, 0x1, R2 ;  /* 0x0000000125277824 */ /* 0x000fe200078e0202 */
[----:B------:R-:W-:Y:S01]  /*8690*/  LEA R0, R92, UR44, 0x3 ;  /* 0x0000002c5c007c11 */ /* 0x000fe2000f8e18ff */
[----:B------:R-:W-:Y:S01]  /*86a0*/  USHF.L.U32 UR8, UR48, 0x6, URZ ;  /* 0x0000000630087899 */ /* 0x000fe200080006ff */
[----:B------:R-:W-:Y:S01]  /*86b0*/  @P0 SEL R3, R6, R3, !P3 ;  /* 0x0000000306030207 */ /* 0x000fe20005800000 */
[----:B------:R-:W-:Y:S01]  /*86c0*/  UISETP.NE.AND UP0, UPT, UR60, 0x1, UPT ;  /* 0x000000013c00788c */ /* 0x000fe2000bf05270 */
[----:B------:R-:W-:Y:S01]  /*86d0*/  LEA R103, R36, UR44, 0x3 ;  /* 0x0000002c24677c11 */ /* 0x000fe2000f8e18ff */
[----:B------:R-:W-:Y:S01]  /*86e0*/  UIMAD.WIDE.U32 UR4, UR8, UR61, URZ ;  /* 0x0000003d080472a5 */ /* 0x000fe2000f8e00ff */
[----:B------:R-:W-:Y:S01]  /*86f0*/  @P1 LOP3.LUT R3, R3, 0x1, RZ, 0xc0, !PT ;  /* 0x0000000103031812 */ /* 0x000fe200078ec0ff */
[----:B------:R-:W3:Y:S01]  /*8700*/  LDCU UR9, c[0x0][0xba0] ;  /* 0x00017400ff0977ac */ /* 0x000ee20008000800 */
[----:B------:R-:W-:Y:S01]  /*8710*/  SHF.L.U32 R4, R94, 0x1f, RZ ;  /* 0x0000001f5e047819 */ /* 0x000fe200000006ff */
[----:B------:R-:W-:Y:S01]  /*8720*/  IMAD.U32 R102, RZ, RZ, UR8 ;  /* 0x00000008ff667e24 */ /* 0x000fe2000f8e00ff */
[----:B------:R-:W-:Y:S01]  /*8730*/  ISETP.NE.U32.OR P6, PT, R3, 0x1, !P1 ;  /* 0x000000010300780c */ /* 0x000fe20004fc5470 */
[----:B------:R-:W-:Y:S01]  /*8740*/  USHF.R.U32.HI UR5, URZ, UR62, UR5 ;  /* 0x0000003eff057299 */ /* 0x000fe20008011605 */
[----:B------:R-:W-:Y:S02]  /*8750*/  PLOP3.LUT P2, PT, PT, PT, UP1, 0x80, 0x8 ;  /* 0x000000000008781c */ /* 0x000fe40003f4f018 */
[----:B------:R-:W-:Y:S02]  /*8760*/  CS2R R82, SRZ ;  /* 0x0000000000527805 */ /* 0x000fe4000001ff00 */
[----:B------:R-:W-:Y:S01]  /*8770*/  SEL R3, RZ, 0xffffffff, P4 ;  /* 0xffffffffff037807 */ /* 0x000fe20002000000 */
[----:B------:R-:W-:Y:S01]  /*8780*/  USEL UR5, UR8, UR5, !UP0 ;  /* 0x0000000508057287 */ /* 0x000fe2000c000000 */
[----:B------:R-:W-:Y:S01]  /*8790*/  P2R R104, PR, RZ, 0x40 ;  /* 0x00000040ff687803 */ /* 0x000fe20000000000 */
[----:B------:R-:W-:Y:S01]  /*87a0*/  UISETP.NE.AND UP0, UPT, UR63, 0x1, UPT ;  /* 0x000000013f00788c */ /* 0x000fe2000bf05270 */
[----:B------:R-:W-:Y:S02]  /*87b0*/  CS2R R80, SRZ ;  /* 0x0000000000507805 */ /* 0x000fe4000001ff00 */
[----:B------:R-:W-:Y:S02]  /*87c0*/  CS2R R78, SRZ ;  /* 0x00000000004e7805 */ /* 0x000fe4000001ff00 */
[----:B------:R-:W-:Y:S01]  /*87d0*/  CS2R R76, SRZ ;  /* 0x00000000004c7805 */ /* 0x000fe2000001ff00 */
[----:B------:R-:W-:Y:S01]  /*87e0*/  IMAD R5, RZ, RZ, -UR5 ;  /* 0x80000005ff057e24 */ /* 0x000fe2000f8e02ff */
[----:B------:R-:W-:Y:S01]  /*87f0*/  @P6 SHF.L.U32 R7, R91, 0x1f, RZ ;  /* 0x0000001f5b076819 */ /* 0x000fe200000006ff */
[----:B------:R-:W-:Y:S01]  /*8800*/  IMAD.U32 R101, RZ, RZ, UR5 ;  /* 0x00000005ff657e24 */ /* 0x000fe2000f8e00ff */
[----:B-1----:R-:W-:Y:S01]  /*8810*/  UIMAD.WIDE.U32 UR6, UR5, UR12, URZ ;  /* 0x0000000c050672a5 */ /* 0x002fe2000f8e00ff */
[----:B------:R-:W-:Y:S01]  /*8820*/  @P2 SEL R3, R6, R3, !P3 ;  /* 0x0000000306032207 */ /* 0x000fe20005800000 */
[----:B------:R-:W1:Y:S01]  /*8830*/  @P6 SYNCS.PHASECHK.TRANS64.TRYWAIT P1, [R0+URZ+0x340], R7 ;  /* 0x00034007000065a7 */ /* 0x000e6200080211ff */
[----:B------:R-:W-:Y:S02]  /*8840*/  IMAD R102, R5, UR60, R102 ;  /* 0x0000003c05667c24 */ /* 0x000fe4000f8e0266 */
[----:B------:R-:W-:Y:S02]  /*8850*/  LOP3.LUT R3, R3, 0x1, RZ, 0xc0, !PT ;  /* 0x0000000103037812 */ /* 0x000fe400078ec0ff */
[----:B------:R-:W-:Y:S02]  /*8860*/  UMOV UR4, UR7 ;  /* 0x0000000700047c82 */ /* 0x000fe40008000000 */
[----:B------:R-:W-:Y:S01]  /*8870*/  USHF.R.U32.HI UR4, URZ, UR13, UR4 ;  /* 0x0000000dff047299 */ /* 0x000fe20008011604 */
[----:B------:R-:W-:Y:S03]  /*8880*/  ISETP.NE.U32.AND P5, PT, R3, 0x1, PT ;  /* 0x000000010300780c */ /* 0x000fe60003fa5070 */
[----:B------:R-:W-:Y:S01]  /*8890*/  USEL UR4, UR5, UR4, !UP0 ;  /* 0x0000000405047287 */ /* 0x000fe2000c000000 */
[----:B------:R-:W-:Y:S01]  /*88a0*/  P2R R110, PR, RZ, 0x20 ;  /* 0x00000020ff6e7803 */ /* 0x000fe20000000000 */
[----:B------:R-:W-:Y:S02]  /*88b0*/  UISETP.NE.AND UP0, UPT, UR14, 0x1, UPT ;  /* 0x000000010e00788c */ /* 0x000fe4000bf05270 */
[----:B------:R-:W-:Y:S01]  /*88c0*/  UIMAD.WIDE.U32 UR6, UR4, UR15, URZ ;  /* 0x0000000f040672a5 */ /* 0x000fe2000f8e00ff */
[----:B------:R4:W2:Y:S01]  /*88d0*/  SYNCS.PHASECHK.TRANS64.TRYWAIT P0, [R103+URZ+0x380], R4 ;  /* 0x00038004670075a7 */ /* 0x0008a200080011ff */
[----:B------:R-:W-:Y:S02]  /*88e0*/  IMAD.U32 R100, RZ, RZ, UR4 ;  /* 0x00000004ff647e24 */ /* 0x000fe4000f8e00ff */
[----:B------:R-:W-:Y:S01]  /*88f0*/  IMAD.U32 R99, RZ, RZ, UR4 ;  /* 0x00000004ff637e24 */ /* 0x000fe2000f8e00ff */
[----:B------:R-:W-:Y:S01]  /*8900*/  PLOP3.LUT P2, PT, PT, PT, UP0, 0x80, 0x8 ;  /* 0x000000000008781c */ /* 0x000fe20003f4f008 */
[----:B------:R-:W-:Y:S01]  /*8910*/  IMAD R8, RZ, RZ, -UR4 ;  /* 0x80000004ff087e24 */ /* 0x000fe2000f8e02ff */
[----:B------:R-:W-:Y:S02]  /*8920*/  UMOV UR6, UR7 ;  /* 0x0000000700067c82 */ /* 0x000fe40008000000 */
[----:B---3--:R-:W-:Y:S01]  /*8930*/  USHF.R.U32.HI UR6, URZ, UR9, UR6 ;  /* 0x00000009ff067299 */ /* 0x008fe20008011606 */
[----:B------:R-:W-:Y:S05]  /*8940*/  IMAD R101, R8, UR63, R101 ;  /* 0x0000003f08657c24 */ /* 0x000fea000f8e0265 */
[----:B------:R-:W-:Y:S05]  /*8950*/  SEL R100, R100, UR6, !P2 ;  /* 0x0000000664647c07 */ /* 0x000fea000d000000 */
[----:B------:R-:W-:Y:S04]  /*8960*/  IMAD.MOV R6, RZ, RZ, -R100 ;  /* 0x000000ffff067224 */ /* 0x000fe800078e0a64 */
[----:B------:R-:W-:Y:S01]  /*8970*/  IMAD R99, R6, UR14, R99 ;  /* 0x0000000e06637c24 */ /* 0x000fe2000f8e0263 */
[----:B-1----:R-:W-:Y:S01]  /*8980*/  @P6 SEL R109, RZ, 0x1, !P1 ;  /* 0x00000001ff6d6807 */ /* 0x002fe20004800000 */
[----:B----4-:R-:W-:Y:S06]  /*8990*/  @!P6 BRA `(.L_x_147) ;  /* 0x000000000094e947 */ /* 0x010fec0003800000 */
[----:B------:R-:W-:Y:S01]  /*89a0*/  @P5 IMAD R6, R92, 0x1000, R95 ;  /* 0x000010005c065824 */ /* 0x000fe200078e025f */
[----:B------:R-:W-:Y:S01]  /*89b0*/  LOP3.LUT P6, RZ, R73, 0x80, RZ, 0xc0, !PT ;  /* 0x0000008049ff7812 */ /* 0x000fe200078cc0ff */
[----:B------:R-:W1:Y:S01]  /*89c0*/  S2R R2, SR_CgaCtaId ;  /* 0x0000000000027919 */ /* 0x000e620000008800 */
[----:B------:R-:W-:Y:S01]  /*89d0*/  ISETP.NE.AND P2, PT, R109, RZ, PT ;  /* 0x000000ff6d00720c */ /* 0x000fe20003f45270 */
[----:B------:R-:W-:Y:S01]  /*89e0*/  @P5 VIADD R5, R6, UR44 ;  /* 0x0000002c06055c36 */ /* 0x000fe20008000000 */
[----:B------:R-:W-:Y:S01]  /*89f0*/  PLOP3.LUT P1, PT, PT, PT, PT, 0x8, 0x80 ;  /* 0x000000000080781c */ /* 0x000fe20003f2e170 */
[----:B------:R-:W-:Y:S01]  /*8a00*/  BSSY B0, `(.L_x_148) ;  /* 0x000000d000007945 */ /* 0x000fe20003800000 */
[----:B------:R-:W-:Y:S01]  /*8a10*/  @P5 PLOP3.LUT P1, PT, P6, PT, PT, 0x80, 0x8 ;  /* 0x000000000008581c */ /* 0x000fe2000372f070 */
[C---:B------:R-:W-:Y:S01]  /*8a20*/  @P5 VIADD R3, R5.reuse, 0x400 ;  /* 0x0000040005035836 */ /* 0x040fe20000000000 */
[----:B------:R-:W-:Y:S01]  /*8a30*/  CS2R R78, SRZ ;  /* 0x00000000004e7805 */ /* 0x000fe2000001ff00 */
[----:B------:R-:W-:Y:S01]  /*8a40*/  @P5 VIADD R5, R5, 0x410 ;  /* 0x0000041005055836 */ /* 0x000fe20000000000 */
[----:B------:R-:W-:Y:S02]  /*8a50*/  CS2R R76, SRZ ;  /* 0x00000000004c7805 */ /* 0x000fe4000001ff00 */
[----:B------:R-:W-:Y:S02]  /*8a60*/  CS2R R82, SRZ ;  /* 0x0000000000527805 */ /* 0x000fe4000001ff00 */
[----:B------:R-:W-:Y:S05]  /*8a70*/  CS2R R80, SRZ ;  /* 0x0000000000507805 */ /* 0x000fea000001ff00 */
[----:B------:R-:W-:Y:S01]  /*8a80*/  @P1 VIADD R5, R3, 0xfffffff0 ;  /* 0xfffffff003051836 */ /* 0x000fe20000000000 */
[----:B------:R-:W-:Y:S06]  /*8a90*/  @P2 BRA `(.L_x_149) ;  /* 0x00000000000c2947 */ /* 0x000fec0003800000 */
[----:B------:R-:W-:Y:S04]  /*8aa0*/  SHF.L.U32 R3, R91, 0x1f, RZ ;  /* 0x0000001f5b037819 */ /* 0x000fe800000006ff */
[----:B------:R-:W3:Y:S02]  /*8ab0*/  SYNCS.PHASECHK.TRANS64.TRYWAIT P1, [R0+URZ+0x340], R3 ;  /* 0x00034003000075a7 */ /* 0x000ee400080211ff */
[----:B---3--:R-:W-:Y:S05]  /*8ac0*/  @!P1 BRA `(.L_x_150) ;  /* 0x0000003400a49947 */ /* 0x008fea0003800000 */
.L_x_149:
[----:B------:R-:W-:Y:S05]  /*8ad0*/  BSYNC B0 ;  /* 0x0000000000007941 */ /* 0x000fea0003800000 */
.L_x_148:
[----:B------:R-:W-:Y:S01]  /*8ae0*/  ISETP.NE.AND P1, PT, R110, RZ, PT ;  /* 0x000000ff6e00720c */ /* 0x000fe20003f25270 */
[----:B---3--:R-:W-:Y:S02]  /*8af0*/  VIADD R3, R0, 0x350 ;  /* 0x0000035000037836 */ /* 0x008fe40000000000 */
[----:B------:R-:W-:Y:S03]  /*8b00*/  VIADD R92, R92, 0x1 ;  /* 0x000000015c5c7836 */ /* 0x000fe60000000000 */
[----:B-1----:R-:W-:Y:S07]  /*8b10*/  PRMT R2, R2, 0x654, R3 ;  /* 0x0000065402027816 */ /* 0x002fee0000000003 */
[----:B------:R1:W3:Y:S04]  /*8b20*/  @P1 LDS.128 R76, [R6+UR44+0x400] ;  /* 0x0004002c064c1984 */ /* 0x0002e80008000c00 */
[----:B------:R1:W4:Y:S01]  /*8b30*/  @P1 LDS.128 R80, [R5] ;  /* 0x0000000005501984 */ /* 0x0003220000000c00 */
[C---:B------:R-:W-:Y:S01]  /*8b40*/  ISETP.NE.AND P1, PT, R92.reuse, 0x2, PT ;  /* 0x000000025c00780c */ /* 0x040fe20003f25270 */
[----:B------:R-:W-:Y:S01]  /*8b50*/  @!PT LDS RZ, [RZ] ;  /* 0x00000000fffff984 */ /* 0x000fe20000000800 */
[----:B------:R-:W-:Y:S01]  /*8b60*/  @!PT LDS RZ, [RZ] ;  /* 0x00000000fffff984 */ /* 0x000fe20000000800 */
[----:B------:R-:W-:Y:S01]  /*8b70*/  @!PT LDS RZ, [RZ] ;  /* 0x00000000fffff984 */ /* 0x000fe20000000800 */
[----:B------:R-:W-:Y:S01]  /*8b80*/  @!PT LDS RZ, [RZ] ;  /* 0x00000000fffff984 */ /* 0x000fe20000000800 */
[----:B------:R5:W-:Y:S06]  /*8b90*/  MEMBAR.ALL.CTA ;  /* 0x0000000000007992 */ /* 0x000bec0000008000 */
[----:B-----5:R-:W5:Y:S01]  /*8ba0*/  FENCE.VIEW.ASYNC.S ;  /* 0x00000000000073c6 */ /* 0x020f620000000000 */
[----:B------:R-:W-:Y:S02]  /*8bb0*/  SEL R0, RZ, 0x1, P1 ;  /* 0x00000001ff007807 */ /* 0x000fe40000800000 */
[----:B------:R-:W-:Y:S02]  /*8bc0*/  SEL R92, R92, RZ, P1 ;  /* 0x000000ff5c5c7207 */ /* 0x000fe40000800000 */
[----:B------:R-:W-:Y:S01]  /*8bd0*/  LOP3.LUT R91, R91, R0, RZ, 0x3c, !PT ;  /* 0x000000005b5b7212 */ /* 0x000fe200078e3cff */
[----:B-----5:R1:W-:Y:S06]  /*8be0*/  SYNCS.ARRIVE.TRANS64.RED.A1T0 RZ, [R2+URZ], RZ ;  /* 0x000000ff02ff79a7 */ /* 0x0203ec00081004ff */
.L_x_147:
[----:B------:R-:W-:Y:S05]  /*8bf0*/  BSYNC B1 ;  /* 0x0000000000017941 */ /* 0x000fea0003800000 */
.L_x_146:
[----:B------:R-:W-:Y:S04]  /*8c00*/  SHF.R.U32.HI R0, RZ, 0x15, R39 ;  /* 0x00000015ff007819 */ /* 0x000fe80000011627 */
[----:B------:R-:W-:Y:S01]  /*8c10*/  LOP3.LUT P1, RZ, R0, 0x3, R87, 0x48, !PT ;  /* 0x0000000300ff7812 */ /* 0x000fe20007824857 */
[----:B------:R-:W-:Y:S01]  /*8c20*/  @!UPT UIADD3 URZ, UPT, UPT, URZ, URZ, URZ ;  /* 0x000000fffffff290 */ /* 0x000fe2000fffe0ff */
[----:B--2---:R-:W-:Y:S11]  /*8c30*/  @P0 BRA `(.L_x_151) ;  /* 0x0000000000080947 */ /* 0x004ff60003800000 */
[----:B------:R-:W2:Y:S02]  /*8c40*/  SYNCS.PHASECHK.TRANS64.TRYWAIT P0, [R103+URZ+0x380], R4 ;  /* 0x00038004670075a7 */ /* 0x000ea400080011ff */
[----:B--2---:R-:W-:Y:S05]  /*8c50*/  @!P0 BRA `(.L_x_152) ;  /* 0x0000003400548947 */ /* 0x004fea0003800000 */
.L_x_151:
[----:B------:R-:W-:Y:S04]  /*8c60*/  BSSY.RECONVERGENT B6, `(.L_x_153) ;  /* 0x0000012000067945 */ /* 0x000fe80003800200 */
[----:B------:R-:W-:Y:S05]  /*8c70*/  @!P1 BRA `(.L_x_154) ;  /* 0x0000000000409947 */ /* 0x000fea0003800000 */
[----:B------:R-:W5:Y:S01]  /*8c80*/  LDCU.64 UR8, c[0x4][0x70] ;  /* 0x01000e00ff0877ac */ /* 0x000f620008000a00 */
[----:B------:R-:W-:Y:S01]  /*8c90*/  MOV R3, 0x0 ;  /* 0x0000000000037802 */ /* 0x000fe20000000f00 */
[----:B------:R-:W-:Y:S02]  /*8ca0*/  HFMA2 R12, -RZ, RZ, 0, 5.9604644775390625e-08 ;  /* 0x00000001ff0c7431 */ /* 0x000fe400000001ff */
[----:B------:R-:W-:Y:S02]  /*8cb0*/  IMAD.MOV.U32 R8, RZ, RZ, 0x192 ;  /* 0x00000192ff087424 */ /* 0x000fe400078e00ff */
[----:B------:R-:W-:Y:S01]  /*8cc0*/  IMAD.MOV.U32 R13, RZ, RZ, RZ ;  /* 0x000000ffff0d7224 */ /* 0x000fe200078e00ff */
[----:B------:R-:W3:Y:S01]  /*8cd0*/  LDCU.64 UR6, c[0x4][0x78] ;  /* 0x01000f00ff0677ac */ /* 0x000ee20008000a00 */
[----:B-1----:R-:W1:Y:S01]  /*8ce0*/  LDC.64 R2, c[0x4][R3] ;  /* 0x0100000003027b82 */ /* 0x002e620000000a00 */
[----:B------:R-:W4:Y:S01]  /*8cf0*/  LDCU.64 UR4, c[0x4][0x10] ;  /* 0x01000200ff0477ac */ /* 0x000f220008000a00 */
[----:B-----5:R-:W-:Y:S01]  /*8d00*/  MOV R5, UR9 ;  /* 0x0000000900057c02 */ /* 0x020fe20008000f00 */
[----:B--2---:R-:W-:Y:S01]  /*8d10*/  IMAD.U32 R4, RZ, RZ, UR8 ;  /* 0x00000008ff047e24 */ /* 0x004fe2000f8e00ff */
[----:B---3--:R-:W-:Y:S01]  /*8d20*/  MOV R7, UR7 ;  /* 0x0000000700077c02 */ /* 0x008fe20008000f00 */
[----:B------:R-:W-:Y:S01]  /*8d30*/  IMAD.U32 R6, RZ, RZ, UR6 ;  /* 0x00000006ff067e24 */ /* 0x000fe2000f8e00ff */
[----:B----4-:R-:W-:Y:S01]  /*8d40*/  MOV R11, UR5 ;  /* 0x00000005000b7c02 */ /* 0x010fe20008000f00 */
[----:B------:R-:W-:Y:S02]  /*8d50*/  IMAD.U32 R10, RZ, RZ, UR4 ;  /* 0x00000004ff0a7e24 */ /* 0x000fe4000f8e00ff */
[----:B------:R-:W-:Y:S07]  /*8d60*/  LEPC R20, `(.L_x_154) ;  /* 0x000000001014794e */ /* 0x000fee0000000000 */
[----:B-1----:R-:W-:Y:S05]  /*8d70*/  CALL.ABS.NOINC R2 ;  /* 0x0000000002007343 */ /* 0x002fea0003c00000 */
.L_x_154:
[----:B------:R-:W-:Y:S05]  /*8d80*/  BSYNC.RECONVERGENT B6 ;  /* 0x0000000000067941 */ /* 0x000fea0003800200 */
.L_x_153:
[-C--:B---3--:R-:W-:Y:S01]  /*8d90*/  F2FP.F16.E4M3.UNPACK_B R42, R76.reuse ;  /* 0x0000004cff2a723e */ /* 0x088fe200020006ff */
[----:B------:R-:W-:Y:S05]  /*8da0*/  WARPSYNC.ALL ;  /* 0x0000000000007948 */ /* 0x000fea0003800000 */
[----:B------:R-:W-:Y:S01]  /*8db0*/  R2UR UR4, R39 ;  /* 0x00000000270472ca */ /* 0x000fe200000e0000 */
[--C-:B------:R-:W-:Y:S01]  /*8dc0*/  HADD2.F32 R40, -RZ, R42.reuse.H0_H0 ;  /* 0x2000002aff287230 */ /* 0x100fe20000004100 */
[----:B------:R-:W-:Y:S01]  /*8dd0*/  F2FP.F16.E4M3.UNPACK_B R44, R76.H1 ;  /* 0x0000004cff2c723e */ /* 0x000fe200030006ff */
[----:B------:R-:W-:Y:S01]  /*8de0*/  HADD2.F32 R43, -RZ, R42.H1_H1 ;  /* 0x3000002aff2b7230 */ /* 0x000fe20000004100 */
[-C--:B------:R-:W-:Y:S01]  /*8df0*/  F2FP.F16.E4M3.UNPACK_B R46, R77.reuse ;  /* 0x0000004dff2e723e */ /* 0x080fe200020006ff */
[----:B------:R-:W-:Y:S01]  /*8e00*/  BSSY.RECONVERGENT B0, `(.L_x_155) ;  /* 0x00000a3000007945 */ /* 0x000fe20003800200 */
[----:B------:R-:W-:Y:S01]  /*8e10*/  F2FP.F16.E4M3.UNPACK_B R48, R77.H1 ;  /* 0x0000004dff30723e */ /* 0x000fe200030006ff */
[--C-:B------:R-:W-:Y:S01]  /*8e20*/  HADD2.F32 R42, -RZ, R44.reuse.H0_H0 ;  /* 0x2000002cff2a7230 */ /* 0x100fe20000004100 */
[-C--:B------:R-:W-:Y:S01]  /*8e30*/  F2FP.F16.E4M3.UNPACK_B R50, R78.reuse ;  /* 0x0000004eff32723e */ /* 0x080fe200020006ff */
[----:B------:R-:W-:Y:S01]  /*8e40*/  HADD2.F32 R44, -RZ, R44.H1_H1 ;  /* 0x3000002cff2c7230 */ /* 0x000fe20000004100 */
[----:B------:R-:W-:Y:S01]  /*8e50*/  F2FP.F16.E4M3.UNPACK_B R52, R78.H1 ;  /* 0x0000004eff34723e */ /* 0x000fe200030006ff */
[--C-:B------:R-:W-:Y:S01]  /*8e60*/  HADD2.F32 R45, -RZ, R46.reuse.H0_H0 ;  /* 0x2000002eff2d7230 */ /* 0x100fe20000004100 */
[-C--:B------:R-:W-:Y:S01]  /*8e70*/  F2FP.F16.E4M3.UNPACK_B R54, R79.reuse ;  /* 0x0000004fff36723e */ /* 0x080fe200020006ff */
[----:B-12---:R-:W1:Y:S01]  /*8e80*/  LDTM.x32 R4, tmem[UR4] ;  /* 0x00000004000479ee */ /* 0x006e6200082c0000 */
[----:B------:R-:W-:Y:S01]  /*8e90*/  F2FP.F16.E4M3.UNPACK_B R56, R79.H1 ;  /* 0x0000004fff38723e */ /* 0x000fe200030006ff */
[----:B------:R-:W-:Y:S01]  /*8ea0*/  HADD2.F32 R46, -RZ, R46.H1_H1 ;  /* 0x3000002eff2e7230 */ /* 0x000fe20000004100 */
[----:B----4-:R-:W-:Y:S01]  /*8eb0*/  F2FP.F16.E4M3.UNPACK_B R58, R80 ;  /* 0x00000050ff3a723e */ /* 0x010fe200020006ff */
[--C-:B------:R-:W-:Y:S01]  /*8ec0*/  HADD2.F32 R49, -RZ, R50.reuse.H0_H0 ;  /* 0x20000032ff317230 */ /* 0x100fe20000004100 */
[----:B------:R-:W-:Y:S01]  /*8ed0*/  ISETP.NE.AND P6, PT, R104, RZ, PT ;  /* 0x000000ff6800720c */ /* 0x000fe20003fc5270 */
[----:B------:R-:W-:Y:S01]  /*8ee0*/  HADD2.F32 R50, -RZ, R50.H1_H1 ;  /* 0x30000032ff327230 */ /* 0x000fe20000004100 */
[----:B------:R-:W-:Y:S01]  /*8ef0*/  IADD3 R116, PT, PT, R95, UR44, RZ ;  /* 0x0000002c5f747c10 */ /* 0x000fe2000fffe0ff */
[--C-:B------:R-:W-:Y:S01]  /*8f00*/  HADD2.F32 R53, -RZ, R54.reuse.H0_H0 ;  /* 0x20000036ff357230 */ /* 0x100fe20000004100 */
[----:B------:R-:W-:Y:S01]  /*8f10*/  LOP3.LUT P5, RZ, R73, 0x80, RZ, 0xc0, !PT ;  /* 0x0000008049ff7812 */ /* 0x000fe200078ac0ff */
[----:B------:R-:W-:Y:S01]  /*8f20*/  HADD2.F32 R54, -RZ, R54.H1_H1 ;  /* 0x30000036ff367230 */ /* 0x000fe20000004100 */
[----:B------:R-:W-:Y:S01]  /*8f30*/  F2FP.F16.E4M3.UNPACK_B R62, R81 ;  /* 0x00000051ff3e723e */ /* 0x000fe200020006ff */
[--C-:B------:R-:W-:Y:S01]  /*8f40*/  HADD2.F32 R57, -RZ, R58.reuse.H0_H0 ;  /* 0x2000003aff397230 */ /* 0x100fe20000004100 */
[----:B------:R-:W-:Y:S01]  /*8f50*/  F2FP.F16.E4M3.UNPACK_B R66, R82 ;  /* 0x00000052ff42723e */ /* 0x000fe200020006ff */
[----:B------:R-:W-:Y:S01]  /*8f60*/  HADD2.F32 R58, -RZ, R58.H1_H1 ;  /* 0x3000003aff3a7230 */ /* 0x000fe20000004100 */
[----:B------:R-:W-:Y:S01]  /*8f70*/  F2FP.F16.E4M3.UNPACK_B R70, R83 ;  /* 0x00000053ff46723e */ /* 0x000fe200020006ff */
[--C-:B------:R-:W-:Y:S01]  /*8f80*/  HADD2.F32 R61, -RZ, R62.reuse.H0_H0 ;  /* 0x2000003eff3d7230 */ /* 0x100fe20000004100 */
[----:B------:R-:W-:Y:S01]  /*8f90*/  F2FP.F16.E4M3.UNPACK_B R60, R80.H1 ;  /* 0x00000050ff3c723e */ /* 0x000fe200030006ff */
[----:B------:R-:W-:Y:S01]  /*8fa0*/  HADD2.F32 R62, -RZ, R62.H1_H1 ;  /* 0x3000003eff3e7230 */ /* 0x000fe20000004100 */
[----:B------:R-:W-:Y:S01]  /*8fb0*/  F2FP.F16.E4M3.UNPACK_B R64, R81.H1 ;  /* 0x00000051ff40723e */ /* 0x000fe200030006ff */
[--C-:B------:R-:W-:Y:S01]  /*8fc0*/  HADD2.F32 R65, -RZ, R66.reuse.H0_H0 ;  /* 0x20000042ff417230 */ /* 0x100fe20000004100 */
[----:B------:R-:W-:Y:S01]  /*8fd0*/  F2FP.F16.E4M3.UNPACK_B R68, R82.H1 ;  /* 0x00000052ff44723e */ /* 0x000fe200030006ff */
[----:B------:R-:W-:Y:S01]  /*8fe0*/  HADD2.F32 R66, -RZ, R66.H1_H1 ;  /* 0x30000042ff427230 */ /* 0x000fe20000004100 */
[----:B------:R-:W-:Y:S01]  /*8ff0*/  F2FP.F16.E4M3.UNPACK_B R72, R83.H1 ;  /* 0x00000053ff48723e */ /* 0x000fe200030006ff */
[C---:B-1----:R-:W-:Y:S01]  /*9000*/  FMUL R0, R38.reuse, R4 ;  /* 0x0000000426007220 */ /* 0x042fe20000400000 */
[C---:B------:R-:W-:Y:S01]  /*9010*/  FMUL R2, R38.reuse, R5 ;  /* 0x0000000526027220 */ /* 0x040fe20000400000 */
[C---:B------:R-:W-:Y:S01]  /*9020*/  FMUL R4, R38.reuse, R8 ;  /* 0x0000000826047220 */ /* 0x040fe20000400000 */
[C---:B------:R-:W-:Y:S01]  /*9030*/  FMUL R5, R38.reuse, R9 ;  /* 0x0000000926057220 */ /* 0x040fe20000400000 */
[C---:B------:R-:W-:Y:S01]  /*9040*/  FFMA R0, R41.reuse, R40, R0 ;  /* 0x0000002829007223 */ /* 0x040fe20000000000 */
[----:B------:R-:W-:Y:S01]  /*9050*/  FFMA R2, R41, R43, R2 ;  /* 0x0000002b29027223 */ /* 0x000fe20000000002 */
[C---:B------:R-:W-:Y:S01]  /*9060*/  FMUL R8, R38.reuse, R12 ;  /* 0x0000000c26087220 */ /* 0x040fe20000400000 */
        /* <DEDUP_REMOVED lines=9> */
[--C-:B------:R-:W-:Y:S02]  /*9100*/  HADD2.F32 R69, -RZ, R70.reuse.H0_H0 ;  /* 0x20000046ff457230 */ /* 0x100fe40000004100 */
[C---:B------:R-:W-:Y:S01]  /*9110*/  FMUL R28, R38.reuse, R32 ;  /* 0x00000020261c7220 */ /* 0x040fe20000400000 */
[----:B------:R-:W-:Y:S02]  /*9120*/  HADD2.F32 R70, -RZ, R70.H1_H1 ;  /* 0x30000046ff467230 */ /* 0x000fe40000004100 */
[C---:B------:R-:W-:Y:S01]  /*9130*/  FMUL R29, R38.reuse, R33 ;  /* 0x00000021261d7220 */ /* 0x040fe20000400000 */
[C---:B------:R-:W-:Y:S01]  /*9140*/  FMUL R3, R38.reuse, R6 ;  /* 0x0000000626037220 */ /* 0x040fe20000400000 */
[C---:B------:R-:W-:Y:S01]  /*9150*/  FMUL R7, R38.reuse, R7 ;  /* 0x0000000726077220 */ /* 0x040fe20000400000 */
[--C-:B------:R-:W-:Y:S02]  /*9160*/  HADD2.F32 R47, -RZ, R48.reuse.H0_H0 ;  /* 0x20000030ff2f7230 */ /* 0x100fe40000004100 */
[C---:B------:R-:W-:Y:S01]  /*9170*/  FMUL R6, R38.reuse, R10 ;  /* 0x0000000a26067220 */ /* 0x040fe20000400000 */
[----:B------:R-:W-:Y:S01]  /*9180*/  ISETP.NE.AND P0, PT, R97, RZ, PT ;  /* 0x000000ff6100720c */ /* 0x000fe20003f05270 */
[C---:B------:R-:W-:Y:S01]  /*9190*/  FFMA R3, R41.reuse, R42, R3 ;  /* 0x0000002a29037223 */ /* 0x040fe20000000003 */
[----:B------:R-:W-:Y:S02]  /*91a0*/  HADD2.F32 R48, -RZ, R48.H1_H1 ;  /* 0x30000030ff307230 */ /* 0x000fe40000004100 */
[C---:B------:R-:W-:Y:S01]  /*91b0*/  FFMA R7, R41.reuse, R44, R7 ;  /* 0x0000002c29077223 */ /* 0x040fe20000000007 */
[C---:B------:R-:W-:Y:S01]  /*91c0*/  FMUL R11, R38.reuse, R11 ;  /* 0x0000000b260b7220 */ /* 0x040fe20000400000 */
[C---:B------:R-:W-:Y:S01]  /*91d0*/  FFMA R4, R41.reuse, R45, R4 ;  /* 0x0000002d29047223 */ /* 0x040fe20000000004 */
[----:B------:R-:W-:Y:S01]  /*91e0*/  FFMA R5, R41, R46, R5 ;  /* 0x0000002e29057223 */ /* 0x000fe20000000005 */
[--C-:B------:R-:W-:Y:S01]  /*91f0*/  HADD2.F32 R51, -RZ, R52.reuse.H0_H0 ;  /* 0x20000034ff337230 */ /* 0x100fe20000004100 */
[----:B------:R-:W-:Y:S01]  /*9200*/  F2FP.SATFINITE.E4M3.F32.PACK_AB_MERGE_C R105, R7, R3, RZ ;  /* 0x000000030769723e */ /* 0x000fe200048070ff */
[C---:B------:R-:W-:Y:S01]  /*9210*/  FFMA R6, R41.reuse, R47, R6 ;  /* 0x0000002f29067223 */ /* 0x040fe20000000006 */
[----:B------:R-:W-:Y:S02]  /*9220*/  HADD2.F32 R52, -RZ, R52.H1_H1 ;  /* 0x30000034ff347230 */ /* 0x000fe40000004100 */
[----:B------:R-:W-:Y:S01]  /*9230*/  FMUL R10, R38, R14 ;  /* 0x0000000e260a7220 */ /* 0x000fe20000400000 */
[----:B------:R-:W-:Y:S01]  /*9240*/  F2FP.SATFINITE.E4M3.F32.PACK_AB_MERGE_C R104, R2, R0, R105 ;  /* 0x000000000268723e */ /* 0x000fe20004807069 */
[C---:B------:R-:W-:Y:S01]  /*9250*/  FFMA R11, R41.reuse, R48, R11 ;  /* 0x00000030290b7223 */ /* 0x040fe2000000000b */
[C---:B------:R-:W-:Y:S01]  /*9260*/  FMUL R15, R38.reuse, R15 ;  /* 0x0000000f260f7220 */ /* 0x040fe20000400000 */
[C---:B------:R-:W-:Y:S01]  /*9270*/  FFMA R8, R41.reuse, R49, R8 ;  /* 0x0000003129087223 */ /* 0x040fe20000000008 */
[----:B------:R-:W-:Y:S01]  /*9280*/  FFMA R9, R41, R50, R9 ;  /* 0x0000003229097223 */ /* 0x000fe20000000009 */
[--C-:B------:R-:W-:Y:S01]  /*9290*/  HADD2.F32 R55, -RZ, R56.reuse.H0_H0 ;  /* 0x20000038ff377230 */ /* 0x100fe20000004100 */
[----:B------:R-:W-:Y:S01]  /*92a0*/  F2FP.SATFINITE.E4M3.F32.PACK_AB_MERGE_C R106, R11, R6, RZ ;  /* 0x000000060b6a723e */ /* 0x000fe200048070ff */
[----:B------:R-:W-:Y:S01]  /*92b0*/  FFMA R10, R41, R51, R10 ;  /* 0x00000033290a7223 */ /* 0x000fe2000000000a */
[----:B------:R-:W-:Y:S02]  /*92c0*/  HADD2.F32 R56, -RZ, R56.H1_H1 ;  /* 0x30000038ff387230 */ /* 0x000fe40000004100 */
[C---:B------:R-:W-:Y:S01]  /*92d0*/  FMUL R14, R38.reuse, R18 ;  /* 0x00000012260e7220 */ /* 0x040fe20000400000 */
        /* <DEDUP_REMOVED lines=19> */
[C---:B------:R-:W-:Y:S01]  /*9410*/  FMUL R22, R38.reuse, R26 ;  /* 0x0000001a26167220 */ /* 0x040fe20000400000 */
[C---:B------:R-:W-:Y:S01]  /*9420*/  FFMA R23, R41.reuse, R60, R23 ;  /* 0x0000003c29177223 */ /* 0x040fe20000000017 */
[C---:B------:R-:W-:Y:S01]  /*9430*/  FMUL R27, R38.reuse, R27 ;  /* 0x0000001b261b7220 */ /* 0x040fe20000400000 */
[C---:B------:R-:W-:Y:S01]  /*9440*/  FFMA R20, R41.reuse, R61, R20 ;  /* 0x0000003d29147223 */ /* 0x040fe20000000014 */
[C---:B------:R-:W-:Y:S01]  /*9450*/  FFMA R21, R41.reuse, R62, R21 ;  /* 0x0000003e29157223 */ /* 0x040fe20000000015 */
[--C-:B------:R-:W-:Y:S02]  /*9460*/  HADD2.F32 R67, -RZ, R68.reuse.H0_H0 ;  /* 0x20000044ff437230 */ /* 0x100fe40000004100 */
        /* <DEDUP_REMOVED lines=12> */
[----:B------:R-:W-:Y:S01]  /*9530*/  FMUL R35, R38, R35 ;  /* 0x0000002326237220 */ /* 0x000fe20000400000 */
[C---:B------:R-:W-:Y:S01]  /*9540*/  FFMA R28, R41.reuse, R69, R28 ;  /* 0x00000045291c7223 */ /* 0x040fe2000000001c */
[C---:B------:R-:W-:Y:S01]  /*9550*/  FFMA R29, R41.reuse, R70, R29 ;  /* 0x00000046291d7223 */ /* 0x040fe2000000001d */
[----:B------:R-:W-:Y:S01]  /*9560*/  FFMA R30, R41, R71, R30 ;  /* 0x00000047291e7223 */ /* 0x000fe2000000001e */
[----:B------:R-:W-:Y:S01]  /*9570*/  F2FP.SATFINITE.E4M3.F32.PACK_AB_MERGE_C R107, R13, R12, R108 ;  /* 0x0000000c0d6b723e */ /* 0x000fe2000480706c */
[----:B------:R-:W-:Y:S01]  /*9580*/  FFMA R35, R41, R72, R35 ;  /* 0x0000004829237223 */ /* 0x000fe20000000023 */
[----:B------:R-:W-:Y:S02]  /*9590*/  MOV R108, 0x10 ;  /* 0x00000010006c7802 */ /* 0x000fe40000000f00 */
[----:B------:R-:W-:Y:S01]  /*95a0*/  F2FP.SATFINITE.E4M3.F32.PACK_AB_MERGE_C R112, R23, R18, RZ ;  /* 0x000000121770723e */ /* 0x000fe200048070ff */
[----:B------:R1:W-:Y:S01]  /*95b0*/  STS.128 [R95+UR44+0x2400], R104 ;  /* 0x002400685f007988 */ /* 0x0003e20008000c2c */
[----:B------:R-:W-:Y:S02]  /*95c0*/  F2FP.SATFINITE.E4M3.F32.PACK_AB_MERGE_C R113, R27, R22, RZ ;  /* 0x000000161b71723e */ /* 0x000fe400048070ff */
[----:B------:R-:W-:Y:S02]  /*95d0*/  F2FP.SATFINITE.E4M3.F32.PACK_AB_MERGE_C R114, R31, R26, RZ ;  /* 0x0000001a1f72723e */ /* 0x000fe400048070ff */
[----:B------:R-:W-:Y:S02]  /*95e0*/  F2FP.SATFINITE.E4M3.F32.PACK_AB_MERGE_C R117, R35, R30, RZ ;  /* 0x0000001e2375723e */ /* 0x000fe400048070ff */
[----:B------:R-:W-:Y:S02]  /*95f0*/  SEL R111, R108, 0xfffffff0, !P5 ;  /* 0xfffffff06c6f7807 */ /* 0x000fe40006800000 */
[----:B------:R-:W-:Y:S02]  /*9600*/  F2FP.SATFINITE.E4M3.F32.PACK_AB_MERGE_C R112, R17, R16, R112 ;  /* 0x000000101170723e */ /* 0x000fe40004807070 */
[----:B------:R-:W-:Y:S02]  /*9610*/  F2FP.SATFINITE.E4M3.F32.PACK_AB_MERGE_C R113, R21, R20, R113 ;  /* 0x000000141571723e */ /* 0x000fe40004807071 */
[----:B------:R-:W-:Y:S02]  /*9620*/  F2FP.SATFINITE.E4M3.F32.PACK_AB_MERGE_C R114, R25, R24, R114 ;  /* 0x000000181972723e */ /* 0x000fe40004807072 */
[----:B------:R-:W-:Y:S02]  /*9630*/  F2FP.SATFINITE.E4M3.F32.PACK_AB_MERGE_C R115, R29, R28, R117 ;  /* 0x0000001c1d73723e */ /* 0x000fe40004807075 */
[----:B------:R-:W-:Y:S02]  /*9640*/  IADD3 R108, PT, PT, R116, R111, RZ ;  /* 0x0000006f746c7210 */ /* 0x000fe40007ffe0ff */
[----:B------:R-:W-:Y:S02]  /*9650*/  LEA R116, R92, UR44, 0x3 ;  /* 0x0000002c5c747c11 */ /* 0x000fe4000f8e18ff */
[----:B------:R-:W-:Y:S01]  /*9660*/  @P6 SHF.L.U32 R117, R91, 0x1f, RZ ;  /* 0x0000001f5b756819 */ /* 0x000fe200000006ff */
[----:B------:R1:W-:Y:S01]  /*9670*/  STS.128 [R108+0x2400], R112 ;  /* 0x002400706c007388 */ /* 0x0003e20000000c00 */
[----:B------:R-:W-:Y:S01]  /*9680*/  @!PT LDS RZ, [RZ] ;  /* 0x00000000fffff984 */ /* 0x000fe20000000800 */
[----:B------:R-:W-:Y:S01]  /*9690*/  @!PT LDS RZ, [RZ] ;  /* 0x00000000fffff984 */ /* 0x000fe20000000800 */
[----:B------:R-:W-:Y:S01]  /*96a0*/  @!PT LDS RZ, [RZ] ;  /* 0x00000000fffff984 */ /* 0x000fe20000000800 */
[----:B------:R-:W-:Y:S01]  /*96b0*/  @!PT LDS RZ, [RZ] ;  /* 0x00000000fffff984 */ /* 0x000fe20000000800 */
[----:B------:R2:W-:Y:S07]  /*96c0*/  MEMBAR.ALL.CTA ;  /* 0x0000000000007992 */ /* 0x0005ee0000008000 */
[----:B--2---:R-:W2:Y:S02]  /*96d0*/  FENCE.VIEW.ASYNC.S ;  /* 0x00000000000073c6 */ /* 0x004ea40000000000 */
[----:B--2---:R-:W-:Y:S06]  /*96e0*/  BAR.SYNC.DEFER_BLOCKING 0x1, 0x80 ;  /* 0x0042000000007b1d */ /* 0x004fec0000010000 */
[----:B------:R-:W-:Y:S05]  /*96f0*/  @P0 BRA `(.L_x_156) ;  /* 0x00000000004c0947 */ /* 0x000fea0003800000 */
[----:B------:R-:W2:Y:S01]  /*9700*/  LDCU.64 UR14, c[0x0][0x348] ;  /* 0x00006900ff0e77ac */ /* 0x000ea20008000a00 */
[----:B------:R-:W-:Y:S02]  /*9710*/  R2UR UR10, R102 ;  /* 0x00000000660a72ca */ /* 0x000fe400000e0000 */
[----:B------:R-:W-:Y:S01]  /*9720*/  R2UR UR11, R101 ;  /* 0x00000000650b72ca */ /* 0x000fe200000e0000 */
[----:B------:R-:W-:Y:S01]  /*9730*/  UIADD3 UR4, UPT, UPT, UR44, 0x2400, URZ ;  /* 0x000024002c047890 */ /* 0x000fe2000fffe0ff */
[----:B------:R-:W-:Y:S01]  /*9740*/  R2UR UR12, R99 ;  /* 0x00000000630c72ca */ /* 0x000fe200000e0000 */
[----:B------:R-:W-:Y:S01]  /*9750*/  UMOV UR9, UR45 ;  /* 0x0000002d00097c82 */ /* 0x000fe20008000000 */
[----:B------:R-:W-:Y:S01]  /*9760*/  R2UR UR13, R100 ;  /* 0x00000000640d72ca */ /* 0x000fe200000e0000 */
[----:B------:R-:W-:Y:S02]  /*9770*/  UIADD3 UR6, UPT, UPT, UR44, 0x2c00, URZ ;  /* 0x00002c002c067890 */ /* 0x000fe4000fffe0ff */
[----:B------:R-:W-:Y:S01]  /*9780*/  IMAD.U32 R96, RZ, RZ, UR4 ;  /* 0x00000004ff607e24 */ /* 0x000fe2000f8e00ff */
[----:B------:R-:W-:Y:S04]  /*9790*/  UIADD3 UR7, UPT, UPT, UR45, 0x40, URZ ;  /* 0x000000402d077890 */ /* 0x000fe8000fffe0ff */
[----:B------:R-:W-:Y:S01]  /*97a0*/  R2UR UR8, R96 ;  /* 0x00000000600872ca */ /* 0x000fe200000e0000 */
[----:B--2---:R-:W-:Y:S04]  /*97b0*/  UIADD3 UR4, UP0, UPT, UR14, 0x780, URZ ;  /* 0x000007800e047890 */ /* 0x004fe8000ff1e0ff */
[----:B------:R-:W-:Y:S09]  /*97c0*/  UIADD3.X UR5, UPT, UPT, URZ, UR15, URZ, UP0, !UPT ;  /* 0x0000000fff057290 */ /* 0x000ff200087fe4ff */
[----:B------:R2:W-:Y:S02]  /*97d0*/  UTMASTG.5D.IM2COL [UR8], [UR4] ;  /* 0x00000008040073b5 */ /* 0x0005e40008060000 */
[----:B--2---:R-:W-:Y:S01]  /*97e0*/  UMOV UR8, UR6 ;  /* 0x0000000600087c82 */ /* 0x004fe20008000000 */
[----:B------:R-:W-:Y:S02]  /*97f0*/  UMOV UR9, UR7 ;  /* 0x0000000700097c82 */ /* 0x000fe40008000000 */
[----:B------:R2:W-:Y:S01]  /*9800*/  UTMASTG.5D.IM2COL [UR8], [UR4] ;  /* 0x00000008040073b5 */ /* 0x0005e20008060000 */
[----:B------:R0:W-:Y:S01]  /*9810*/  UTMACMDFLUSH ;  /* 0x00000000000079b7 */ /* 0x0001e20000000000 */
[----:B--2---:R-:W-:Y:S04]  /*9820*/  DEPBAR.LE SB0, 0x1 ;  /* 0x000080400000791a */ /* 0x004fe80000000000 */
.L_x_156:
[----:B------:R-:W-:Y:S05]  /*9830*/  BSYNC.RECONVERGENT B0 ;  /* 0x0000000000007941 */ /* 0x000fea0003800200 */
.L_x_155:
[----:B------:R-:W-:Y:S06]  /*9840*/  BAR.SYNC.DEFER_BLOCKING 0x1, 0x80 ;  /* 0x0042000000007b1d */ /* 0x000fec0000010000 */
[----:B------:R-:W2:Y:S01]  /*9850*/  @P6 SYNCS.PHASECHK.TRANS64.TRYWAIT P0, [R116+URZ+0x340], R117 ;  /* 0x00034075740065a7 */ /* 0x000ea200080011ff */
[----:B------:R-:W-:Y:S01]  /*9860*/  BSSY B1, `(.L_x_157) ;  /* 0x0000020000017945 */ /* 0x000fe20003800000 */
[----:B--2---:R-:W-:Y:S03]  /*9870*/  @P6 SEL R109, RZ, 0x1, !P0 ;  /* 0x00000001ff6d6807 */ /* 0x004fe60004000000 */
[----:B------:R-:W-:Y:S05]  /*9880*/  @!P6 BRA `(.L_x_158) ;  /* 0x000000000074e947 */ /* 0x000fea0003800000 */
[----:B------:R-:W-:Y:S01]  /*9890*/  ISETP.NE.AND P1, PT, R110, RZ, PT ;  /* 0x000000ff6e00720c */ /* 0x000fe20003f25270 */
[----:B------:R-:W2:Y:S01]  /*98a0*/  S2R R0, SR_CgaCtaId ;  /* 0x0000000000007919 */ /* 0x000ea20000008800 */
[----:B------:R-:W-:Y:S01]  /*98b0*/  ISETP.NE.AND P0, PT, R109, RZ, PT ;  /* 0x000000ff6d00720c */ /* 0x000fe20003f05270 */
[----:B------:R-:W-:Y:S10]  /*98c0*/  BSSY B0, `(.L_x_159) ;  /* 0x0000008000007945 */ /* 0x000ff40003800000 */
[----:B------:R-:W-:Y:S05]  /*98d0*/  @P1 IMAD R2, R92, 0x1000, R95 ;  /* 0x000010005c021824 */ /* 0x000fea00078e025f */
[----:B------:R-:W-:Y:S05]  /*98e0*/  @P1 IADD3 R4, PT, PT, R2, UR44, RZ ;  /* 0x0000002c02041c10 */ /* 0x000fea000fffe0ff */
[----:B------:R-:W-:Y:S01]  /*98f0*/  @P1 IMAD.IADD R4, R4, 0x1, R111 ;  /* 0x0000000104041824 */ /* 0x000fe200078e026f */
[----:B------:R-:W-:Y:S06]  /*9900*/  @P0 BRA `(.L_x_160) ;  /* 0x00000000000c0947 */ /* 0x000fec0003800000 */
[----:B------:R-:W-:Y:S04]  /*9910*/  SHF.L.U32 R3, R91, 0x1f, RZ ;  /* 0x0000001f5b037819 */ /* 0x000fe800000006ff */
[----:B------:R-:W3:Y:S02]  /*9920*/  SYNCS.PHASECHK.TRANS64.TRYWAIT P0, [R116+URZ+0x340], R3 ;  /* 0x00034003740075a7 */ /* 0x000ee400080011ff */
[----:B---3--:R-:W-:Y:S05]  /*9930*/  @!P0 BRA `(.L_x_161) ;  /* 0x0000002800308947 */ /* 0x008fea0003800000 */
.L_x_160:
[----:B------:R-:W-:Y:S05]  /*9940*/  BSYNC B0 ;  /* 0x0000000000007941 */ /* 0x000fea0003800000 */
.L_x_159:
[----:B------:R-:W-:Y:S01]  /*9950*/  ISETP.NE.AND P0, PT, R110, RZ, PT ;  /* 0x000000ff6e00720c */ /* 0x000fe20003f05270 */
[----:B---3--:R-:W-:Y:S02]  /*9960*/  VIADD R3, R116, 0x350 ;  /* 0x0000035074037836 */ /* 0x008fe40000000000 */
[----:B------:R-:W-:Y:S03]  /*9970*/  VIADD R92, R92, 0x1 ;  /* 0x000000015c5c7836 */ /* 0x000fe60000000000 */
[----:B--2---:R-:W-:Y:S07]  /*9980*/  PRMT R0, R0, 0x654, R3 ;  /* 0x0000065400007816 */ /* 0x004fee0000000003 */
[----:B------:R2:W3:Y:S04]  /*9990*/  @P0 LDS.128 R76, [R2+UR44+0x400] ;  /* 0x0004002c024c0984 */ /* 0x0004e80008000c00 */
[----:B------:R2:W4:Y:S01]  /*99a0*/  @P0 LDS.128 R80, [R4+0x400] ;  /* 0x0004000004500984 */ /* 0x0005220000000c00 */
[C---:B------:R-:W-:Y:S01]  /*99b0*/  ISETP.NE.AND P0, PT, R92.reuse, 0x2, PT ;  /* 0x000000025c00780c */ /* 0x040fe20003f05270 */
[----:B------:R-:W-:Y:S01]  /*99c0*/  @!PT LDS RZ, [RZ] ;  /* 0x00000000fffff984 */ /* 0x000fe20000000800 */
[----:B------:R-:W-:Y:S01]  /*99d0*/  @!PT LDS RZ, [RZ] ;  /* 0x00000000fffff984 */ /* 0x000fe20000000800 */
[----:B------:R-:W-:Y:S01]  /*99e0*/  @!PT LDS RZ, [RZ] ;  /* 0x00000000fffff984 */ /* 0x000fe20000000800 */
[----:B------:R-:W-:Y:S01]  /*99f0*/  @!PT LDS RZ, [RZ] ;  /* 0x00000000fffff984 */ /* 0x000fe20000000800 */
[----:B------:R5:W-:Y:S06]  /*9a00*/  MEMBAR.ALL.CTA ;  /* 0x0000000000007992 */ /* 0x000bec0000008000 */
[----:B-----5:R-:W5:Y:S01]  /*9a10*/  FENCE.VIEW.ASYNC.S ;  /* 0x00000000000073c6 */ /* 0x020f620000000000 */
[----:B------:R-:W-:Y:S01]  /*9a20*/  SEL R92, R92, RZ, P0 ;  /* 0x000000ff5c5c7207 */ /* 0x000fe20000000000 */
[----:B-----5:R5:W-:Y:S02]  /*9a30*/  SYNCS.ARRIVE.TRANS64.RED.A1T0 RZ, [R0+URZ], RZ ;  /* 0x000000ff00ff79a7 */ /* 0x020be400081004ff */
[----:B-----5:R-:W-:Y:S04]  /*9a40*/  SEL R0, RZ, 0x1, P0 ;  /* 0x00000001ff007807 */ /* 0x020fe80000000000 */
[----:B--23--:R-:W-:Y:S02]  /*9a50*/  LOP3.LUT R91, R91, R0, RZ, 0x3c, !PT ;  /* 0x000000005b5b7212 */ /* 0x00cfe400078e3cff */
.L_x_158:
[----:B------:R-:W-:Y:S05]  /*9a60*/  BSYNC B1 ;  /* 0x0000000000017941 */ /* 0x000fea0003800000 */
.L_x_157:
[----:B------:R-:W-:Y:S05]  /*9a70*/  VIADD R0, R39, 0x20 ;  /* 0x0000002027007836 */ /* 0x000fea0000000000 */
[----:B------:R-:W-:Y:S04]  /*9a80*/  SHF.R.U32.HI R0, RZ, 0x15, R0 ;  /* 0x00000015ff007819 */ /* 0x000fe80000011600 */
[----:B------:R-:W-:Y:S11]  /*9a90*/  LOP3.LUT P0, RZ, R0, 0x3, R87, 0x48, !PT ;  /* 0x0000000300ff7812 */ /* 0x000ff60007804857 */
[----:B------:R-:W-:Y:S02]  /*9aa0*/  @!UPT UIADD3 URZ, UPT, UPT, URZ, URZ, URZ ;  /* 0x000000fffffff290 */ /* 0x000fe4000fffe0ff */
[----:B------:R-:W-:Y:S05]  /*9ab0*/  @!P0 BRA `(.L_x_162) ;  /* 0x0000000000408947 */ /* 0x000fea0003800000 */
[----:B------:R-:W2:Y:S01]  /*9ac0*/  LDCU.64 UR8, c[0x4][0x70] ;  /* 0x01000e00ff0877ac */ /* 0x000ea20008000a00 */
[----:B------:R-:W-:Y:S01]  /*9ad0*/  MOV R3, 0x0 ;  /* 0x0000000000037802 */ /* 0x000fe20000000f00 */
[----:B------:R-:W-:Y:S02]  /*9ae0*/  HFMA2 R12, -RZ, RZ, 0, 5.9604644775390625e-08 ;  /* 0x00000001ff0c7431 */ /* 0x000fe400000001ff */
[----:B------:R-:W-:Y:S02]  /*9af0*/  IMAD.MOV.U32 R8, RZ, RZ, 0x192 ;  /* 0x00000192ff087424 */ /* 0x000fe400078e00ff */
[----:B------:R-:W-:Y:S01]  /*9b00*/  IMAD.MOV.U32 R13, RZ, RZ, RZ ;  /* 0x000000ffff0d7224 */ /* 0x000fe200078e00ff */
[----:B------:R-:W3:Y:S01]  /*9b10*/  LDCU.64 UR6, c[0x4][0x78] ;  /* 0x01000f00ff0677ac */ /* 0x000ee20008000a00 */
[----:B------:R-:W1:Y:S01]  /*9b20*/  LDC.64 R2, c[0x4][R3] ;  /* 0x0100000003027b82 */ /* 0x000e620000000a00 */
[----:B------:R-:W5:Y:S01]  /*9b30*/  LDCU.64 UR4, c[0x4][0x10] ;  /* 0x01000200ff0477ac */ /* 0x000f620008000a00 */
[----:B--2---:R-:W-:Y:S01]  /*9b40*/  MOV R5, UR9 ;  /* 0x0000000900057c02 */ /* 0x004fe20008000f00 */
[----:B------:R-:W-:Y:S01]  /*9b50*/  IMAD.U32 R4, RZ, RZ, UR8 ;  /* 0x00000008ff047e24 */ /* 0x000fe2000f8e00ff */
[----:B---3--:R-:W-:Y:S01]  /*9b60*/  MOV R7, UR7 ;  /* 0x0000000700077c02 */ /* 0x008fe20008000f00 */
[----:B------:R-:W-:Y:S01]  /*9b70*/  IMAD.U32 R6, RZ, RZ, UR6 ;  /* 0x00000006ff067e24 */ /* 0x000fe2000f8e00ff */
[----:B-----5:R-:W-:Y:S01]  /*9b80*/  MOV R11, UR5 ;  /* 0x00000005000b7c02 */ /* 0x020fe20008000f00 */
[----:B------:R-:W-:Y:S02]  /*9b90*/  IMAD.U32 R10, RZ, RZ, UR4 ;  /* 0x00000004ff0a7e24 */ /* 0x000fe4000f8e00ff */
[----:B------:R-:W-:Y:S07]  /*9ba0*/  LEPC R20, `(.L_x_162) ;  /* 0x000000001014794e */ /* 0x000fee0000000000 */
[----:B-1--4-:R-:W-:Y:S05]  /*9bb0*/  CALL.ABS.NOINC R2 ;  /* 0x0000000002007343 */ /* 0x012fea0003c00000 */
.L_x_162:
[----:B------:R-:W-:Y:S01]  /*9bc0*/  ISETP.NE.AND P0, PT, R97, RZ, PT ;  /* 0x000000ff6100720c */ /* 0x000fe20003f05270 */
[----:B------:R-:W-:Y:S05]  /*9bd0*/  WARPSYNC.ALL ;  /* 0x0000000000007948 */ /* 0x000fea0003800000 */
[----:B------:R-:W-:Y:S01]  /*9be0*/  R2UR UR4, R39 ;  /* 0x00000000270472ca */ /* 0x000fe200000e0000 */
[----:B------:R-:W-:Y:S01]  /*9bf0*/  BSSY.RECONVERGENT B0, `(.L_x_163) ;  /* 0x00000a2000007945 */ /* 0x000fe20003800200 */
[-C--:B------:R-:W-:Y:S02]  /*9c00*/  F2FP.F16.E4M3.UNPACK_B R42, R76.reuse ;  /* 0x0000004cff2a723e */ /* 0x080fe400020006ff */
[----:B------:R-:W-:Y:S02]  /*9c10*/  F2FP.F16.E4M3.UNPACK_B R76, R76.H1 ;  /* 0x0000004cff4c723e */ /* 0x000fe400030006ff */
[-C--:B------:R-:W-:Y:S01]  /*9c20*/  F2FP.F16.E4M3.UNPACK_B R46, R77.reuse ;  /* 0x0000004dff2e723e */ /* 0x080fe200020006ff */
[--C-:B------:R-:W-:Y:S01]  /*9c30*/  HADD2.F32 R40, -RZ, R42.reuse.H0_H0 ;  /* 0x2000002aff287230 */ /* 0x100fe20000004100 */
[----:B------:R-:W-:Y:S01]  /*9c40*/  F2FP.F16.E4M3.UNPACK_B R77, R77.H1 ;  /* 0x0000004dff4d723e */ /* 0x000fe200030006ff */
[----:B------:R-:W-:Y:S01]  /*9c50*/  HADD2.F32 R42, -RZ, R42.H1_H1 ;  /* 0x3000002aff2a7230 */ /* 0x000fe20000004100 */
[-C--:B------:R-:W-:Y:S01]  /*9c60*/  F2FP.F16.E4M3.UNPACK_B R50, R78.reuse ;  /* 0x0000004eff32723e */ /* 0x080fe200020006ff */
[----:B------:R-:W-:Y:S01]  /*9c70*/  HADD2.F32 R43, -RZ, R76.H0_H0 ;  /* 0x2000004cff2b7230 */ /* 0x000fe20000004100 */
[----:B------:R-:W-:Y:S01]  /*9c80*/  F2FP.F16.E4M3.UNPACK_B R78, R78.H1 ;  /* 0x0000004eff4e723e */ /* 0x000fe200030006ff */
[----:B------:R-:W2:Y:S01]  /*9c90*/  LDTM.x32 R4, tmem[UR4+0x20] ;  /* 0x00002004000479ee */ /* 0x000ea200082c0000 */
[----:B------:R-:W-:Y:S01]  /*9ca0*/  NOP ;  /* 0x0000000000007918 */ /* 0x000fe20000000000 */
[----:B------:R-:W-:Y:S01]  /*9cb0*/  IADD3 R103, PT, PT, R103, 0x390, RZ ;  /* 0x0000039067677810 */ /* 0x000fe20007ffe0ff */
[--C-:B------:R-:W-:Y:S01]  /*9cc0*/  HADD2.F32 R45, -RZ, R46.reuse.H0_H0 ;  /* 0x2000002eff2d7230 */ /* 0x100fe20000004100 */
[----:B------:R-:W-:Y:S01]  /*9cd0*/  F2FP.F16.E4M3.UNPACK_B R54, R79 ;  /* 0x0000004fff36723e */ /* 0x000fe200020006ff */
[----:B------:R-:W-:Y:S01]  /*9ce0*/  HADD2.F32 R46, -RZ, R46.H1_H1 ;  /* 0x3000002eff2e7230 */ /* 0x000fe20000004100 */
[----:B------:R-:W-:Y:S01]  /*9cf0*/  LOP3.LUT R103, R103, 0xfefffff8, RZ, 0xc0, !PT ;  /* 0xfefffff867677812 */ /* 0x000fe200078ec0ff */
[--C-:B------:R-:W-:Y:S01]  /*9d00*/  HADD2.F32 R49, -RZ, R50.reuse.H0_H0 ;  /* 0x20000032ff317230 */ /* 0x100fe20000004100 */
[----:B----4-:R-:W-:Y:S01]  /*9d10*/  F2FP.F16.E4M3.UNPACK_B R58, R80 ;  /* 0x00000050ff3a723e */ /* 0x010fe200020006ff */
[----:B------:R-:W-:Y:S01]  /*9d20*/  HADD2.F32 R50, -RZ, R50.H1_H1 ;  /* 0x30000032ff327230 */ /* 0x000fe20000004100 */
[----:B--2---:R2:W-:Y:S01]  /*9d30*/  SYNCS.ARRIVE.TRANS64.RED.A1T0 RZ, [R103+URZ], RZ ;  /* 0x000000ff67ff79a7 */ /* 0x0045e200081004ff */
[--C-:B------:R-:W-:Y:S01]  /*9d40*/  HADD2.F32 R53, -RZ, R54.reuse.H0_H0 ;  /* 0x20000036ff357230 */ /* 0x100fe20000004100 */
[----:B------:R-:W-:Y:S01]  /*9d50*/  F2FP.F16.E4M3.UNPACK_B R62, R81 ;  /* 0x00000051ff3e723e */ /* 0x000fe200020006ff */
[----:B------:R-:W-:Y:S01]  /*9d60*/  HADD2.F32 R54, -RZ, R54.H1_H1 ;  /* 0x30000036ff367230 */ /* 0x000fe20000004100 */
[----:B------:R-:W-:Y:S01]  /*9d70*/  F2FP.F16.E4M3.UNPACK_B R66, R82 ;  /* 0x00000052ff42723e */ /* 0x000fe200020006ff */
[--C-:B------:R-:W-:Y:S01]  /*9d80*/  HADD2.F32 R57, -RZ, R58.reuse.H0_H0 ;  /* 0x2000003aff397230 */ /* 0x100fe20000004100 */
[----:B------:R-:W-:Y:S01]  /*9d90*/  F2FP.F16.E4M3.UNPACK_B R70, R83 ;  /* 0x00000053ff46723e */ /* 0x000fe200020006ff */
[----:B------:R-:W-:Y:S01]  /*9da0*/  HADD2.F32 R58, -RZ, R58.H1_H1 ;  /* 0x3000003aff3a7230 */ /* 0x000fe20000004100 */
[----:B------:R-:W-:Y:S01]  /*9db0*/  F2FP.F16.E4M3.UNPACK_B R79, R79.H1 ;  /* 0x0000004fff4f723e */ /* 0x000fe200030006ff */
[--C-:B------:R-:W-:Y:S01]  /*9dc0*/  HADD2.F32 R61, -RZ, R62.reuse.H0_H0 ;  /* 0x2000003eff3d7230 */ /* 0x100fe20000004100 */
[----:B------:R-:W-:Y:S01]  /*9dd0*/  F2FP.F16.E4M3.UNPACK_B R80, R80.H1 ;  /* 0x00000050ff50723e */ /* 0x000fe200030006ff */
[----:B------:R-:W-:Y:S01]  /*9de0*/  HADD2.F32 R63, -RZ, R62.H1_H1 ;  /* 0x3000003eff3f7230 */ /* 0x000fe20000004100 */
[----:B------:R-:W-:Y:S01]  /*9df0*/  F2FP.F16.E4M3.UNPACK_B R81, R81.H1 ;  /* 0x00000051ff51723e */ /* 0x000fe200030006ff */
[--C-:B------:R-:W-:Y:S02]  /*9e00*/  HADD2.F32 R65, -RZ, R66.reuse.H0_H0 ;  /* 0x20000042ff417230 */ /* 0x100fe40000004100 */
[C---:B------:R-:W-:Y:S01]  /*9e10*/  FMUL R4, R38.reuse, R4 ;  /* 0x0000000426047220 */ /* 0x040fe20000400000 */
[C---:B------:R-:W-:Y:S01]  /*9e20*/  FMUL R5, R38.reuse, R5 ;  /* 0x0000000526057220 */ /* 0x040fe20000400000 */
[C---:B------:R-:W-:Y:S01]  /*9e30*/  FMUL R8, R38.reuse, R8 ;  /* 0x0000000826087220 */ /* 0x040fe20000400000 */
[C---:B------:R-:W-:Y:S01]  /*9e40*/  FMUL R9, R38.reuse, R9 ;  /* 0x0000000926097220 */ /* 0x040fe20000400000 */
[C---:B------:R-:W-:Y:S01]  /*9e50*/  FFMA R4, R41.reuse, R40, R4 ;  /* 0x0000002829047223 */ /* 0x040fe20000000004 */
[C---:B------:R-:W-:Y:S01]  /*9e60*/  FFMA R5, R41.reuse, R42, R5 ;  /* 0x0000002a29057223 */ /* 0x040fe20000000005 */
        /* <DEDUP_REMOVED lines=8> */
[----:B------:R-:W-:Y:S02]  /*9ef0*/  HADD2.F32 R66, -RZ, R66.H1_H1 ;  /* 0x30000042ff427230 */ /* 0x000fe40000004100 */
[C---:B------:R-:W-:Y:S01]  /*9f00*/  FMUL R24, R38.reuse, R28 ;  /* 0x0000001c26187220 */ /* 0x040fe20000400000 */
[C---:B------:R-:W-:Y:S01]  /*9f10*/  FMUL R25, R38.reuse, R29 ;  /* 0x0000001d26197220 */ /* 0x040fe20000400000 */
[--C-:B------:R-:W-:Y:S02]  /*9f20*/  HADD2.F32 R69, -RZ, R70.reuse.H0_H0 ;  /* 0x20000046ff457230 */ /* 0x100fe40000004100 */
[C---:B------:R-:W-:Y:S01]  /*9f30*/  FMUL R28, R38.reuse, R32 ;  /* 0x00000020261c7220 */ /* 0x040fe20000400000 */
[----:B------:R-:W-:Y:S02]  /*9f40*/  HADD2.F32 R70, -RZ, R70.H1_H1 ;  /* 0x30000046ff467230 */ /* 0x000fe40000004100 */
[C---:B------:R-:W-:Y:S01]  /*9f50*/  FMUL R29, R38.reuse, R33 ;  /* 0x00000021261d7220 */ /* 0x040fe20000400000 */
[----:B------:R-:W-:Y:S02]  /*9f60*/  HADD2.F32 R44, -RZ, R76.H1_H1 ;  /* 0x3000004cff2c7230 */ /* 0x000fe40000004100 */
[C---:B------:R-:W-:Y:S01]  /*9f70*/  FMUL R6, R38.reuse, R6 ;  /* 0x0000000626067220 */ /* 0x040fe20000400000 */
[C---:B------:R-:W-:Y:S01]  /*9f80*/  FMUL R7, R38.reuse, R7 ;  /* 0x0000000726077220 */ /* 0x040fe20000400000 */
[--C-:B------:R-:W-:Y:S02]  /*9f90*/  HADD2.F32 R47, -RZ, R77.reuse.H0_H0 ;  /* 0x2000004dff2f7230 */ /* 0x100fe40000004100 */
[C---:B------:R-:W-:Y:S01]  /*9fa0*/  FMUL R10, R38.reuse, R10 ;  /* 0x0000000a260a7220 */ /* 0x040fe20000400000 */
[C---:B------:R-:W-:Y:S01]  /*9fb0*/  FFMA R6, R41.reuse, R43, R6 ;  /* 0x0000002b29067223 */ /* 0x040fe20000000006 */
[----:B------:R-:W-:Y:S02]  /*9fc0*/  HADD2.F32 R48, -RZ, R77.H1_H1 ;  /* 0x3000004dff307230 */ /* 0x000fe40000004100 */
[C---:B------:R-:W-:Y:S01]  /*9fd0*/  FFMA R7, R41.reuse, R44, R7 ;  /* 0x0000002c29077223 */ /* 0x040fe20000000007 */
[C---:B------:R-:W-:Y:S01]  /*9fe0*/  FFMA R8, R41.reuse, R45, R8 ;  /* 0x0000002d29087223 */ /* 0x040fe20000000008 */
[C---:B------:R-:W-:Y:S01]  /*9ff0*/  FFMA R9, R41.reuse, R46, R9 ;  /* 0x0000002e29097223 */ /* 0x040fe20000000009 */
[----:B------:R-:W-:Y:S01]  /*a000*/  FFMA R10, R41, R47, R10 ;  /* 0x0000002f290a7223 */ /* 0x000fe2000000000a */
[C---:B------:R-:W-:Y:S01]  /*a010*/  FMUL R11, R38.reuse, R11 ;  /* 0x0000000b260b7220 */ /* 0x040fe20000400000 */
[----:B------:R-:W-:Y:S01]  /*a020*/  F2FP.F16.E4M3.UNPACK_B R82, R82.H1 ;  /* 0x00000052ff52723e */ /* 0x000fe200030006ff */
[--C-:B------:R-:W-:Y:S01]  /*a030*/  HADD2.F32 R51, -RZ, R78.reuse.H0_H0 ;  /* 0x2000004eff337230 */ /* 0x100fe20000004100 */
[----:B-1----:R-:W-:Y:S01]  /*a040*/  F2FP.SATFINITE.E4M3.F32.PACK_AB_MERGE_C R104, R7, R6, RZ ;  /* 0x000000060768723e */ /* 0x002fe200048070ff */
[C---:B------:R-:W-:Y:S01]  /*a050*/  FFMA R11, R41.reuse, R48, R11 ;  /* 0x00000030290b7223 */ /* 0x040fe2000000000b */
[C---:B------:R-:W-:Y:S01]  /*a060*/  FFMA R12, R41.reuse, R49, R12 ;  /* 0x00000031290c7223 */ /* 0x040fe2000000000c */
[----:B------:R-:W-:Y:S01]  /*a070*/  FFMA R13, R41, R50, R13 ;  /* 0x00000032290d7223 */ /* 0x000fe2000000000d */
[----:B------:R-:W-:Y:S01]  /*a080*/  F2FP.SATFINITE.E4M3.F32.PACK_AB_MERGE_C R104, R5, R4, R104 ;  /* 0x000000040568723e */ /* 0x000fe20004807068 */
[----:B------:R-:W-:Y:S01]  /*a090*/  HADD2.F32 R52, -RZ, R78.H1_H1 ;  /* 0x3000004eff347230 */ /* 0x000fe20000004100 */
[----:B------:R-:W-:Y:S01]  /*a0a0*/  F2FP.SATFINITE.E4M3.F32.PACK_AB_MERGE_C R105, R11, R10, RZ ;  /* 0x0000000a0b69723e */ /* 0x000fe200048070ff */
[C---:B------:R-:W-:Y:S01]  /*a0b0*/  FMUL R14, R38.reuse, R14 ;  /* 0x0000000e260e7220 */ /* 0x040fe20000400000 */
[C---:B------:R-:W-:Y:S01]  /*a0c0*/  FMUL R15, R38.reuse, R15 ;  /* 0x0000000f260f7220 */ /* 0x040fe20000400000 */
[--C-:B------:R-:W-:Y:S01]  /*a0d0*/  HADD2.F32 R55, -RZ, R79.reuse.H0_H0 ;  /* 0x2000004fff377230 */ /* 0x100fe20000004100 */
[----:B------:R-:W-:Y:S01]  /*a0e0*/  F2FP.SATFINITE.E4M3.F32.PACK_AB_MERGE_C R105, R9, R8, R105 ;  /* 0x000000080969723e */ /* 0x000fe20004807069 */
[C---:B------:R-:W-:Y:S01]  /*a0f0*/  FFMA R14, R41.reuse, R51, R14 ;  /* 0x00000033290e7223 */ /* 0x040fe2000000000e */
[C---:B------:R-:W-:Y:S01]  /*a100*/  FFMA R15, R41.reuse, R52, R15 ;  /* 0x00000034290f7223 */ /* 0x040fe2000000000f */
[C---:B------:R-:W-:Y:S01]  /*a110*/  FFMA R16, R41.reuse, R53, R16 ;  /* 0x0000003529107223 */ /* 0x040fe20000000010 */
[C---:B------:R-:W-:Y:S01]  /*a120*/  FFMA R17, R41.reuse, R54, R17 ;  /* 0x0000003629117223 */ /* 0x040fe20000000011 */
        /* <DEDUP_REMOVED lines=18> */
[----:B------:R-:W-:Y:S01]  /*a250*/  F2FP.F16.E4M3.UNPACK_B R83, R83.H1 ;  /* 0x00000053ff53723e */ /* 0x000fe200030006ff */
        /* <DEDUP_REMOVED lines=13> */
[----:B------:R-:W-:Y:S01]  /*a330*/  FFMA R31, R41, R68, R31 ;  /* 0x00000044291f7223 */ /* 0x000fe2000000001f */
[----:B------:R-:W-:Y:S01]  /*a340*/  FMUL R35, R38, R35 ;  /* 0x0000002326237220 */ /* 0x000fe20000400000 */
[----:B------:R-:W-:Y:S01]  /*a350*/  F2FP.SATFINITE.E4M3.F32.PACK_AB_MERGE_C R106, R15, R14, RZ ;  /* 0x0000000e0f6a723e */ /* 0x000fe200048070ff */
[----:B------:R-:W-:Y:S01]  /*a360*/  FFMA R28, R41, R69, R28 ;  /* 0x00000045291c7223 */ /* 0x000fe2000000001c */
[----:B------:R-:W-:Y:S01]  /*a370*/  F2FP.SATFINITE.E4M3.F32.PACK_AB_MERGE_C R107, R19, R18, RZ ;  /* 0x00000012136b723e */ /* 0x000fe200048070ff */
[C---:B------:R-:W-:Y:S01]  /*a380*/  FFMA R29, R41.reuse, R70, R29 ;  /* 0x00000046291d7223 */ /* 0x040fe2000000001d */
[C---:B------:R-:W-:Y:S01]  /*a390*/  FFMA R30, R41.reuse, R71, R30 ;  /* 0x00000047291e7223 */ /* 0x040fe2000000001e */
[----:B------:R-:W-:Y:S01]  /*a3a0*/  FFMA R35, R41, R72, R35 ;  /* 0x0000004829237223 */ /* 0x000fe20000000023 */
[----:B------:R-:W-:Y:S02]  /*a3b0*/  F2FP.SATFINITE.E4M3.F32.PACK_AB_MERGE_C R106, R13, R12, R106 ;  /* 0x0000000c0d6a723e */ /* 0x000fe4000480706a */
[----:B------:R-:W-:Y:S02]  /*a3c0*/  F2FP.SATFINITE.E4M3.F32.PACK_AB_MERGE_C R107, R17, R16, R107 ;  /* 0x00000010116b723e */ /* 0x000fe4000480706b */
[----:B------:R-:W-:Y:S02]  /*a3d0*/  F2FP.SATFINITE.E4M3.F32.PACK_AB_MERGE_C R112, R23, R22, RZ ;  /* 0x000000161770723e */ /* 0x000fe400048070ff */
[----:B------:R-:W-:Y:S01]  /*a3e0*/  F2FP.SATFINITE.E4M3.F32.PACK_AB_MERGE_C R113, R27, R3, RZ ;  /* 0x000000031b71723e */ /* 0x000fe200048070ff */
[----:B------:R1:W-:Y:S01]  /*a3f0*/  STS.128 [R95+UR44+0x3400], R104 ;  /* 0x003400685f007988 */ /* 0x0003e20008000c2c */
[----:B------:R-:W-:Y:S02]  /*a400*/  F2FP.SATFINITE.E4M3.F32.PACK_AB_MERGE_C R109, R31, R26, RZ ;  /* 0x0000001a1f6d723e */ /* 0x000fe400048070ff */
[----:B------:R-:W-:Y:S02]  /*a410*/  F2FP.SATFINITE.E4M3.F32.PACK_AB_MERGE_C R110, R35, R30, RZ ;  /* 0x0000001e236e723e */ /* 0x000fe400048070ff */
[----:B------:R-:W-:Y:S02]  /*a420*/  F2FP.SATFINITE.E4M3.F32.PACK_AB_MERGE_C R112, R21, R20, R112 ;  /* 0x000000141570723e */ /* 0x000fe40004807070 */
[----:B------:R-:W-:Y:S02]  /*a430*/  F2FP.SATFINITE.E4M3.F32.PACK_AB_MERGE_C R113, R2, R0, R113 ;  /* 0x000000000271723e */ /* 0x000fe40004807071 */
[----:B------:R-:W-:Y:S02]  /*a440*/  F2FP.SATFINITE.E4M3.F32.PACK_AB_MERGE_C R114, R25, R24, R109 ;  /* 0x000000181972723e */ /* 0x000fe4000480706d */
[----:B------:R-:W-:Y:S02]  /*a450*/  F2FP.SATFINITE.E4M3.F32.PACK_AB_MERGE_C R115, R29, R28, R110 ;  /* 0x0000001c1d73723e */ /* 0x000fe4000480706e */
[----:B--2---:R-:W-:Y:S03]  /*a460*/  IADD3 R103, PT, PT, R36, 0x1, RZ ;  /* 0x0000000124677810 */ /* 0x004fe60007ffe0ff */
        /* <DEDUP_REMOVED lines=14> */
[----:B------:R-:W-:Y:S01]  /*a550*/  UIADD3 UR9, UPT, UPT, UR45, 0x20, URZ ;  /* 0x000000202d097890 */ /* 0x000fe2000fffe0ff */
[----:B------:R-:W-:Y:S01]  /*a560*/  R2UR UR13, R100 ;  /* 0x00000000640d72ca */ /* 0x000fe200000e0000 */
[----:B------:R-:W-:Y:S02]  /*a570*/  UIADD3 UR6, UPT, UPT, UR44, 0x3c00, URZ ;  /* 0x00003c002c067890 */ /* 0x000fe4000fffe0ff */
[----:B------:R-:W-:Y:S02]  /*a580*/  UIADD3 UR7, UPT, UPT, UR45, 0x60, URZ ;  /* 0x000000602d077890 */ /* 0x000fe4000fffe0ff */
        /* <DEDUP_REMOVED lines=8> */
.L_x_164:
[----:B------:R-:W-:Y:S05]  /*a610*/  BSYNC.RECONVERGENT B0 ;  /* 0x0000000000007941 */ /* 0x000fea0003800200 */
.L_x_163:
[----:B------:R-:W-:Y:S01]  /*a620*/  R2UR UR5, R88 ;  /* 0x00000000580572ca */ /* 0x000fe200000e0000 */
[----:B------:R-:W-:Y:S01]  /*a630*/  BAR.SYNC.DEFER_BLOCKING 0x1, 0x80 ;  /* 0x0042000000007b1d */ /* 0x000fe20000010000 */
[----:B------:R-:W-:Y:S01]  /*a640*/  R2UR UR4, R89 ;  /* 0x00000000590472ca */ /* 0x000fe200000e0000 */
[----:B------:R-:W-:Y:S01]  /*a650*/  UISETP.NE.AND UP0, UPT, UR47, URZ, UPT ;  /* 0x000000ff2f00728c */ /* 0x000fe2000bf05270 */
[----:B------:R-:W-:Y:S02]  /*a660*/  ISETP.NE.AND P0, PT, R103, 0x2, PT ;  /* 0x000000026700780c */ /* 0x000fe40003f05270 */
[----:B------:R-:W-:Y:S02]  /*a670*/  LOP3.LUT R93, R93, 0x1, RZ, 0x3c, !PT ;  /* 0x000000015d5d7812 */ /* 0x000fe400078e3cff */
[----:B------:R-:W-:Y:S02]  /*a680*/  SEL R3, RZ, 0x1, P0 ;  /* 0x00000001ff037807 */ /* 0x000fe40000000000 */
[----:B------:R-:W-:Y:S02]  /*a690*/  SEL R36, R103, RZ, P0 ;  /* 0x000000ff67247207 */ /* 0x000fe40000000000 */
[----:B------:R-:W-:Y:S01]  /*a6a0*/  LOP3.LUT R94, R94, R3, RZ, 0x3c, !PT ;  /* 0x000000035e5e7212 */ /* 0x000fe200078e3cff */
[----:B------:R-:W-:Y:S02]  /*a6b0*/  UIADD3 UR19, UPT, UPT, UR36, UR5, URZ ;  /* 0x0000000524137290 */ /* 0x000fe4000fffe0ff */
[----:B------:R-:W-:Y:S01]  /*a6c0*/  UIADD3 UR48, UPT, UPT, UR37, UR4, URZ ;  /* 0x0000000425307290 */ /* 0x000fe2000fffe0ff */
[----:B------:R-:W-:Y:S01]  /*a6d0*/  UMOV UR46, UR57 ;  /* 0x00000039002e7c82 */ /* 0x000fe20008000000 */
[----:B------:R-:W-:Y:S10]  /*a6e0*/  BRA.U UP0, `(.L_x_165) ;  /* 0xffffffd100f87547 */ /* 0x000ff4000b83ffff */
[----:B------:R-:W-:Y:S05]  /*a6f0*/  EXIT ;  /* 0x000000000000794d */ /* 0x000fea0003800000 */
.L_x_25:
[----:B------:R-:W-:Y:S07]  /*a700*/  MOV R0, UR9 ;  /* 0x0000000900007c02 */ /* 0x000fee0008000f00 */
.L_x_166:
[----:B--2---:R2:W3:Y:S02]  /*a710*/  SYNCS.PHASECHK.TRANS64.TRYWAIT P0, [R0+URZ+0x1a0], R5 ;  /* 0x0001a005000075a7 */ /* 0x0044e400080011ff */
[----:B---3--:R-:W-:Y:S05]  /*a720*/  @!P0 NANOSLEEP.SYNCS 0x989680 ;  /* 0x009896800000895d */ /* 0x008fea0003900000 */
[----:B------:R-:W3:Y:S02]  /*a730*/  @!P0 SYNCS.PHASECHK.TRANS64 P0, [R0+URZ+0x1a0], R5 ;  /* 0x0001a005000085a7 */ /* 0x000ee400080010ff */
[----:B---3--:R-:W-:Y:S05]  /*a740*/  @!P0 BRA `(.L_x_166) ;  /* 0xfffffffc00f08947 */ /* 0x008fea000383ffff */
[----:B------:R-:W-:Y:S05]  /*a750*/  BRA `(.L_x_24) ;  /* 0xffffff7800807947 */ /* 0x000fea000383ffff */
.L_x_32:
[----:B------:R-:W-:Y:S07]  /*a760*/  MOV R0, UR9 ;  /* 0x0000000900007c02 */ /* 0x000fee0008000f00 */
.L_x_167:
[----:B-1----:R1:W2:Y:S02]  /*a770*/  SYNCS.PHASECHK.TRANS64.TRYWAIT P0, [R0+URZ+0x1a0], R5 ;  /* 0x0001a005000075a7 */ /* 0x0022a400080011ff */
[----:B--2---:R-:W-:Y:S05]  /*a780*/  @!P0 NANOSLEEP.SYNCS 0x989680 ;  /* 0x009896800000895d */ /* 0x004fea0003900000 */
[----:B------:R-:W2:Y:S02]  /*a790*/  @!P0 SYNCS.PHASECHK.TRANS64 P0, [R0+URZ+0x1a0], R5 ;  /* 0x0001a005000085a7 */ /* 0x000ea400080010ff */
[----:B--2---:R-:W-:Y:S05]  /*a7a0*/  @!P0 BRA `(.L_x_167) ;  /* 0xfffffffc00f08947 */ /* 0x004fea000383ffff */
[----:B------:R-:W-:Y:S05]  /*a7b0*/  BRA `(.L_x_31) ;  /* 0xffffff8000207947 */ /* 0x000fea000383ffff */
.L_x_37:
[----:B-1----:R-:W-:-:S07]  /*a7c0*/  MOV R0, UR36 ;  /* 0x0000002400007c02 */ /* 0x002fce0008000f00 */
.L_x_168:
[----:B-1----:R1:W2:Y:S02]  /*a7d0*/  SYNCS.PHASECHK.TRANS64.TRYWAIT P0, [R0+URZ+0x370], R3 ;  /* 0x00037003000075a7 */ /* 0x0022a400080011ff */
[----:B--2---:R-:W-:Y:S05]  /*a7e0*/  @!P0 NANOSLEEP.SYNCS 0x989680 ;  /* 0x009896800000895d */ /* 0x004fea0003900000 */
[----:B------:R-:W2:Y:S02]  /*a7f0*/  @!P0 SYNCS.PHASECHK.TRANS64 P0, [R0+URZ+0x370], R3 ;  /* 0x00037003000085a7 */ /* 0x000ea400080010ff */
[----:B--2---:R-:W-:Y:S05]  /*a800*/  @!P0 BRA `(.L_x_168) ;  /* 0xfffffffc00f08947 */ /* 0x004fea000383ffff */
[----:B------:R-:W-:Y:S05]  /*a810*/  BRA `(.L_x_169) ;  /* 0xffffff8400007947 */ /* 0x000fea000383ffff */
.L_x_41:
[----:B------:R-:W-:-:S07]  /*a820*/  MOV R0, UR4 ;  /* 0x0000000400007c02 */ /* 0x000fce0008000f00 */
.L_x_170:
[----:B-1----:R1:W2:Y:S02]  /*a830*/  SYNCS.PHASECHK.TRANS64.TRYWAIT P0, [R0+URZ], R3 ;  /* 0x00000003000075a7 */ /* 0x0022a400080011ff */
[----:B--2---:R-:W-:Y:S05]  /*a840*/  @!P0 NANOSLEEP.SYNCS 0x989680 ;  /* 0x009896800000895d */ /* 0x004fea0003900000 */
[----:B------:R-:W2:Y:S02]  /*a850*/  @!P0 SYNCS.PHASECHK.TRANS64 P0, [R0+URZ], R3 ;  /* 0x00000003000085a7 */ /* 0x000ea400080010ff */
[----:B--2---:R-:W-:Y:S05]  /*a860*/  @!P0 BRA `(.L_x_170) ;  /* 0xfffffffc00f08947 */ /* 0x004fea000383ffff */
[----:B------:R-:W-:Y:S05]  /*a870*/  BRA `(.L_x_171) ;  /* 0xffffff8800987947 */ /* 0x000fea000383ffff */
.L_x_42:
[----:B------:R-:W-:-:S07]  /*a880*/  MOV R0, UR5 ;  /* 0x0000000500007c02 */ /* 0x000fce0008000f00 */
.L_x_172:
[----:B-1----:R1:W2:Y:S02]  /*a890*/  SYNCS.PHASECHK.TRANS64.TRYWAIT P0, [R0+URZ], R3 ;  /* 0x00000003000075a7 */ /* 0x0022a400080011ff */
[----:B--2---:R-:W-:Y:S05]  /*a8a0*/  @!P0 NANOSLEEP.SYNCS 0x989680 ;  /* 0x009896800000895d */ /* 0x004fea0003900000 */
[----:B------:R-:W2:Y:S02]  /*a8b0*/  @!P0 SYNCS.PHASECHK.TRANS64 P0, [R0+URZ], R3 ;  /* 0x00000003000085a7 */ /* 0x000ea400080010ff */
[----:B--2---:R-:W-:Y:S05]  /*a8c0*/  @!P0 BRA `(.L_x_172) ;  /* 0xfffffffc00f08947 */ /* 0x004fea000383ffff */
[----:B------:R-:W-:Y:S05]  /*a8d0*/  BRA `(.L_x_173) ;  /* 0xffffff8800a87947 */ /* 0x000fea000383ffff */
.L_x_43:
[----:B------:R-:W-:-:S07]  /*a8e0*/  MOV R0, UR5 ;  /* 0x0000000500007c02 */ /* 0x000fce0008000f00 */
.L_x_174:
[----:B-1----:R1:W2:Y:S02]  /*a8f0*/  SYNCS.PHASECHK.TRANS64.TRYWAIT P0, [R0+URZ], R3 ;  /* 0x00000003000075a7 */ /* 0x0022a400080011ff */
[----:B--2---:R-:W-:Y:S05]  /*a900*/  @!P0 NANOSLEEP.SYNCS 0x989680 ;  /* 0x009896800000895d */ /* 0x004fea0003900000 */
[----:B------:R-:W2:Y:S02]  /*a910*/  @!P0 SYNCS.PHASECHK.TRANS64 P0, [R0+URZ], R3 ;  /* 0x00000003000085a7 */ /* 0x000ea400080010ff */
[----:B--2---:R-:W-:Y:S05]  /*a920*/  @!P0 BRA `(.L_x_174) ;  /* 0xfffffffc00f08947 */ /* 0x004fea000383ffff */
[----:B------:R-:W-:Y:S05]  /*a930*/  BRA `(.L_x_175) ;  /* 0xffffff8800b87947 */ /* 0x000fea000383ffff */
.L_x_44:
[----:B------:R-:W-:-:S07]  /*a940*/  MOV R0, UR5 ;  /* 0x0000000500007c02 */ /* 0x000fce0008000f00 */
.L_x_176:
[----:B-1----:R1:W2:Y:S02]  /*a950*/  SYNCS.PHASECHK.TRANS64.TRYWAIT P0, [R0+URZ], R3 ;  /* 0x00000003000075a7 */ /* 0x0022a400080011ff */
[----:B--2---:R-:W-:Y:S05]  /*a960*/  @!P0 NANOSLEEP.SYNCS 0x989680 ;  /* 0x009896800000895d */ /* 0x004fea0003900000 */
[----:B------:R-:W2:Y:S02]  /*a970*/  @!P0 SYNCS.PHASECHK.TRANS64 P0, [R0+URZ], R3 ;  /* 0x00000003000085a7 */ /* 0x000ea400080010ff */
[----:B--2---:R-:W-:Y:S05]  /*a980*/  @!P0 BRA `(.L_x_176) ;  /* 0xfffffffc00f08947 */ /* 0x004fea000383ffff */
[----:B------:R-:W-:Y:S05]  /*a990*/  BRA `(.L_x_177) ;  /* 0xffffff8800c87947 */ /* 0x000fea000383ffff */
.L_x_45:
[----:B------:R-:W-:-:S07]  /*a9a0*/  MOV R0, UR5 ;  /* 0x0000000500007c02 */ /* 0x000fce0008000f00 */
.L_x_178:
[----:B-1----:R1:W2:Y:S02]  /*a9b0*/  SYNCS.PHASECHK.TRANS64.TRYWAIT P0, [R0+URZ], R3 ;  /* 0x00000003000075a7 */ /* 0x0022a400080011ff */
[----:B--2---:R-:W-:Y:S05]  /*a9c0*/  @!P0 NANOSLEEP.SYNCS 0x989680 ;  /* 0x009896800000895d */ /* 0x004fea0003900000 */
[----:B------:R-:W2:Y:S02]  /*a9d0*/  @!P0 SYNCS.PHASECHK.TRANS64 P0, [R0+URZ], R3 ;  /* 0x00000003000085a7 */ /* 0x000ea400080010ff */
[----:B--2---:R-:W-:Y:S05]  /*a9e0*/  @!P0 BRA `(.L_x_178) ;  /* 0xfffffffc00f08947 */ /* 0x004fea000383ffff */
[----:B------:R-:W-:Y:S05]  /*a9f0*/  BRA `(.L_x_179) ;  /* 0xffffff8800d87947 */ /* 0x000fea000383ffff */
.L_x_46:
[----:B------:R-:W-:-:S07]  /*aa00*/  MOV R0, UR5 ;  /* 0x0000000500007c02 */ /* 0x000fce0008000f00 */
.L_x_180:
[----:B-1----:R1:W2:Y:S02]  /*aa10*/  SYNCS.PHASECHK.TRANS64.TRYWAIT P0, [R0+URZ], R3 ;  /* 0x00000003000075a7 */ /* 0x0022a400080011ff */
[----:B--2---:R-:W-:Y:S05]  /*aa20*/  @!P0 NANOSLEEP.SYNCS 0x989680 ;  /* 0x009896800000895d */ /* 0x004fea0003900000 */
[----:B------:R-:W2:Y:S02]  /*aa30*/  @!P0 SYNCS.PHASECHK.TRANS64 P0, [R0+URZ], R3 ;  /* 0x00000003000085a7 */ /* 0x000ea400080010ff */
[----:B--2---:R-:W-:Y:S05]  /*aa40*/  @!P0 BRA `(.L_x_180) ;  /* 0xfffffffc00f08947 */ /* 0x004fea000383ffff */
[----:B------:R-:W-:Y:S05]  /*aa50*/  BRA `(.L_x_181) ;  /* 0xffffff8800e87947 */ /* 0x000fea000383ffff */
.L_x_47:
[----:B------:R-:W-:-:S07]  /*aa60*/  MOV R0, UR5 ;  /* 0x0000000500007c02 */ /* 0x000fce0008000f00 */
.L_x_182:
[----:B-1----:R1:W2:Y:S02]  /*aa70*/  SYNCS.PHASECHK.TRANS64.TRYWAIT P0, [R0+URZ], R3 ;  /* 0x00000003000075a7 */ /* 0x0022a400080011ff */
[----:B--2---:R-:W-:Y:S05]  /*aa80*/  @!P0 NANOSLEEP.SYNCS 0x989680 ;  /* 0x009896800000895d */ /* 0x004fea0003900000 */
[----:B------:R-:W2:Y:S02]  /*aa90*/  @!P0 SYNCS.PHASECHK.TRANS64 P0, [R0+URZ], R3 ;  /* 0x00000003000085a7 */ /* 0x000ea400080010ff */
[----:B--2---:R-:W-:Y:S05]  /*aaa0*/  @!P0 BRA `(.L_x_182) ;  /* 0xfffffffc00f08947 */ /* 0x004fea000383ffff */
[----:B------:R-:W-:Y:S05]  /*aab0*/  BRA `(.L_x_183) ;  /* 0xffffff8800f87947 */ /* 0x000fea000383ffff */
.L_x_48:
[----:B------:R-:W-:-:S07]  /*aac0*/  MOV R0, UR5 ;  /* 0x0000000500007c02 */ /* 0x000fce0008000f00 */
.L_x_184:
[----:B-1----:R1:W2:Y:S02]  /*aad0*/  SYNCS.PHASECHK.TRANS64.TRYWAIT P0, [R0+URZ], R3 ;  /* 0x00000003000075a7 */ /* 0x0022a400080011ff */
[----:B--2---:R-:W-:Y:S05]  /*aae0*/  @!P0 NANOSLEEP.SYNCS 0x989680 ;  /* 0x009896800000895d */ /* 0x004fea0003900000 */
[----:B------:R-:W2:Y:S02]  /*aaf0*/  @!P0 SYNCS.PHASECHK.TRANS64 P0, [R0+URZ], R3 ;  /* 0x00000003000085a7 */ /* 0x000ea400080010ff */
[----:B--2---:R-:W-:Y:S05]  /*ab00*/  @!P0 BRA `(.L_x_184) ;  /* 0xfffffffc00f08947 */ /* 0x004fea000383ffff */
[----:B------:R-:W-:Y:S05]  /*ab10*/  BRA `(.L_x_185) ;  /* 0xffffff8c00087947 */ /* 0x000fea000383ffff */
.L_x_49:
[----:B------:R-:W-:-:S07]  /*ab20*/  MOV R0, UR5 ;  /* 0x0000000500007c02 */ /* 0x000fce0008000f00 */
.L_x_186:
[----:B-1----:R1:W2:Y:S02]  /*ab30*/  SYNCS.PHASECHK.TRANS64.TRYWAIT P0, [R0+URZ], R3 ;  /* 0x00000003000075a7 */ /* 0x0022a400080011ff */
[----:B--2---:R-:W-:Y:S05]  /*ab40*/  @!P0 NANOSLEEP.SYNCS 0x989680 ;  /* 0x009896800000895d */ /* 0x004fea0003900000 */
[----:B------:R-:W2:Y:S02]  /*ab50*/  @!P0 SYNCS.PHASECHK.TRANS64 P0, [R0+URZ], R3 ;  /* 0x00000003000085a7 */ /* 0x000ea400080010ff */
[----:B--2---:R-:W-:Y:S05]  /*ab60*/  @!P0 BRA `(.L_x_186) ;  /* 0xfffffffc00f08947 */ /* 0x004fea000383ffff */
[----:B------:R-:W-:Y:S05]  /*ab70*/  BRA `(.L_x_187) ;  /* 0xffffff8c00187947 */ /* 0x000fea000383ffff */
.L_x_50:
[----:B------:R-:W-:-:S07]  /*ab80*/  MOV R0, UR5 ;  /* 0x0000000500007c02 */ /* 0x000fce0008000f00 */
.L_x_188:
[----:B-1----:R1:W2:Y:S02]  /*ab90*/  SYNCS.PHASECHK.TRANS64.TRYWAIT P0, [R0+URZ], R3 ;  /* 0x00000003000075a7 */ /* 0x0022a400080011ff */
[----:B--2---:R-:W-:Y:S05]  /*aba0*/  @!P0 NANOSLEEP.SYNCS 0x989680 ;  /* 0x009896800000895d */ /* 0x004fea0003900000 */
[----:B------:R-:W2:Y:S02]  /*abb0*/  @!P0 SYNCS.PHASECHK.TRANS64 P0, [R0+URZ], R3 ;  /* 0x00000003000085a7 */ /* 0x000ea400080010ff */
[----:B--2---:R-:W-:Y:S05]  /*abc0*/  @!P0 BRA `(.L_x_188) ;  /* 0xfffffffc00f08947 */ /* 0x004fea000383ffff */
[----:B------:R-:W-:Y:S05]  /*abd0*/  BRA `(.L_x_189) ;  /* 0xffffff8c00287947 */ /* 0x000fea000383ffff */
.L_x_51:
[----:B------:R-:W-:-:S07]  /*abe0*/  MOV R0, UR5 ;  /* 0x0000000500007c02 */ /* 0x000fce0008000f00 */
.L_x_190:
[----:B-1----:R1:W2:Y:S02]  /*abf0*/  SYNCS.PHASECHK.TRANS64.TRYWAIT P0, [R0+URZ], R3 ;  /* 0x00000003000075a7 */ /* 0x0022a400080011ff */
[----:B--2---:R-:W-:Y:S05]  /*ac00*/  @!P0 NANOSLEEP.SYNCS 0x989680 ;  /* 0x009896800000895d */ /* 0x004fea0003900000 */
[----:B------:R-:W2:Y:S02]  /*ac10*/  @!P0 SYNCS.PHASECHK.TRANS64 P0, [R0+URZ], R3 ;  /* 0x00000003000085a7 */ /* 0x000ea400080010ff */
[----:B--2---:R-:W-:Y:S05]  /*ac20*/  @!P0 BRA `(.L_x_190) ;  /* 0xfffffffc00f08947 */ /* 0x004fea000383ffff */
[----:B------:R-:W-:Y:S05]  /*ac30*/  BRA `(.L_x_191) ;  /* 0xffffff8c00387947 */ /* 0x000fea000383ffff */
.L_x_52:
[----:B------:R-:W-:-:S07]  /*ac40*/  MOV R0, UR5 ;  /* 0x0000000500007c02 */ /* 0x000fce0008000f00 */
.L_x_192:
[----:B-1----:R1:W2:Y:S02]  /*ac50*/  SYNCS.PHASECHK.TRANS64.TRYWAIT P0, [R0+URZ], R3 ;  /* 0x00000003000075a7 */ /* 0x0022a400080011ff */
[----:B--2---:R-:W-:Y:S05]  /*ac60*/  @!P0 NANOSLEEP.SYNCS 0x989680 ;  /* 0x009896800000895d */ /* 0x004fea0003900000 */
[----:B------:R-:W2:Y:S02]  /*ac70*/  @!P0 SYNCS.PHASECHK.TRANS64 P0, [R0+URZ], R3 ;  /* 0x00000003000085a7 */ /* 0x000ea400080010ff */
[----:B--2---:R-:W-:Y:S05]  /*ac80*/  @!P0 BRA `(.L_x_192) ;  /* 0xfffffffc00f08947 */ /* 0x004fea000383ffff */
[----:B------:R-:W-:Y:S05]  /*ac90*/  BRA `(.L_x_193) ;  /* 0xffffff8c00487947 */ /* 0x000fea000383ffff */
.L_x_53:
[----:B------:R-:W-:-:S07]  /*aca0*/  MOV R0, UR5 ;  /* 0x0000000500007c02 */ /* 0x000fce0008000f00 */
.L_x_194:
[----:B-1----:R1:W2:Y:S02]  /*acb0*/  SYNCS.PHASECHK.TRANS64.TRYWAIT P0, [R0+URZ], R3 ;  /* 0x00000003000075a7 */ /* 0x0022a400080011ff */
[----:B--2---:R-:W-:Y:S05]  /*acc0*/  @!P0 NANOSLEEP.SYNCS 0x989680 ;  /* 0x009896800000895d */ /* 0x004fea0003900000 */
[----:B------:R-:W2:Y:S02]  /*acd0*/  @!P0 SYNCS.PHASECHK.TRANS64 P0, [R0+URZ], R3 ;  /* 0x00000003000085a7 */ /* 0x000ea400080010ff */
[----:B--2---:R-:W-:Y:S05]  /*ace0*/  @!P0 BRA `(.L_x_194) ;  /* 0xfffffffc00f08947 */ /* 0x004fea000383ffff */
[----:B------:R-:W-:Y:S05]  /*acf0*/  BRA `(.L_x_195) ;  /* 0xffffff8c00587947 */ /* 0x000fea000383ffff */
.L_x_54:
[----:B------:R-:W-:-:S07]  /*ad00*/  MOV R0, UR5 ;  /* 0x0000000500007c02 */ /* 0x000fce0008000f00 */
.L_x_196:
[----:B-1----:R1:W2:Y:S02]  /*ad10*/  SYNCS.PHASECHK.TRANS64.TRYWAIT P0, [R0+URZ], R3 ;  /* 0x00000003000075a7 */ /* 0x0022a400080011ff */
[----:B--2---:R-:W-:Y:S05]  /*ad20*/  @!P0 NANOSLEEP.SYNCS 0x989680 ;  /* 0x009896800000895d */ /* 0x004fea0003900000 */
[----:B------:R-:W2:Y:S02]  /*ad30*/  @!P0 SYNCS.PHASECHK.TRANS64 P0, [R0+URZ], R3 ;  /* 0x00000003000085a7 */ /* 0x000ea400080010ff */
[----:B--2---:R-:W-:Y:S05]  /*ad40*/  @!P0 BRA `(.L_x_196) ;  /* 0xfffffffc00f08947 */ /* 0x004fea000383ffff */
[----:B------:R-:W-:Y:S05]  /*ad50*/  BRA `(.L_x_197) ;  /* 0xffffff8c00687947 */ /* 0x000fea000383ffff */
.L_x_55:
[----:B------:R-:W-:-:S07]  /*ad60*/  MOV R0, UR5 ;  /* 0x0000000500007c02 */ /* 0x000fce0008000f00 */
.L_x_198:
[----:B-1----:R1:W2:Y:S02]  /*ad70*/  SYNCS.PHASECHK.TRANS64.TRYWAIT P0, [R0+URZ], R3 ;  /* 0x00000003000075a7 */ /* 0x0022a400080011ff */
[----:B--2---:R-:W-:Y:S05]  /*ad80*/  @!P0 NANOSLEEP.SYNCS 0x989680 ;  /* 0x009896800000895d */ /* 0x004fea0003900000 */
[----:B------:R-:W2:Y:S02]  /*ad90*/  @!P0 SYNCS.PHASECHK.TRANS64 P0, [R0+URZ], R3 ;  /* 0x00000003000085a7 */ /* 0x000ea400080010ff */
[----:B--2---:R-:W-:Y:S05]  /*ada0*/  @!P0 BRA `(.L_x_198) ;  /* 0xfffffffc00f08947 */ /* 0x004fea000383ffff */
[----:B------:R-:W-:Y:S05]  /*adb0*/  BRA `(.L_x_199) ;  /* 0xffffff8c00787947 */ /* 0x000fea000383ffff */
.L_x_56:
[----:B------:R-:W-:-:S07]  /*adc0*/  MOV R0, UR5 ;  /* 0x0000000500007c02 */ /* 0x000fce0008000f00 */
.L_x_200:
[----:B-1----:R1:W2:Y:S02]  /*add0*/  SYNCS.PHASECHK.TRANS64.TRYWAIT P0, [R0+URZ], R3 ;  /* 0x00000003000075a7 */ /* 0x0022a400080011ff */
[----:B--2---:R-:W-:Y:S05]  /*ade0*/  @!P0 NANOSLEEP.SYNCS 0x989680 ;  /* 0x009896800000895d */ /* 0x004fea0003900000 */
[----:B------:R-:W2:Y:S02]  /*adf0*/  @!P0 SYNCS.PHASECHK.TRANS64 P0, [R0+URZ], R3 ;  /* 0x00000003000085a7 */ /* 0x000ea400080010ff */
[----:B--2---:R-:W-:Y:S05]  /*ae00*/  @!P0 BRA `(.L_x_200) ;  /* 0xfffffffc00f08947 */ /* 0x004fea000383ffff */
[----:B------:R-:W-:Y:S05]  /*ae10*/  BRA `(.L_x_201) ;  /* 0xffffff8c00887947 */ /* 0x000fea000383ffff */
.L_x_57:
[----:B------:R-:W-:-:S07]  /*ae20*/  MOV R0, UR5 ;  /* 0x0000000500007c02 */ /* 0x000fce0008000f00 */
.L_x_202:
[----:B-1----:R1:W2:Y:S02]  /*ae30*/  SYNCS.PHASECHK.TRANS64.TRYWAIT P0, [R0+URZ], R3 ;  /* 0x00000003000075a7 */ /* 0x0022a400080011ff */
[----:B--2---:R-:W-:Y:S05]  /*ae40*/  @!P0 NANOSLEEP.SYNCS 0x989680 ;  /* 0x009896800000895d */ /* 0x004fea0003900000 */
[----:B------:R-:W2:Y:S02]  /*ae50*/  @!P0 SYNCS.PHASECHK.TRANS64 P0, [R0+URZ], R3 ;  /* 0x00000003000085a7 */ /* 0x000ea400080010ff */
[----:B--2---:R-:W-:Y:S05]  /*ae60*/  @!P0 BRA `(.L_x_202) ;  /* 0xfffffffc00f08947 */ /* 0x004fea000383ffff */
[----:B------:R-:W-:Y:S05]  /*ae70*/  BRA `(.L_x_203) ;  /* 0xffffff8c00987947 */ /* 0x000fea000383ffff */
.L_x_58:
[----:B------:R-:W-:-:S07]  /*ae80*/  MOV R0, UR5 ;  /* 0x0000000500007c02 */ /* 0x000fce0008000f00 */
.L_x_204:
[----:B-1----:R1:W2:Y:S02]  /*ae90*/  SYNCS.PHASECHK.TRANS64.TRYWAIT P0, [R0+URZ], R3 ;  /* 0x00000003000075a7 */ /* 0x0022a400080011ff */
[----:B--2---:R-:W-:Y:S05]  /*aea0*/  @!P0 NANOSLEEP.SYNCS 0x989680 ;  /* 0x009896800000895d */ /* 0x004fea0003900000 */
[----:B------:R-:W2:Y:S02]  /*aeb0*/  @!P0 SYNCS.PHASECHK.TRANS64 P0, [R0+URZ], R3 ;  /* 0x00000003000085a7 */ /* 0x000ea400080010ff */
[----:B--2---:R-:W-:Y:S05]  /*aec0*/  @!P0 BRA `(.L_x_204) ;  /* 0xfffffffc00f08947 */ /* 0x004fea000383ffff */
[----:B------:R-:W-:Y:S05]  /*aed0*/  BRA `(.L_x_205) ;  /* 0xffffff8c00a87947 */ /* 0x000fea000383ffff */
.L_x_59:
[----:B------:R-:W-:-:S07]  /*aee0*/  MOV R0, UR5 ;  /* 0x0000000500007c02 */ /* 0x000fce0008000f00 */
.L_x_206:
[----:B-1----:R1:W2:Y:S02]  /*aef0*/  SYNCS.PHASECHK.TRANS64.TRYWAIT P0, [R0+URZ], R3 ;  /* 0x00000003000075a7 */ /* 0x0022a400080011ff */
[----:B--2---:R-:W-:Y:S05]  /*af00*/  @!P0 NANOSLEEP.SYNCS 0x989680 ;  /* 0x009896800000895d */ /* 0x004fea0003900000 */
[----:B------:R-:W2:Y:S02]  /*af10*/  @!P0 SYNCS.PHASECHK.TRANS64 P0, [R0+URZ], R3 ;  /* 0x00000003000085a7 */ /* 0x000ea400080010ff */
[----:B--2---:R-:W-:Y:S05]  /*af20*/  @!P0 BRA `(.L_x_206) ;  /* 0xfffffffc00f08947 */ /* 0x004fea000383ffff */
[----:B------:R-:W-:Y:S05]  /*af30*/  BRA `(.L_x_207) ;  /* 0xffffff8c00b87947 */ /* 0x000fea000383ffff */
.L_x_60:
[----:B------:R-:W-:-:S07]  /*af40*/  MOV R0, UR5 ;  /* 0x0000000500007c02 */ /* 0x000fce0008000f00 */
.L_x_208:
[----:B-1----:R1:W2:Y:S02]  /*af50*/  SYNCS.PHASECHK.TRANS64.TRYWAIT P0, [R0+URZ], R3 ;  /* 0x00000003000075a7 */ /* 0x0022a400080011ff */
[----:B--2---:R-:W-:Y:S05]  /*af60*/  @!P0 NANOSLEEP.SYNCS 0x989680 ;  /* 0x009896800000895d */ /* 0x004fea0003900000 */
[----:B------:R-:W2:Y:S02]  /*af70*/  @!P0 SYNCS.PHASECHK.TRANS64 P0, [R0+URZ], R3 ;  /* 0x00000003000085a7 */ /* 0x000ea400080010ff */
[----:B--2---:R-:W-:Y:S05]  /*af80*/  @!P0 BRA `(.L_x_208) ;  /* 0xfffffffc00f08947 */ /* 0x004fea000383ffff */
[----:B------:R-:W-:Y:S05]  /*af90*/  BRA `(.L_x_209) ;  /* 0xffffff8c00c87947 */ /* 0x000fea000383ffff */
.L_x_61:
[----:B------:R-:W-:-:S07]  /*afa0*/  MOV R0, UR5 ;  /* 0x0000000500007c02 */ /* 0x000fce0008000f00 */
.L_x_210:
[----:B-1----:R1:W2:Y:S02]  /*afb0*/  SYNCS.PHASECHK.TRANS64.TRYWAIT P0, [R0+URZ], R3 ;  /* 0x00000003000075a7 */ /* 0x0022a400080011ff */
[----:B--2---:R-:W-:Y:S05]  /*afc0*/  @!P0 NANOSLEEP.SYNCS 0x989680 ;  /* 0x009896800000895d */ /* 0x004fea0003900000 */
[----:B------:R-:W2:Y:S02]  /*afd0*/  @!P0 SYNCS.PHASECHK.TRANS64 P0, [R0+URZ], R3 ;  /* 0x00000003000085a7 */ /* 0x000ea400080010ff */
[----:B--2---:R-:W-:Y:S05]  /*afe0*/  @!P0 BRA `(.L_x_210) ;  /* 0xfffffffc00f08947 */ /* 0x004fea000383ffff */
[----:B------:R-:W-:Y:S05]  /*aff0*/  BRA `(.L_x_211) ;  /* 0xffffff8c00d87947 */ /* 0x000fea000383ffff */
.L_x_62:
[----:B------:R-:W-:-:S07]  /*b000*/  MOV R0, UR5 ;  /* 0x0000000500007c02 */ /* 0x000fce0008000f00 */
.L_x_212:
[----:B-1----:R1:W2:Y:S02]  /*b010*/  SYNCS.PHASECHK.TRANS64.TRYWAIT P0, [R0+URZ], R3 ;  /* 0x00000003000075a7 */ /* 0x0022a400080011ff */
[----:B--2---:R-:W-:Y:S05]  /*b020*/  @!P0 NANOSLEEP.SYNCS 0x989680 ;  /* 0x009896800000895d */ /* 0x004fea0003900000 */
[----:B------:R-:W2:Y:S02]  /*b030*/  @!P0 SYNCS.PHASECHK.TRANS64 P0, [R0+URZ], R3 ;  /* 0x00000003000085a7 */ /* 0x000ea400080010ff */
[----:B--2---:R-:W-:Y:S05]  /*b040*/  @!P0 BRA `(.L_x_212) ;  /* 0xfffffffc00f08947 */ /* 0x004fea000383ffff */
[----:B------:R-:W-:Y:S05]  /*b050*/  BRA `(.L_x_213) ;  /* 0xffffff8c00e87947 */ /* 0x000fea000383ffff */
.L_x_63:
[----:B------:R-:W-:-:S07]  /*b060*/  MOV R0, UR5 ;  /* 0x0000000500007c02 */ /* 0x000fce0008000f00 */
.L_x_214:
[----:B-1----:R1:W2:Y:S02]  /*b070*/  SYNCS.PHASECHK.TRANS64.TRYWAIT P0, [R0+URZ], R3 ;  /* 0x00000003000075a7 */ /* 0x0022a400080011ff */
[----:B--2---:R-:W-:Y:S05]  /*b080*/  @!P0 NANOSLEEP.SYNCS 0x989680 ;  /* 0x009896800000895d */ /* 0x004fea0003900000 */
[----:B------:R-:W2:Y:S02]  /*b090*/  @!P0 SYNCS.PHASECHK.TRANS64 P0, [R0+URZ], R3 ;  /* 0x00000003000085a7 */ /* 0x000ea400080010ff */
[----:B--2---:R-:W-:Y:S05]  /*b0a0*/  @!P0 BRA `(.L_x_214) ;  /* 0xfffffffc00f08947 */ /* 0x004fea000383ffff */
[----:B------:R-:W-:Y:S05]  /*b0b0*/  BRA `(.L_x_215) ;  /* 0xffffff8c00f87947 */ /* 0x000fea000383ffff */
.L_x_64:
[----:B------:R-:W-:-:S07]  /*b0c0*/  MOV R0, UR5 ;  /* 0x0000000500007c02 */ /* 0x000fce0008000f00 */
.L_x_216:
[----:B-1----:R1:W2:Y:S02]  /*b0d0*/  SYNCS.PHASECHK.TRANS64.TRYWAIT P0, [R0+URZ], R3 ;  /* 0x00000003000075a7 */ /* 0x0022a400080011ff */
[----:B--2---:R-:W-:Y:S05]  /*b0e0*/  @!P0 NANOSLEEP.SYNCS 0x989680 ;  /* 0x009896800000895d */ /* 0x004fea0003900000 */
[----:B------:R-:W2:Y:S02]  /*b0f0*/  @!P0 SYNCS.PHASECHK.TRANS64 P0, [R0+URZ], R3 ;  /* 0x00000003000085a7 */ /* 0x000ea400080010ff */
[----:B--2---:R-:W-:Y:S05]  /*b100*/  @!P0 BRA `(.L_x_216) ;  /* 0xfffffffc00f08947 */ /* 0x004fea000383ffff */
[----:B------:R-:W-:Y:S05]  /*b110*/  BRA `(.L_x_217) ;  /* 0xffffff9000087947 */ /* 0x000fea000383ffff */
.L_x_65:
[----:B------:R-:W-:-:S07]  /*b120*/  MOV R0, UR5 ;  /* 0x0000000500007c02 */ /* 0x000fce0008000f00 */
.L_x_218:
[----:B-1----:R1:W2:Y:S02]  /*b130*/  SYNCS.PHASECHK.TRANS64.TRYWAIT P0, [R0+URZ], R3 ;  /* 0x00000003000075a7 */ /* 0x0022a400080011ff */
[----:B--2---:R-:W-:Y:S05]  /*b140*/  @!P0 NANOSLEEP.SYNCS 0x989680 ;  /* 0x009896800000895d */ /* 0x004fea0003900000 */
[----:B------:R-:W2:Y:S02]  /*b150*/  @!P0 SYNCS.PHASECHK.TRANS64 P0, [R0+URZ], R3 ;  /* 0x00000003000085a7 */ /* 0x000ea400080010ff */
[----:B--2---:R-:W-:Y:S05]  /*b160*/  @!P0 BRA `(.L_x_218) ;  /* 0xfffffffc00f08947 */ /* 0x004fea000383ffff */
[----:B------:R-:W-:Y:S05]  /*b170*/  BRA `(.L_x_219) ;  /* 0xffffff9000187947 */ /* 0x000fea000383ffff */
.L_x_66:
[----:B------:R-:W-:-:S07]  /*b180*/  MOV R0, UR5 ;  /* 0x0000000500007c02 */ /* 0x000fce0008000f00 */
.L_x_220:
[----:B-1----:R1:W2:Y:S02]  /*b190*/  SYNCS.PHASECHK.TRANS64.TRYWAIT P0, [R0+URZ], R3 ;  /* 0x00000003000075a7 */ /* 0x0022a400080011ff */
[----:B--2---:R-:W-:Y:S05]  /*b1a0*/  @!P0 NANOSLEEP.SYNCS 0x989680 ;  /* 0x009896800000895d */ /* 0x004fea0003900000 */
[----:B------:R-:W2:Y:S02]  /*b1b0*/  @!P0 SYNCS.PHASECHK.TRANS64 P0, [R0+URZ], R3 ;  /* 0x00000003000085a7 */ /* 0x000ea400080010ff */
[----:B--2---:R-:W-:Y:S05]  /*b1c0*/  @!P0 BRA `(.L_x_220) ;  /* 0xfffffffc00f08947 */ /* 0x004fea000383ffff */
[----:B------:R-:W-:Y:S05]  /*b1d0*/  BRA `(.L_x_221) ;  /* 0xffffff9000287947 */ /* 0x000fea000383ffff */
.L_x_67:
[----:B------:R-:W-:-:S07]  /*b1e0*/  MOV R0, UR5 ;  /* 0x0000000500007c02 */ /* 0x000fce0008000f00 */
.L_x_222:
[----:B-1----:R1:W2:Y:S02]  /*b1f0*/  SYNCS.PHASECHK.TRANS64.TRYWAIT P0, [R0+URZ], R3 ;  /* 0x00000003000075a7 */ /* 0x0022a400080011ff */
[----:B--2---:R-:W-:Y:S05]  /*b200*/  @!P0 NANOSLEEP.SYNCS 0x989680 ;  /* 0x009896800000895d */ /* 0x004fea0003900000 */
[----:B------:R-:W2:Y:S02]  /*b210*/  @!P0 SYNCS.PHASECHK.TRANS64 P0, [R0+URZ], R3 ;  /* 0x00000003000085a7 */ /* 0x000ea400080010ff */
[----:B--2---:R-:W-:Y:S05]  /*b220*/  @!P0 BRA `(.L_x_222) ;  /* 0xfffffffc00f08947 */ /* 0x004fea000383ffff */
[----:B------:R-:W-:Y:S05]  /*b230*/  BRA `(.L_x_223) ;  /* 0xffffff9000387947 */ /* 0x000fea000383ffff */
.L_x_68:
[----:B------:R-:W-:-:S07]  /*b240*/  MOV R0, UR5 ;  /* 0x0000000500007c02 */ /* 0x000fce0008000f00 */
.L_x_224:
[----:B-1----:R1:W2:Y:S02]  /*b250*/  SYNCS.PHASECHK.TRANS64.TRYWAIT P0, [R0+URZ], R3 ;  /* 0x00000003000075a7 */ /* 0x0022a400080011ff */
[----:B--2---:R-:W-:Y:S05]  /*b260*/  @!P0 NANOSLEEP.SYNCS 0x989680 ;  /* 0x009896800000895d */ /* 0x004fea0003900000 */
[----:B------:R-:W2:Y:S02]  /*b270*/  @!P0 SYNCS.PHASECHK.TRANS64 P0, [R0+URZ], R3 ;  /* 0x00000003000085a7 */ /* 0x000ea400080010ff */
[----:B--2---:R-:W-:Y:S05]  /*b280*/  @!P0 BRA `(.L_x_224) ;  /* 0xfffffffc00f08947 */ /* 0x004fea000383ffff */
[----:B------:R-:W-:Y:S05]  /*b290*/  BRA `(.L_x_225) ;  /* 0xffffff9000487947 */ /* 0x000fea000383ffff */
.L_x_69:
[----:B------:R-:W-:-:S07]  /*b2a0*/  MOV R0, UR5 ;  /* 0x0000000500007c02 */ /* 0x000fce0008000f00 */
.L_x_226:
[----:B-1----:R1:W2:Y:S02]  /*b2b0*/  SYNCS.PHASECHK.TRANS64.TRYWAIT P0, [R0+URZ], R3 ;  /* 0x00000003000075a7 */ /* 0x0022a400080011ff */
[----:B--2---:R-:W-:Y:S05]  /*b2c0*/  @!P0 NANOSLEEP.SYNCS 0x989680 ;  /* 0x009896800000895d */ /* 0x004fea0003900000 */
[----:B------:R-:W2:Y:S02]  /*b2d0*/  @!P0 SYNCS.PHASECHK.TRANS64 P0, [R0+URZ], R3 ;  /* 0x00000003000085a7 */ /* 0x000ea400080010ff */
[----:B--2---:R-:W-:Y:S05]  /*b2e0*/  @!P0 BRA `(.L_x_226) ;  /* 0xfffffffc00f08947 */ /* 0x004fea000383ffff */
[----:B------:R-:W-:Y:S05]  /*b2f0*/  BRA `(.L_x_227) ;  /* 0xffffff9000587947 */ /* 0x000fea000383ffff */
.L_x_70:
[----:B------:R-:W-:-:S07]  /*b300*/  MOV R0, UR5 ;  /* 0x0000000500007c02 */ /* 0x000fce0008000f00 */
.L_x_228:
[----:B-1----:R1:W2:Y:S02]  /*b310*/  SYNCS.PHASECHK.TRANS64.TRYWAIT P0, [R0+URZ], R3 ;  /* 0x00000003000075a7 */ /* 0x0022a400080011ff */
[----:B--2---:R-:W-:Y:S05]  /*b320*/  @!P0 NANOSLEEP.SYNCS 0x989680 ;  /* 0x009896800000895d */ /* 0x004fea0003900000 */
[----:B------:R-:W2:Y:S02]  /*b330*/  @!P0 SYNCS.PHASECHK.TRANS64 P0, [R0+URZ], R3 ;  /* 0x00000003000085a7 */ /* 0x000ea400080010ff */
[----:B--2---:R-:W-:Y:S05]  /*b340*/  @!P0 BRA `(.L_x_228) ;  /* 0xfffffffc00f08947 */ /* 0x004fea000383ffff */
[----:B------:R-:W-:Y:S05]  /*b350*/  BRA `(.L_x_229) ;  /* 0xffffff9000687947 */ /* 0x000fea000383ffff */
.L_x_71:
[----:B------:R-:W-:-:S07]  /*b360*/  MOV R0, UR5 ;  /* 0x0000000500007c02 */ /* 0x000fce0008000f00 */
.L_x_230:
[----:B-1----:R1:W2:Y:S02]  /*b370*/  SYNCS.PHASECHK.TRANS64.TRYWAIT P0, [R0+URZ], R3 ;  /* 0x00000003000075a7 */ /* 0x0022a400080011ff */
[----:B--2---:R-:W-:Y:S05]  /*b380*/  @!P0 NANOSLEEP.SYNCS 0x989680 ;  /* 0x009896800000895d */ /* 0x004fea0003900000 */
[----:B------:R-:W2:Y:S02]  /*b390*/  @!P0 SYNCS.PHASECHK.TRANS64 P0, [R0+URZ], R3 ;  /* 0x00000003000085a7 */ /* 0x000ea400080010ff */
[----:B--2---:R-:W-:Y:S05]  /*b3a0*/  @!P0 BRA `(.L_x_230) ;  /* 0xfffffffc00f08947 */ /* 0x004fea000383ffff */
[----:B------:R-:W-:Y:S05]  /*b3b0*/  BRA `(.L_x_231) ;  /* 0xffffff9000787947 */ /* 0x000fea000383ffff */
.L_x_72:
[----:B------:R-:W-:-:S07]  /*b3c0*/  MOV R0, UR5 ;  /* 0x0000000500007c02 */ /* 0x000fce0008000f00 */
.L_x_232:
[----:B-1----:R1:W2:Y:S02]  /*b3d0*/  SYNCS.PHASECHK.TRANS64.TRYWAIT P0, [R0+URZ], R3 ;  /* 0x00000003000075a7 */ /* 0x0022a400080011ff */
[----:B--2---:R-:W-:Y:S05]  /*b3e0*/  @!P0 NANOSLEEP.SYNCS 0x989680 ;  /* 0x009896800000895d */ /* 0x004fea0003900000 */
[----:B------:R-:W2:Y:S02]  /*b3f0*/  @!P0 SYNCS.PHASECHK.TRANS64 P0, [R0+URZ], R3 ;  /* 0x00000003000085a7 */ /* 0x000ea400080010ff */
[----:B--2---:R-:W-:Y:S05]  /*b400*/  @!P0 BRA `(.L_x_232) ;  /* 0xfffffffc00f08947 */ /* 0x004fea000383ffff */
[----:B------:R-:W-:Y:S05]  /*b410*/  BRA `(.L_x_233) ;  /* 0xffffff9000887947 */ /* 0x000fea000383ffff */
.L_x_73:
[----:B------:R-:W-:-:S07]  /*b420*/  MOV R0, UR5 ;  /* 0x0000000500007c02 */ /* 0x000fce0008000f00 */
.L_x_234:
[----:B-1----:R1:W2:Y:S02]  /*b430*/  SYNCS.PHASECHK.TRANS64.TRYWAIT P0, [R0+URZ], R3 ;  /* 0x00000003000075a7 */ /* 0x0022a400080011ff */
[----:B--2---:R-:W-:Y:S05]  /*b440*/  @!P0 NANOSLEEP.SYNCS 0x989680 ;  /* 0x009896800000895d */ /* 0x004fea0003900000 */
[----:B------:R-:W2:Y:S02]  /*b450*/  @!P0 SYNCS.PHASECHK.TRANS64 P0, [R0+URZ], R3 ;  /* 0x00000003000085a7 */ /* 0x000ea400080010ff */
[----:B--2---:R-:W-:Y:S05]  /*b460*/  @!P0 BRA `(.L_x_234) ;  /* 0xfffffffc00f08947 */ /* 0x004fea000383ffff */
[----:B------:R-:W-:Y:S05]  /*b470*/  BRA `(.L_x_235) ;  /* 0xffffff9000987947 */ /* 0x000fea000383ffff */
.L_x_74:
[----:B------:R-:W-:-:S07]  /*b480*/  MOV R0, UR5 ;  /* 0x0000000500007c02 */ /* 0x000fce0008000f00 */
.L_x_236:
[----:B-1----:R1:W2:Y:S02]  /*b490*/  SYNCS.PHASECHK.TRANS64.TRYWAIT P0, [R0+URZ], R3 ;  /* 0x00000003000075a7 */ /* 0x0022a400080011ff */
[----:B--2---:R-:W-:Y:S05]  /*b4a0*/  @!P0 NANOSLEEP.SYNCS 0x989680 ;  /* 0x009896800000895d */ /* 0x004fea0003900000 */
[----:B------:R-:W2:Y:S02]  /*b4b0*/  @!P0 SYNCS.PHASECHK.TRANS64 P0, [R0+URZ], R3 ;  /* 0x00000003000085a7 */ /* 0x000ea400080010ff */
[----:B--2---:R-:W-:Y:S05]  /*b4c0*/  @!P0 BRA `(.L_x_236) ;  /* 0xfffffffc00f08947 */ /* 0x004fea000383ffff */
[----:B------:R-:W-:Y:S05]  /*b4d0*/  BRA `(.L_x_237) ;  /* 0xffffff9000a87947 */ /* 0x000fea000383ffff */
.L_x_75:
[----:B------:R-:W-:-:S07]  /*b4e0*/  MOV R0, UR5 ;  /* 0x0000000500007c02 */ /* 0x000fce0008000f00 */
.L_x_238:
[----:B-1----:R1:W2:Y:S02]  /*b4f0*/  SYNCS.PHASECHK.TRANS64.TRYWAIT P0, [R0+URZ], R3 ;  /* 0x00000003000075a7 */ /* 0x0022a400080011ff */
[----:B--2---:R-:W-:Y:S05]  /*b500*/  @!P0 NANOSLEEP.SYNCS 0x989680 ;  /* 0x009896800000895d */ /* 0x004fea0003900000 */
[----:B------:R-:W2:Y:S02]  /*b510*/  @!P0 SYNCS.PHASECHK.TRANS64 P0, [R0+URZ], R3 ;  /* 0x00000003000085a7 */ /* 0x000ea400080010ff */
[----:B--2---:R-:W-:Y:S05]  /*b520*/  @!P0 BRA `(.L_x_238) ;  /* 0xfffffffc00f08947 */ /* 0x004fea000383ffff */
[----:B------:R-:W-:Y:S05]  /*b530*/  BRA `(.L_x_239) ;  /* 0xffffff9000b87947 */ /* 0x000fea000383ffff */
.L_x_76:
[----:B------:R-:W-:-:S07]  /*b540*/  MOV R0, UR5 ;  /* 0x0000000500007c02 */ /* 0x000fce0008000f00 */
.L_x_240:
[----:B-1----:R1:W2:Y:S02]  /*b550*/  SYNCS.PHASECHK.TRANS64.TRYWAIT P0, [R0+URZ], R3 ;  /* 0x00000003000075a7 */ /* 0x0022a400080011ff */
[----:B--2---:R-:W-:Y:S05]  /*b560*/  @!P0 NANOSLEEP.SYNCS 0x989680 ;  /* 0x009896800000895d */ /* 0x004fea0003900000 */
[----:B------:R-:W2:Y:S02]  /*b570*/  @!P0 SYNCS.PHASECHK.TRANS64 P0, [R0+URZ], R3 ;  /* 0x00000003000085a7 */ /* 0x000ea400080010ff */
[----:B--2---:R-:W-:Y:S05]  /*b580*/  @!P0 BRA `(.L_x_240) ;  /* 0xfffffffc00f08947 */ /* 0x004fea000383ffff */
[----:B------:R-:W-:Y:S05]  /*b590*/  BRA `(.L_x_241) ;  /* 0xffffff9000c87947 */ /* 0x000fea000383ffff */
.L_x_77:
[----:B------:R-:W-:-:S07]  /*b5a0*/  MOV R0, UR5 ;  /* 0x0000000500007c02 */ /* 0x000fce0008000f00 */
.L_x_242:
[----:B-1----:R1:W2:Y:S02]  /*b5b0*/  SYNCS.PHASECHK.TRANS64.TRYWAIT P0, [R0+URZ], R3 ;  /* 0x00000003000075a7 */ /* 0x0022a400080011ff */
[----:B--2---:R-:W-:Y:S05]  /*b5c0*/  @!P0 NANOSLEEP.SYNCS 0x989680 ;  /* 0x009896800000895d */ /* 0x004fea0003900000 */
[----:B------:R-:W2:Y:S02]  /*b5d0*/  @!P0 SYNCS.PHASECHK.TRANS64 P0, [R0+URZ], R3 ;  /* 0x00000003000085a7 */ /* 0x000ea400080010ff */
[----:B--2---:R-:W-:Y:S05]  /*b5e0*/  @!P0 BRA `(.L_x_242) ;  /* 0xfffffffc00f08947 */ /* 0x004fea000383ffff */
[----:B------:R-:W-:Y:S05]  /*b5f0*/  BRA `(.L_x_243) ;  /* 0xffffff9000d87947 */ /* 0x000fea000383ffff */
.L_x_78:
[----:B------:R-:W-:-:S07]  /*b600*/  MOV R0, UR5 ;  /* 0x0000000500007c02 */ /* 0x000fce0008000f00 */
.L_x_244:
[----:B-1----:R1:W2:Y:S02]  /*b610*/  SYNCS.PHASECHK.TRANS64.TRYWAIT P0, [R0+URZ], R3 ;  /* 0x00000003000075a7 */ /* 0x0022a400080011ff */
[----:B--2---:R-:W-:Y:S05]  /*b620*/  @!P0 NANOSLEEP.SYNCS 0x989680 ;  /* 0x009896800000895d */ /* 0x004fea0003900000 */
[----:B------:R-:W2:Y:S02]  /*b630*/  @!P0 SYNCS.PHASECHK.TRANS64 P0, [R0+URZ], R3 ;  /* 0x00000003000085a7 */ /* 0x000ea400080010ff */
[----:B--2---:R-:W-:Y:S05]  /*b640*/  @!P0 BRA `(.L_x_244) ;  /* 0xfffffffc00f08947 */ /* 0x004fea000383ffff */
[----:B------:R-:W-:Y:S05]  /*b650*/  BRA `(.L_x_245) ;  /* 0xffffff9000e87947 */ /* 0x000fea000383ffff */
.L_x_79:
[----:B------:R-:W-:-:S07]  /*b660*/  MOV R0, UR5 ;  /* 0x0000000500007c02 */ /* 0x000fce0008000f00 */
.L_x_246:
[----:B-1----:R1:W2:Y:S02]  /*b670*/  SYNCS.PHASECHK.TRANS64.TRYWAIT P0, [R0+URZ], R3 ;  /* 0x00000003000075a7 */ /* 0x0022a400080011ff */
[----:B--2---:R-:W-:Y:S05]  /*b680*/  @!P0 NANOSLEEP.SYNCS 0x989680 ;  /* 0x009896800000895d */ /* 0x004fea0003900000 */
[----:B------:R-:W2:Y:S02]  /*b690*/  @!P0 SYNCS.PHASECHK.TRANS64 P0, [R0+URZ], R3 ;  /* 0x00000003000085a7 */ /* 0x000ea400080010ff */
[----:B--2---:R-:W-:Y:S05]  /*b6a0*/  @!P0 BRA `(.L_x_246) ;  /* 0xfffffffc00f08947 */ /* 0x004fea000383ffff */
[----:B------:R-:W-:Y:S05]  /*b6b0*/  BRA `(.L_x_247) ;  /* 0xffffff9000f87947 */ /* 0x000fea000383ffff */
.L_x_80:
[----:B------:R-:W-:-:S07]  /*b6c0*/  MOV R0, UR5 ;  /* 0x0000000500007c02 */ /* 0x000fce0008000f00 */
.L_x_248:
[----:B-1----:R1:W2:Y:S02]  /*b6d0*/  SYNCS.PHASECHK.TRANS64.TRYWAIT P0, [R0+URZ], R3 ;  /* 0x00000003000075a7 */ /* 0x0022a400080011ff */
[----:B--2---:R-:W-:Y:S05]  /*b6e0*/  @!P0 NANOSLEEP.SYNCS 0x989680 ;  /* 0x009896800000895d */ /* 0x004fea0003900000 */
[----:B------:R-:W2:Y:S02]  /*b6f0*/  @!P0 SYNCS.PHASECHK.TRANS64 P0, [R0+URZ], R3 ;  /* 0x00000003000085a7 */ /* 0x000ea400080010ff */
[----:B--2---:R-:W-:Y:S05]  /*b700*/  @!P0 BRA `(.L_x_248) ;  /* 0xfffffffc00f08947 */ /* 0x004fea000383ffff */
[----:B------:R-:W-:Y:S05]  /*b710*/  BRA `(.L_x_249) ;  /* 0xffffff9400087947 */ /* 0x000fea000383ffff */
.L_x_81:
[----:B------:R-:W-:-:S07]  /*b720*/  MOV R0, UR5 ;  /* 0x0000000500007c02 */ /* 0x000fce0008000f00 */
.L_x_250:
[----:B-1----:R1:W2:Y:S02]  /*b730*/  SYNCS.PHASECHK.TRANS64.TRYWAIT P0, [R0+URZ], R3 ;  /* 0x00000003000075a7 */ /* 0x0022a400080011ff */
[----:B--2---:R-:W-:Y:S05]  /*b740*/  @!P0 NANOSLEEP.SYNCS 0x989680 ;  /* 0x009896800000895d */ /* 0x004fea0003900000 */
[----:B------:R-:W2:Y:S02]  /*b750*/  @!P0 SYNCS.PHASECHK.TRANS64 P0, [R0+URZ], R3 ;  /* 0x00000003000085a7 */ /* 0x000ea400080010ff */
[----:B--2---:R-:W-:Y:S05]  /*b760*/  @!P0 BRA `(.L_x_250) ;  /* 0xfffffffc00f08947 */ /* 0x004fea000383ffff */
[----:B------:R-:W-:Y:S05]  /*b770*/  BRA `(.L_x_251) ;  /* 0xffffff9400187947 */ /* 0x000fea000383ffff */
.L_x_82:
[----:B------:R-:W-:-:S07]  /*b780*/  MOV R0, UR5 ;  /* 0x0000000500007c02 */ /* 0x000fce0008000f00 */
.L_x_252:
[----:B-1----:R1:W2:Y:S02]  /*b790*/  SYNCS.PHASECHK.TRANS64.TRYWAIT P0, [R0+URZ], R3 ;  /* 0x00000003000075a7 */ /* 0x0022a400080011ff */
[----:B--2---:R-:W-:Y:S05]  /*b7a0*/  @!P0 NANOSLEEP.SYNCS 0x989680 ;  /* 0x009896800000895d */ /* 0x004fea0003900000 */
[----:B------:R-:W2:Y:S02]  /*b7b0*/  @!P0 SYNCS.PHASECHK.TRANS64 P0, [R0+URZ], R3 ;  /* 0x00000003000085a7 */ /* 0x000ea400080010ff */
[----:B--2---:R-:W-:Y:S05]  /*b7c0*/  @!P0 BRA `(.L_x_252) ;  /* 0xfffffffc00f08947 */ /* 0x004fea000383ffff */
[----:B------:R-:W-:Y:S05]  /*b7d0*/  BRA `(.L_x_253) ;  /* 0xffffff9400287947 */ /* 0x000fea000383ffff */
.L_x_83:
[----:B------:R-:W-:-:S07]  /*b7e0*/  MOV R0, UR5 ;  /* 0x0000000500007c02 */ /* 0x000fce0008000f00 */
.L_x_254:
[----:B-1----:R1:W2:Y:S02]  /*b7f0*/  SYNCS.PHASECHK.TRANS64.TRYWAIT P0, [R0+URZ], R3 ;  /* 0x00000003000075a7 */ /* 0x0022a400080011ff */
[----:B--2---:R-:W-:Y:S05]  /*b800*/  @!P0 NANOSLEEP.SYNCS 0x989680 ;  /* 0x009896800000895d */ /* 0x004fea0003900000 */
[----:B------:R-:W2:Y:S02]  /*b810*/  @!P0 SYNCS.PHASECHK.TRANS64 P0, [R0+URZ], R3 ;  /* 0x00000003000085a7 */ /* 0x000ea400080010ff */
[----:B--2---:R-:W-:Y:S05]  /*b820*/  @!P0 BRA `(.L_x_254) ;  /* 0xfffffffc00f08947 */ /* 0x004fea000383ffff */
[----:B------:R-:W-:Y:S05]  /*b830*/  BRA `(.L_x_255) ;  /* 0xffffff9400387947 */ /* 0x000fea000383ffff */
.L_x_84:
[----:B------:R-:W-:-:S07]  /*b840*/  MOV R0, UR5 ;  /* 0x0000000500007c02 */ /* 0x000fce0008000f00 */
.L_x_256:
[----:B-1----:R1:W2:Y:S02]  /*b850*/  SYNCS.PHASECHK.TRANS64.TRYWAIT P0, [R0+URZ], R3 ;  /* 0x00000003000075a7 */ /* 0x0022a400080011ff */
[----:B--2---:R-:W-:Y:S05]  /*b860*/  @!P0 NANOSLEEP.SYNCS 0x989680 ;  /* 0x009896800000895d */ /* 0x004fea0003900000 */
[----:B------:R-:W2:Y:S02]  /*b870*/  @!P0 SYNCS.PHASECHK.TRANS64 P0, [R0+URZ], R3 ;  /* 0x00000003000085a7 */ /* 0x000ea400080010ff */
[----:B--2---:R-:W-:Y:S05]  /*b880*/  @!P0 BRA `(.L_x_256) ;  /* 0xfffffffc00f08947 */ /* 0x004fea000383ffff */
[----:B------:R-:W-:Y:S05]  /*b890*/  BRA `(.L_x_257) ;  /* 0xffffff9400487947 */ /* 0x000fea000383ffff */
.L_x_85:
[----:B------:R-:W-:-:S07]  /*b8a0*/  MOV R0, UR5 ;  /* 0x0000000500007c02 */ /* 0x000fce0008000f00 */
.L_x_258:
[----:B-1----:R1:W2:Y:S02]  /*b8b0*/  SYNCS.PHASECHK.TRANS64.TRYWAIT P0, [R0+URZ], R3 ;  /* 0x00000003000075a7 */ /* 0x0022a400080011ff */
[----:B--2---:R-:W-:Y:S05]  /*b8c0*/  @!P0 NANOSLEEP.SYNCS 0x989680 ;  /* 0x009896800000895d */ /* 0x004fea0003900000 */
[----:B------:R-:W2:Y:S02]  /*b8d0*/  @!P0 SYNCS.PHASECHK.TRANS64 P0, [R0+URZ], R3 ;  /* 0x00000003000085a7 */ /* 0x000ea400080010ff */
[----:B--2---:R-:W-:Y:S05]  /*b8e0*/  @!P0 BRA `(.L_x_258) ;  /* 0xfffffffc00f08947 */ /* 0x004fea000383ffff */
[----:B------:R-:W-:Y:S05]  /*b8f0*/  BRA `(.L_x_259) ;  /* 0xffffff9400587947 */ /* 0x000fea000383ffff */
.L_x_86:
[----:B------:R-:W-:-:S07]  /*b900*/  MOV R0, UR5 ;  /* 0x0000000500007c02 */ /* 0x000fce0008000f00 */
.L_x_260:
[----:B-1----:R1:W2:Y:S02]  /*b910*/  SYNCS.PHASECHK.TRANS64.TRYWAIT P0, [R0+URZ], R3 ;  /* 0x00000003000075a7 */ /* 0x0022a400080011ff */
[----:B--2---:R-:W-:Y:S05]  /*b920*/  @!P0 NANOSLEEP.SYNCS 0x989680 ;  /* 0x009896800000895d */ /* 0x004fea0003900000 */
[----:B------:R-:W2:Y:S02]  /*b930*/  @!P0 SYNCS.PHASECHK.TRANS64 P0, [R0+URZ], R3 ;  /* 0x00000003000085a7 */ /* 0x000ea400080010ff */
[----:B--2---:R-:W-:Y:S05]  /*b940*/  @!P0 BRA `(.L_x_260) ;  /* 0xfffffffc00f08947 */ /* 0x004fea000383ffff */
[----:B------:R-:W-:Y:S05]  /*b950*/  BRA `(.L_x_261) ;  /* 0xffffff9400687947 */ /* 0x000fea000383ffff */
.L_x_87:
[----:B------:R-:W-:-:S07]  /*b960*/  MOV R0, UR5 ;  /* 0x0000000500007c02 */ /* 0x000fce0008000f00 */
.L_x_262:
[----:B-1----:R1:W2:Y:S02]  /*b970*/  SYNCS.PHASECHK.TRANS64.TRYWAIT P0, [R0+URZ], R3 ;  /* 0x00000003000075a7 */ /* 0x0022a400080011ff */
[----:B--2---:R-:W-:Y:S05]  /*b980*/  @!P0 NANOSLEEP.SYNCS 0x989680 ;  /* 0x009896800000895d */ /* 0x004fea0003900000 */
[----:B------:R-:W2:Y:S02]  /*b990*/  @!P0 SYNCS.PHASECHK.TRANS64 P0, [R0+URZ], R3 ;  /* 0x00000003000085a7 */ /* 0x000ea400080010ff */
[----:B--2---:R-:W-:Y:S05]  /*b9a0*/  @!P0 BRA `(.L_x_262) ;  /* 0xfffffffc00f08947 */ /* 0x004fea000383ffff */
[----:B------:R-:W-:Y:S05]  /*b9b0*/  BRA `(.L_x_263) ;  /* 0xffffff9400787947 */ /* 0x000fea000383ffff */
.L_x_88:
[----:B------:R-:W-:-:S07]  /*b9c0*/  MOV R0, UR5 ;  /* 0x0000000500007c02 */ /* 0x000fce0008000f00 */
.L_x_264:
[----:B-1----:R1:W2:Y:S02]  /*b9d0*/  SYNCS.PHASECHK.TRANS64.TRYWAIT P0, [R0+URZ], R3 ;  /* 0x00000003000075a7 */ /* 0x0022a400080011ff */
[----:B--2---:R-:W-:Y:S05]  /*b9e0*/  @!P0 NANOSLEEP.SYNCS 0x989680 ;  /* 0x009896800000895d */ /* 0x004fea0003900000 */
[----:B------:R-:W2:Y:S02]  /*b9f0*/  @!P0 SYNCS.PHASECHK.TRANS64 P0, [R0+URZ], R3 ;  /* 0x00000003000085a7 */ /* 0x000ea400080010ff */
[----:B--2---:R-:W-:Y:S05]  /*ba00*/  @!P0 BRA `(.L_x_264) ;  /* 0xfffffffc00f08947 */ /* 0x004fea000383ffff */
[----:B------:R-:W-:Y:S05]  /*ba10*/  BRA `(.L_x_265) ;  /* 0xffffff9400887947 */ /* 0x000fea000383ffff */
.L_x_89:
[----:B------:R-:W-:-:S07]  /*ba20*/  MOV R0, UR5 ;  /* 0x0000000500007c02 */ /* 0x000fce0008000f00 */
.L_x_266:
[----:B-1----:R1:W2:Y:S02]  /*ba30*/  SYNCS.PHASECHK.TRANS64.TRYWAIT P0, [R0+URZ], R3 ;  /* 0x00000003000075a7 */ /* 0x0022a400080011ff */
[----:B--2---:R-:W-:Y:S05]  /*ba40*/  @!P0 NANOSLEEP.SYNCS 0x989680 ;  /* 0x009896800000895d */ /* 0x004fea0003900000 */
[----:B------:R-:W2:Y:S02]  /*ba50*/  @!P0 SYNCS.PHASECHK.TRANS64 P0, [R0+URZ], R3 ;  /* 0x00000003000085a7 */ /* 0x000ea400080010ff */
[----:B--2---:R-:W-:Y:S05]  /*ba60*/  @!P0 BRA `(.L_x_266) ;  /* 0xfffffffc00f08947 */ /* 0x004fea000383ffff */
[----:B------:R-:W-:Y:S05]  /*ba70*/  BRA `(.L_x_267) ;  /* 0xffffff9400987947 */ /* 0x000fea000383ffff */
.L_x_90:
[----:B------:R-:W-:-:S07]  /*ba80*/  MOV R0, UR5 ;  /* 0x0000000500007c02 */ /* 0x000fce0008000f00 */
.L_x_268:
[----:B-1----:R1:W2:Y:S02]  /*ba90*/  SYNCS.PHASECHK.TRANS64.TRYWAIT P0, [R0+URZ], R3 ;  /* 0x00000003000075a7 */ /* 0x0022a400080011ff */
[----:B--2---:R-:W-:Y:S05]  /*baa0*/  @!P0 NANOSLEEP.SYNCS 0x989680 ;  /* 0x009896800000895d */ /* 0x004fea0003900000 */
[----:B------:R-:W2:Y:S02]  /*bab0*/  @!P0 SYNCS.PHASECHK.TRANS64 P0, [R0+URZ], R3 ;  /* 0x00000003000085a7 */ /* 0x000ea400080010ff */
[----:B--2---:R-:W-:Y:S05]  /*bac0*/  @!P0 BRA `(.L_x_268) ;  /* 0xfffffffc00f08947 */ /* 0x004fea000383ffff */
[----:B------:R-:W-:Y:S05]  /*bad0*/  BRA `(.L_x_269) ;  /* 0xffffff9400a87947 */ /* 0x000fea000383ffff */
.L_x_91:
[----:B------:R-:W-:-:S07]  /*bae0*/  MOV R0, UR5 ;  /* 0x0000000500007c02 */ /* 0x000fce0008000f00 */
.L_x_270:
[----:B-1----:R1:W2:Y:S02]  /*baf0*/  SYNCS.PHASECHK.TRANS64.TRYWAIT P0, [R0+URZ], R3 ;  /* 0x00000003000075a7 */ /* 0x0022a400080011ff */
[----:B--2---:R-:W-:Y:S05]  /*bb00*/  @!P0 NANOSLEEP.SYNCS 0x989680 ;  /* 0x009896800000895d */ /* 0x004fea0003900000 */
[----:B------:R-:W2:Y:S02]  /*bb10*/  @!P0 SYNCS.PHASECHK.TRANS64 P0, [R0+URZ], R3 ;  /* 0x00000003000085a7 */ /* 0x000ea400080010ff */
[----:B--2---:R-:W-:Y:S05]  /*bb20*/  @!P0 BRA `(.L_x_270) ;  /* 0xfffffffc00f08947 */ /* 0x004fea000383ffff */
[----:B------:R-:W-:Y:S05]  /*bb30*/  BRA `(.L_x_271) ;  /* 0xffffff9400b87947 */ /* 0x000fea000383ffff */
.L_x_94:
[----:B------:R-:W-:-:S07]  /*bb40*/  MOV R4, UR4 ;  /* 0x0000000400047c02 */ /* 0x000fce0008000f00 */
.L_x_272:
[----:B--2---:R2:W3:Y:S02]  /*bb50*/  SYNCS.PHASECHK.TRANS64.TRYWAIT P1, [R4+URZ+0x378], R7 ;  /* 0x00037807040075a7 */ /* 0x0044e400080211ff */
[----:B---3--:R-:W-:Y:S05]  /*bb60*/  @!P1 NANOSLEEP.SYNCS 0x989680 ;  /* 0x009896800000995d */ /* 0x008fea0003900000 */
[----:B------:R-:W3:Y:S02]  /*bb70*/  @!P1 SYNCS.PHASECHK.TRANS64 P1, [R4+URZ+0x378], R7 ;  /* 0x00037807040095a7 */ /* 0x000ee400080210ff */
[----:B---3--:R-:W-:Y:S05]  /*bb80*/  @!P1 BRA `(.L_x_272) ;  /* 0xfffffffc00f09947 */ /* 0x008fea000383ffff */
[----:B------:R-:W-:Y:S05]  /*bb90*/  BRA `(.L_x_273) ;  /* 0xffffff9800207947 */ /* 0x000fea000383ffff */
.L_x_95:
[----:B--2---:R-:W-:-:S07]  /*bba0*/  MOV R4, UR4 ;  /* 0x0000000400047c02 */ /* 0x004fce0008000f00 */
.L_x_274:
[----:B--2---:R2:W3:Y:S02]  /*bbb0*/  SYNCS.PHASECHK.TRANS64.TRYWAIT P1, [R4+URZ+0x370], R5 ;  /* 0x00037005040075a7 */ /* 0x0044e400080211ff */
[----:B---3--:R-:W-:Y:S05]  /*bbc0*/  @!P1 NANOSLEEP.SYNCS 0x989680 ;  /* 0x009896800000995d */ /* 0x008fea0003900000 */
[----:B------:R-:W3:Y:S02]  /*bbd0*/  @!P1 SYNCS.PHASECHK.TRANS64 P1, [R4+URZ+0x370], R5 ;  /* 0x00037005040095a7 */ /* 0x000ee400080210ff */
[----:B---3--:R-:W-:Y:S05]  /*bbe0*/  @!P1 BRA `(.L_x_274) ;  /* 0xfffffffc00f09947 */ /* 0x008fea000383ffff */
[----:B------:R-:W-:Y:S05]  /*bbf0*/  BRA `(.L_x_275) ;  /* 0xffffff9800287947 */ /* 0x000fea000383ffff */
.L_x_105:
[----:B--2---:R-:W-:-:S04]  /*bc00*/  MOV R5, UR5 ;  /* 0x0000000500057c02 */ /* 0x004fc80008000f00 */
[----:B------:R2:W3:Y:S03]  /*bc10*/  SYNCS.PHASECHK.TRANS64.TRYWAIT P0, [R5+URZ+0x8], R6 ;  /* 0x00000806050075a7 */ /* 0x0004e600080011ff */
[----:B---3--:R-:W-:Y:S05]  /*bc20*/  @!P0 NANOSLEEP.SYNCS 0x989680 ;  /* 0x009896800000895d */ /* 0x008fea0003900000 */
[----:B------:R-:W3:Y:S02]  /*bc30*/  @!P0 SYNCS.PHASECHK.TRANS64 P0, [R5+URZ+0x8], R6 ;  /* 0x00000806050085a7 */ /* 0x000ee400080010ff */
[----:B---3--:R-:W-:Y:S05]  /*bc40*/  @!P0 BRA `(.L_x_105) ;  /* 0xfffffffc00ec8947 */ /* 0x008fea000383ffff */
[----:B------:R-:W-:Y:S05]  /*bc50*/  BRA `(.L_x_104) ;  /* 0xffffff9800f07947 */ /* 0x000fea000383ffff */
.L_x_107:
[----:B------:R-:W-:Y:S01]  /*bc60*/  BSSY B0, `(.L_x_276) ;  /* 0x0000006000007945 */ /* 0x000fe20003800000 */
[----:B------:R-:W-:-:S07]  /*bc70*/  MOV R15, 0xffffffff ;  /* 0xffffffff000f7802 */ /* 0x000fce0000000f00 */
[----:B-12--5:R-:W-:Y:S05]  /*bc80*/  WARPSYNC.COLLECTIVE R15, `(.L_x_277) ;  /* 0x000000000f0c7348 */ /* 0x026fea0003c00000 */
[----:B------:R-:W-:Y:S02]  /*bc90*/  ELECT P6, UR79, PT ;  /* 0x00000000004f782f */ /* 0x000fe400038c0000 */
[----:B------:R-:W-:Y:S01]  /*bca0*/  MOV R14, UR79 ;  /* 0x0000004f000e7c02 */ /* 0x000fe20008000f00 */
[----:B-12--5:R-:W-:Y:S10]  /*bcb0*/  ENDCOLLECTIVE ;  /* 0x000000000000791b */ /* 0x026ff40003800000 */
.L_x_277:
[----:B------:R-:W-:Y:S05]  /*bcc0*/  BSYNC B0 ;  /* 0x0000000000007941 */ /* 0x000fea0003800000 */
.L_x_276:
[----:B------:R-:W-:Y:S05]  /*bcd0*/  BRA `(.L_x_278) ;  /* 0xffffff9c00207947 */ /* 0x000fea000383ffff */
.L_x_109:
[----:B--2---:R-:W-:-:S04]  /*bce0*/  MOV R3, UR5 ;  /* 0x0000000500037c02 */ /* 0x004fc80008000f00 */
[----:B------:R2:W3:Y:S03]  /*bcf0*/  SYNCS.PHASECHK.TRANS64.TRYWAIT P0, [R3+URZ+0x8], R4 ;  /* 0x00000804030075a7 */ /* 0x0004e600080011ff */
[----:B---3--:R-:W-:Y:S05]  /*bd00*/  @!P0 NANOSLEEP.SYNCS 0x989680 ;  /* 0x009896800000895d */ /* 0x008fea0003900000 */
[----:B------:R-:W3:Y:S02]  /*bd10*/  @!P0 SYNCS.PHASECHK.TRANS64 P0, [R3+URZ+0x8], R4 ;  /* 0x00000804030085a7 */ /* 0x000ee400080010ff */
[----:B---3--:R-:W-:Y:S05]  /*bd20*/  @!P0 BRA `(.L_x_109) ;  /* 0xfffffffc00ec8947 */ /* 0x008fea000383ffff */
[----:B------:R-:W-:Y:S05]  /*bd30*/  BRA `(.L_x_108) ;  /* 0xffffff9c00247947 */ /* 0x000fea000383ffff */
.L_x_110:
[----:B------:R-:W-:-:S07]  /*bd40*/  MOV R4, UR14 ;  /* 0x0000000e00047c02 */ /* 0x000fce0008000f00 */
.L_x_279:
[----:B-1----:R1:W2:Y:S02]  /*bd50*/  SYNCS.PHASECHK.TRANS64.TRYWAIT P0, [R4+URZ+0x370], R5 ;  /* 0x00037005040075a7 */ /* 0x0022a400080011ff */
[----:B--2---:R-:W-:Y:S05]  /*bd60*/  @!P0 NANOSLEEP.SYNCS 0x989680 ;  /* 0x009896800000895d */ /* 0x004fea0003900000 */
[----:B------:R-:W2:Y:S02]  /*bd70*/  @!P0 SYNCS.PHASECHK.TRANS64 P0, [R4+URZ+0x370], R5 ;  /* 0x00037005040085a7 */ /* 0x000ea400080010ff */
[----:B--2---:R-:W-:Y:S05]  /*bd80*/  @!P0 BRA `(.L_x_279) ;  /* 0xfffffffc00f08947 */ /* 0x004fea000383ffff */
[----:B------:R-:W-:Y:S05]  /*bd90*/  BRA `(.L_x_280) ;  /* 0xffffffa0000c7947 */ /* 0x000fea000383ffff */
.L_x_112:
[----:B------:R-:W-:-:S07]  /*bda0*/  MOV R4, UR19 ;  /* 0x0000001300047c02 */ /* 0x000fce0008000f00 */
.L_x_281:
[----:B-1----:R1:W2:Y:S02]  /*bdb0*/  SYNCS.PHASECHK.TRANS64.TRYWAIT P0, [R4+URZ+0x390], R5 ;  /* 0x00039005040075a7 */ /* 0x0022a400080011ff */
[----:B--2---:R-:W-:Y:S05]  /*bdc0*/  @!P0 NANOSLEEP.SYNCS 0x989680 ;  /* 0x009896800000895d */ /* 0x004fea0003900000 */
[----:B------:R-:W2:Y:S02]  /*bdd0*/  @!P0 SYNCS.PHASECHK.TRANS64 P0, [R4+URZ+0x390], R5 ;  /* 0x00039005040085a7 */ /* 0x000ea400080010ff */
[----:B--2---:R-:W-:Y:S05]  /*bde0*/  @!P0 BRA `(.L_x_281) ;  /* 0xfffffffc00f08947 */ /* 0x004fea000383ffff */
[----:B------:R-:W-:Y:S05]  /*bdf0*/  BRA `(.L_x_111) ;  /* 0xffffffa0002c7947 */ /* 0x000fea000383ffff */
.L_x_116:
[----:B-1----:R-:W-:Y:S07]  /*be00*/  MOV R4, UR11 ;  /* 0x0000000b00047c02 */ /* 0x002fee0008000f00 */
.L_x_282:
[----:B-1----:R1:W2:Y:S02]  /*be10*/  SYNCS.PHASECHK.TRANS64.TRYWAIT P0, [R4+URZ], R7 ;  /* 0x00000007040075a7 */ /* 0x0022a400080011ff */
[----:B--2---:R-:W-:Y:S05]  /*be20*/  @!P0 NANOSLEEP.SYNCS 0x989680 ;  /* 0x009896800000895d */ /* 0x004fea0003900000 */
[----:B------:R-:W2:Y:S02]  /*be30*/  @!P0 SYNCS.PHASECHK.TRANS64 P0, [R4+URZ], R7 ;  /* 0x00000007040085a7 */ /* 0x000ea400080010ff */
[----:B--2---:R-:W-:Y:S05]  /*be40*/  @!P0 BRA `(.L_x_282) ;  /* 0xfffffffc00f08947 */ /* 0x004fea000383ffff */
[----:B------:R-:W-:Y:S05]  /*be50*/  BRA `(.L_x_115) ;  /* 0xffffffa000507947 */ /* 0x000fea000383ffff */
.L_x_120:
[----:B--2---:R-:W-:-:S07]  /*be60*/  MOV R0, UR4 ;  /* 0x0000000400007c02 */ /* 0x004fce0008000f00 */
.L_x_283:
[----:B-1----:R1:W2:Y:S02]  /*be70*/  SYNCS.PHASECHK.TRANS64.TRYWAIT P0, [R0+URZ], R5 ;  /* 0x00000005000075a7 */ /* 0x0022a400080011ff */
[----:B--2---:R-:W-:Y:S05]  /*be80*/  @!P0 NANOSLEEP.SYNCS 0x989680 ;  /* 0x009896800000895d */ /* 0x004fea0003900000 */
[----:B------:R-:W2:Y:S02]  /*be90*/  @!P0 SYNCS.PHASECHK.TRANS64 P0, [R0+URZ], R5 ;  /* 0x00000005000085a7 */ /* 0x000ea400080010ff */
[----:B--2---:R-:W-:Y:S05]  /*bea0*/  @!P0 BRA `(.L_x_283) ;  /* 0xfffffffc00f08947 */ /* 0x004fea000383ffff */
[----:B------:R-:W-:Y:S05]  /*beb0*/  BRA `(.L_x_284) ;  /* 0xffffffa400047947 */ /* 0x000fea000383ffff */
.L_x_123:
[----:B------:R-:W-:-:S07]  /*bec0*/  MOV R0, UR14 ;  /* 0x0000000e00007c02 */ /* 0x000fce0008000f00 */
.L_x_285:
[----:B-1----:R1:W2:Y:S02]  /*bed0*/  SYNCS.PHASECHK.TRANS64.TRYWAIT P1, [R0+URZ+0x3a0], R5 ;  /* 0x0003a005000075a7 */ /* 0x0022a400080211ff */
[----:B--2---:R-:W-:Y:S05]  /*bee0*/  @!P1 NANOSLEEP.SYNCS 0x989680 ;  /* 0x009896800000995d */ /* 0x004fea0003900000 */
[----:B------:R-:W2:Y:S02]  /*bef0*/  @!P1 SYNCS.PHASECHK.TRANS64 P1, [R0+URZ+0x3a0], R5 ;  /* 0x0003a005000095a7 */ /* 0x000ea400080210ff */
[----:B--2---:R-:W-:Y:S05]  /*bf00*/  @!P1 BRA `(.L_x_285) ;  /* 0xfffffffc00f09947 */ /* 0x004fea000383ffff */
[----:B------:R-:W-:Y:S05]  /*bf10*/  BRA `(.L_x_286) ;  /* 0xffffffa400507947 */ /* 0x000fea000383ffff */
.L_x_128:
[----:B------:R-:W-:Y:S07]  /*bf20*/  MOV R0, UR27 ;  /* 0x0000001b00007c02 */ /* 0x000fee0008000f00 */
.L_x_287:
[----:B-1----:R1:W3:Y:S02]  /*bf30*/  SYNCS.PHASECHK.TRANS64.TRYWAIT P0, [R0+URZ+0x370], R5 ;  /* 0x00037005000075a7 */ /* 0x0022e400080011ff */
[----:B---3--:R-:W-:Y:S05]  /*bf40*/  @!P0 NANOSLEEP.SYNCS 0x989680 ;  /* 0x009896800000895d */ /* 0x008fea0003900000 */
[----:B------:R-:W3:Y:S02]  /*bf50*/  @!P0 SYNCS.PHASECHK.TRANS64 P0, [R0+URZ+0x370], R5 ;  /* 0x00037005000085a7 */ /* 0x000ee400080010ff */
[----:B---3--:R-:W-:Y:S05]  /*bf60*/  @!P0 BRA `(.L_x_287) ;  /* 0xfffffffc00f08947 */ /* 0x008fea000383ffff */
[----:B------:R-:W-:Y:S05]  /*bf70*/  BRA `(.L_x_288) ;  /* 0xffffffa800987947 */ /* 0x000fea000383ffff */
.L_x_131:
[----:B------:R-:W-:Y:S07]  /*bf80*/  MOV R0, UR27 ;  /* 0x0000001b00007c02 */ /* 0x000fee0008000f00 */
.L_x_289:
[----:B-1----:R1:W3:Y:S02]  /*bf90*/  SYNCS.PHASECHK.TRANS64.TRYWAIT P2, [R0+URZ+0x368], R11 ;  /* 0x0003680b000075a7 */ /* 0x0022e400080411ff */
[----:B---3--:R-:W-:Y:S05]  /*bfa0*/  @!P2 NANOSLEEP.SYNCS 0x989680 ;  /* 0x009896800000a95d */ /* 0x008fea0003900000 */
[----:B------:R-:W3:Y:S02]  /*bfb0*/  @!P2 SYNCS.PHASECHK.TRANS64 P2, [R0+URZ+0x368], R11 ;  /* 0x0003680b0000a5a7 */ /* 0x000ee400080410ff */
[----:B---3--:R-:W-:Y:S05]  /*bfc0*/  @!P2 BRA `(.L_x_289) ;  /* 0xfffffffc00f0a947 */ /* 0x008fea000383ffff */
[----:B------:R-:W-:Y:S05]  /*bfd0*/  BRA `(.L_x_130) ;  /* 0xffffffac00fc7947 */ /* 0x000fea000383ffff */
.L_x_134:
[----:B------:R-:W-:Y:S07]  /*bfe0*/  MOV R2, UR27 ;  /* 0x0000001b00027c02 */ /* 0x000fee0008000f00 */
.L_x_290:
[----:B-1----:R1:W3:Y:S02]  /*bff0*/  SYNCS.PHASECHK.TRANS64.TRYWAIT P1, [R2+URZ+0x350], R9 ;  /* 0x00035009020075a7 */ /* 0x0022e400080211ff */
[----:B---3--:R-:W-:Y:S05]  /*c000*/  @!P1 NANOSLEEP.SYNCS 0x989680 ;  /* 0x009896800000995d */ /* 0x008fea0003900000 */
[----:B------:R-:W3:Y:S02]  /*c010*/  @!P1 SYNCS.PHASECHK.TRANS64 P1, [R2+URZ+0x350], R9 ;  /* 0x00035009020095a7 */ /* 0x000ee400080210ff */
[----:B---3--:R-:W-:Y:S05]  /*c020*/  @!P1 BRA `(.L_x_290) ;  /* 0xfffffffc00f09947 */ /* 0x008fea000383ffff */
[----:B------:R-:W-:Y:S05]  /*c030*/  BRA `(.L_x_291) ;  /* 0xffffffb000b07947 */ /* 0x000fea000383ffff */
.L_x_135:
[----:B------:R-:W-:Y:S07]  /*c040*/  MOV R0, UR27 ;  /* 0x0000001b00007c02 */ /* 0x000fee0008000f00 */
.L_x_292:
[----:B-1----:R1:W3:Y:S02]  /*c050*/  SYNCS.PHASECHK.TRANS64.TRYWAIT P0, [R0+URZ+0x358], R9 ;  /* 0x00035809000075a7 */ /* 0x0022e400080011ff */
[----:B---3--:R-:W-:Y:S05]  /*c060*/  @!P0 NANOSLEEP.SYNCS 0x989680 ;  /* 0x009896800000895d */ /* 0x008fea0003900000 */
[----:B------:R-:W3:Y:S02]  /*c070*/  @!P0 SYNCS.PHASECHK.TRANS64 P0, [R0+URZ+0x358], R9 ;  /* 0x00035809000085a7 */ /* 0x000ee400080010ff */
[----:B---3--:R-:W-:Y:S05]  /*c080*/  @!P0 BRA `(.L_x_292) ;  /* 0xfffffffc00f08947 */ /* 0x008fea000383ffff */
[----:B------:R-:W-:Y:S05]  /*c090*/  BRA `(.L_x_293) ;  /* 0xffffffb400147947 */ /* 0x000fea000383ffff */
.L_x_137:
[----:B------:R-:W-:-:S07]  /*c0a0*/  MOV R0, UR27 ;  /* 0x0000001b00007c02 */ /* 0x000fce0008000f00 */
.L_x_294:
[----:B-1----:R1:W3:Y:S02]  /*c0b0*/  SYNCS.PHASECHK.TRANS64.TRYWAIT P0, [R0+URZ+0x350], R3 ;  /* 0x00035003000075a7 */ /* 0x0022e400080011ff */
[----:B---3--:R-:W-:Y:S05]  /*c0c0*/  @!P0 NANOSLEEP.SYNCS 0x989680 ;  /* 0x009896800000895d */ /* 0x008fea0003900000 */
[----:B------:R-:W3:Y:S02]  /*c0d0*/  @!P0 SYNCS.PHASECHK.TRANS64 P0, [R0+URZ+0x350], R3 ;  /* 0x00035003000085a7 */ /* 0x000ee400080010ff */
[----:B---3--:R-:W-:Y:S05]  /*c0e0*/  @!P0 BRA `(.L_x_294) ;  /* 0xfffffffc00f08947 */ /* 0x008fea000383ffff */
[----:B------:R-:W-:Y:S05]  /*c0f0*/  BRA `(.L_x_295) ;  /* 0xffffffb400a47947 */ /* 0x000fea000383ffff */
.L_x_139:
[----:B------:R-:W-:Y:S07]  /*c100*/  MOV R0, UR44 ;  /* 0x0000002c00007c02 */ /* 0x000fee0008000f00 */
.L_x_296:
[----:B-1----:R1:W2:Y:S02]  /*c110*/  SYNCS.PHASECHK.TRANS64.TRYWAIT P0, [R0+URZ+0x370], R3 ;  /* 0x00037003000075a7 */ /* 0x0022a400080011ff */
[----:B--2---:R-:W-:Y:S05]  /*c120*/  @!P0 NANOSLEEP.SYNCS 0x989680 ;  /* 0x009896800000895d */ /* 0x004fea0003900000 */
[----:B------:R-:W2:Y:S02]  /*c130*/  @!P0 SYNCS.PHASECHK.TRANS64 P0, [R0+URZ+0x370], R3 ;  /* 0x00037003000085a7 */ /* 0x000ea400080010ff */
[----:B--2---:R-:W-:Y:S05]  /*c140*/  @!P0 BRA `(.L_x_296) ;  /* 0xfffffffc00f08947 */ /* 0x004fea000383ffff */
[----:B------:R-:W-:Y:S05]  /*c150*/  BRA `(.L_x_297) ;  /* 0xffffffb800687947 */ /* 0x000fea000383ffff */
.L_x_150:
[----:B---3--:R3:W4:Y:S02]  /*c160*/  SYNCS.PHASECHK.TRANS64.TRYWAIT P1, [R0+URZ+0x340], R3 ;  /* 0x00034003000075a7 */ /* 0x00872400080211ff */
[----:B----4-:R-:W-:Y:S05]  /*c170*/  @!P1 NANOSLEEP.SYNCS 0x989680 ;  /* 0x009896800000995d */ /* 0x010fea0003900000 */
[----:B------:R-:W4:Y:S02]  /*c180*/  @!P1 SYNCS.PHASECHK.TRANS64 P1, [R0+URZ+0x340], R3 ;  /* 0x00034003000095a7 */ /* 0x000f2400080210ff */
[----:B----4-:R-:W-:Y:S05]  /*c190*/  @!P1 BRA `(.L_x_150) ;  /* 0xfffffffc00f09947 */ /* 0x010fea000383ffff */
[----:B------:R-:W-:Y:S05]  /*c1a0*/  BRA `(.L_x_149) ;  /* 0xffffffc800487947 */ /* 0x000fea000383ffff */
.L_x_152:
[----:B--2---:R2:W1:Y:S02]  /*c1b0*/  SYNCS.PHASECHK.TRANS64.TRYWAIT P0, [R103+URZ+0x380], R4 ;  /* 0x00038004670075a7 */ /* 0x00446400080011ff */
[----:B-1----:R-:W-:Y:S05]  /*c1c0*/  @!P0 NANOSLEEP.SYNCS 0x989680 ;  /* 0x009896800000895d */ /* 0x002fea0003900000 */
[----:B------:R-:W1:Y:S02]  /*c1d0*/  @!P0 SYNCS.PHASECHK.TRANS64 P0, [R103+URZ+0x380], R4 ;  /* 0x00038004670085a7 */ /* 0x000e6400080010ff */
[----:B-1----:R-:W-:Y:S05]  /*c1e0*/  @!P0 BRA `(.L_x_152) ;  /* 0xfffffffc00f08947 */ /* 0x002fea000383ffff */
[----:B------:R-:W-:Y:S05]  /*c1f0*/  BRA `(.L_x_151) ;  /* 0xffffffc800987947 */ /* 0x000fea000383ffff */
.L_x_161:
[----:B---3--:R3:W4:Y:S02]  /*c200*/  SYNCS.PHASECHK.TRANS64.TRYWAIT P0, [R116+URZ+0x340], R3 ;  /* 0x00034003740075a7 */ /* 0x00872400080011ff */
[----:B----4-:R-:W-:Y:S05]  /*c210*/  @!P0 NANOSLEEP.SYNCS 0x989680 ;  /* 0x009896800000895d */ /* 0x010fea0003900000 */
[----:B------:R-:W4:Y:S02]  /*c220*/  @!P0 SYNCS.PHASECHK.TRANS64 P0, [R116+URZ+0x340], R3 ;  /* 0x00034003740085a7 */ /* 0x000f2400080010ff */
[----:B----4-:R-:W-:Y:S05]  /*c230*/  @!P0 BRA `(.L_x_161) ;  /* 0xfffffffc00f08947 */ /* 0x010fea000383ffff */
[----:B------:R-:W-:Y:S05]  /*c240*/  BRA `(.L_x_160) ;  /* 0xffffffd400bc7947 */ /* 0x000fea000383ffff */
        .weak           $__internal_0_$__cuda_sm10x_tcgen05_guardrail_trap_col_being_dealloced_not_returned_by_alloc
        .type           $__internal_0_$__cuda_sm10x_tcgen05_guardrail_trap_col_being_dealloced_not_returned_by_alloc,@function
        .size           $__internal_0_$__cuda_sm10x_tcgen05_guardrail_trap_col_being_dealloced_not_returned_by_alloc,($__internal_1_$__cuda_sm10x_tcgen05_guardrail_trap_phase_invalid_during_alloc - $__internal_0_$__cuda_sm10x_tcgen05_guardrail_trap_col_being_dealloced_not_returned_by_alloc)
$__internal_0_$__cuda_sm10x_tcgen05_guardrail_trap_col_being_dealloced_not_returned_by_alloc:
[----:B------:R-:W-:Y:S05]  /*c250*/  BPT.TRAP 0x1 ;  /* 0x000000040000795c */ /* 0x000fea0000300000 */
[----:B------:R-:W-:-:S04]  /*c260*/  HFMA2 R3, -RZ, RZ, 0, 0 ;  /* 0x00000000ff037431 */ /* 0x000fc800000001ff */
[----:B------:R-:W-:Y:S05]  /*c270*/  RET.REL.NODEC R2 `(_ZN7cutlass13device_kernelINS_4conv6kernel13ConvUniversalINS1_16ConvProblemShapeILNS1_8OperatorE0ELi3EEENS1_10collective14CollectiveConvINS1_47MainloopSm100TmaUmmaWarpSpecializedImplicitGemmILS5_0ELi52ELi3ELi1ELi2EN4cute5tupleIJNSA_1CILi2EEENSC_ILi1EEESE_EEEEENSB_IJNSC_ILi128EEESH_NSB_IJNSC_ILi32EEEEEEEEENS_12float_e4m3_tESL_NSA_8TiledMMAINSA_8MMA_AtomIJNSA_10MMA_TraitsINSA_25SM100_MMA_F8F6F4_2x1SM_SSEJSL_SL_fSH_SH_NSA_17integral_constantINSA_4UMMA5MajorELSS_0EEEST_NSQ_INSR_7ScaleInELSU_0EEESV_EEEEEENSA_6LayoutINSB_IJSE_SE_SE_EEENSB_IJNSC_ILi0EEES10_S10_EEEEENSB_IJNSA_10UnderscoreES13_S13_EEEEENS7_6detail27Sm100ImplicitGemmTileTraitsINSA_25SM100_TMA_2SM_LOAD_IM2COLENSA_14ComposedLayoutINSA_7SwizzleILi1ELi4ELi3EEENSA_18smem_ptr_flag_bitsILi8EEENSY_INSB_IJNSC_ILi8EEESI_EEENSB_IJSI_SE_EEEEEEEvEENS17_INSA_18SM100_TMA_2SM_LOADES1I_vEEEENS_8epilogue10collective18CollectiveEpilogueINS1N_23Sm100TmaWarpSpecializedILi2ELi2ELi32ELb0ELb0EEEJNSB_IJNSC_ILi64EEESH_SJ_EEENSB_IJNSY_IS1S_SE_EENSY_INSB_IJSI_SD_EEENSB_IJSE_S1S_EEEEEEEESL_NSB_IJNSB_IJllllEEESE_S10_EEESL_S20_NS1N_6fusion15FusionCallbacksIS1R_NS21_17LinearCombinationISL_fSL_fLNS_15FloatRoundStyleE2EEES1T_S1Y_JEEENSA_5SM1004TMEM4LOAD26SM100_TMEM_LOAD_32dp32b32xENSA_20SM90_TMA_LOAD_IM2COLES1I_NSA_39AutoVectorizingCopyWithAssumedAlignmentILi128EEENSA_21SM90_TMA_STORE_IM2COLES1I_S2D_S2D_EEEvvEEEEvNT_6ParamsE) ;  /* 0xffffff3c02607950 */ /* 0x000fea0003c3ffff */
        .weak           $__internal_1_$__cuda_sm10x_tcgen05_guardrail_trap_phase_invalid_during_alloc
        .type           $__internal_1_$__cuda_sm10x_tcgen05_guardrail_trap_phase_invalid_during_alloc,@function
        .size           $__internal_1_$__cuda_sm10x_tcgen05_guardrail_trap_phase_invalid_during_alloc,($__internal_2_$__cuda_sm10x_tcgen05_guardrail_trap_unallocated_columns_being_dealloced - $__internal_1_$__cuda_sm10x_tcgen05_guardrail_trap_phase_invalid_during_alloc)
$__internal_1_$__cuda_sm10x_tcgen05_guardrail_trap_phase_invalid_during_alloc:
[----:B------:R-:W-:Y:S05]  /*c280*/  BPT.TRAP 0x1 ;  /* 0x000000040000795c */ /* 0x000fea0000300000 */
[----:B------:R-:W-:-:S04]  /*c290*/  MOV R5, 0x0 ;  /* 0x0000000000057802 */ /* 0x000fc80000000f00 */
[----:B------:R-:W-:Y:S05]  /*c2a0*/  RET.REL.NODEC R4 `(_ZN7cutlass13device_kernelINS_4conv6kernel13ConvUniversalINS1_16ConvProblemShapeILNS1_8OperatorE0ELi3EEENS1_10collective14CollectiveConvINS1_47MainloopSm100TmaUmmaWarpSpecializedImplicitGemmILS5_0ELi52ELi3ELi1ELi2EN4cute5tupleIJNSA_1CILi2EEENSC_ILi1EEESE_EEEEENSB_IJNSC_ILi128EEESH_NSB_IJNSC_ILi32EEEEEEEEENS_12float_e4m3_tESL_NSA_8TiledMMAINSA_8MMA_AtomIJNSA_10MMA_TraitsINSA_25SM100_MMA_F8F6F4_2x1SM_SSEJSL_SL_fSH_SH_NSA_17integral_constantINSA_4UMMA5MajorELSS_0EEEST_NSQ_INSR_7ScaleInELSU_0EEESV_EEEEEENSA_6LayoutINSB_IJSE_SE_SE_EEENSB_IJNSC_ILi0EEES10_S10_EEEEENSB_IJNSA_10UnderscoreES13_S13_EEEEENS7_6detail27Sm100ImplicitGemmTileTraitsINSA_25SM100_TMA_2SM_LOAD_IM2COLENSA_14ComposedLayoutINSA_7SwizzleILi1ELi4ELi3EEENSA_18smem_ptr_flag_bitsILi8EEENSY_INSB_IJNSC_ILi8EEESI_EEENSB_IJSI_SE_EEEEEEEvEENS17_INSA_18SM100_TMA_2SM_LOADES1I_vEEEENS_8epilogue10collective18CollectiveEpilogueINS1N_23Sm100TmaWarpSpecializedILi2ELi2ELi32ELb0ELb0EEEJNSB_IJNSC_ILi64EEESH_SJ_EEENSB_IJNSY_IS1S_SE_EENSY_INSB_IJSI_SD_EEENSB_IJSE_S1S_EEEEEEEESL_NSB_IJNSB_IJllllEEESE_S10_EEESL_S20_NS1N_6fusion15FusionCallbacksIS1R_NS21_17LinearCombinationISL_fSL_fLNS_15FloatRoundStyleE2EEES1T_S1Y_JEEENSA_5SM1004TMEM4LOAD26SM100_TMEM_LOAD_32dp32b32xENSA_20SM90_TMA_LOAD_IM2COLES1I_NSA_39AutoVectorizingCopyWithAssumedAlignmentILi128EEENSA_21SM90_TMA_STORE_IM2COLES1I_S2D_S2D_EEEvvEEEEvNT_6ParamsE) ;  /* 0xffffff3c04547950 */ /* 0x000fea0003c3ffff */
        .weak           $__internal_2_$__cuda_sm10x_tcgen05_guardrail_trap_unallocated_columns_being_dealloced
        .type           $__internal_2_$__cuda_sm10x_tcgen05_guardrail_trap_unallocated_columns_being_dealloced,@function
        .size           $__internal_2_$__cuda_sm10x_tcgen05_guardrail_trap_unallocated_columns_being_dealloced,(.L_x_299 - $__internal_2_$__cuda_sm10x_tcgen05_guardrail_trap_unallocated_columns_being_dealloced)
$__internal_2_$__cuda_sm10x_tcgen05_guardrail_trap_unallocated_columns_being_dealloced:
[----:B------:R-:W-:Y:S05]  /*c2b0*/  BPT.TRAP 0x1 ;  /* 0x000000040000795c */ /* 0x000fea0000300000 */
[----:B------:R-:W-:-:S04]  /*c2c0*/  HFMA2 R3, -RZ, RZ, 0, 0 ;  /* 0x00000000ff037431 */ /* 0x000fc800000001ff */
[----:B------:R-:W-:Y:S05]  /*c2d0*/  RET.REL.NODEC R2 `(_ZN7cutlass13device_kernelINS_4conv6kernel13ConvUniversalINS1_16ConvProblemShapeILNS1_8OperatorE0ELi3EEENS1_10collective14CollectiveConvINS1_47MainloopSm100TmaUmmaWarpSpecializedImplicitGemmILS5_0ELi52ELi3ELi1ELi2EN4cute5tupleIJNSA_1CILi2EEENSC_ILi1EEESE_EEEEENSB_IJNSC_ILi128EEESH_NSB_IJNSC_ILi32EEEEEEEEENS_12float_e4m3_tESL_NSA_8TiledMMAINSA_8MMA_AtomIJNSA_10MMA_TraitsINSA_25SM100_MMA_F8F6F4_2x1SM_SSEJSL_SL_fSH_SH_NSA_17integral_constantINSA_4UMMA5MajorELSS_0EEEST_NSQ_INSR_7ScaleInELSU_0EEESV_EEEEEENSA_6LayoutINSB_IJSE_SE_SE_EEENSB_IJNSC_ILi0EEES10_S10_EEEEENSB_IJNSA_10UnderscoreES13_S13_EEEEENS7_6detail27Sm100ImplicitGemmTileTraitsINSA_25SM100_TMA_2SM_LOAD_IM2COLENSA_14ComposedLayoutINSA_7SwizzleILi1ELi4ELi3EEENSA_18smem_ptr_flag_bitsILi8EEENSY_INSB_IJNSC_ILi8EEESI_EEENSB_IJSI_SE_EEEEEEEvEENS17_INSA_18SM100_TMA_2SM_LOADES1I_vEEEENS_8epilogue10collective18CollectiveEpilogueINS1N_23Sm100TmaWarpSpecializedILi2ELi2ELi32ELb0ELb0EEEJNSB_IJNSC_ILi64EEESH_SJ_EEENSB_IJNSY_IS1S_SE_EENSY_INSB_IJSI_SD_EEENSB_IJSE_S1S_EEEEEEEESL_NSB_IJNSB_IJllllEEESE_S10_EEESL_S20_NS1N_6fusion15FusionCallbacksIS1R_NS21_17LinearCombinationISL_fSL_fLNS_15FloatRoundStyleE2EEES1T_S1Y_JEEENSA_5SM1004TMEM4LOAD26SM100_TMEM_LOAD_32dp32b32xENSA_20SM90_TMA_LOAD_IM2COLES1I_NSA_39AutoVectorizingCopyWithAssumedAlignmentILi128EEENSA_21SM90_TMA_STORE_IM2COLES1I_S2D_S2D_EEEvvEEEEvNT_6ParamsE) ;  /* 0xffffff3c02487950 */ /* 0x000fea0003c3ffff */
.L_x_298:
[----:B------:R-:W-:-:S00]  /*c2e0*/  BRA `(.L_x_298) ;  /* 0xfffffffc00fc7947 */ /* 0x000fc0000383ffff */
[----:B------:R-:W-:-:S00]  /*c2f0*/  NOP ;  /* 0x0000000000007918 */ /* 0x000fc00000000000 */
        /* <DEDUP_REMOVED lines=8> */
.L_x_299:


//--------------------- .nv.global.init           --------------------------
	.section	.nv.global.init,"aw",@progbits
.nv.global.init:
	.type		$str$29,@object
	.size		$str$29,($str$30 - $str$29)
$str$29:
        /*0000*/ 	.byte	0x28, 0x61, 0x64, 0x64, 0x72, 0x65, 0x73, 0x73, 0x20, 0x26, 0x20, 0x6d, 0x61, 0x73, 0x6b, 0x29
        /*0010*/ 	.byte	0x20, 0x3d, 0x3d, 0x20, 0x30, 0x00
	.type		$str$30,@object
	.size		$str$30,($str$28 - $str$30)
$str$30:
        /*0016*/ 	.byte	0x2f, 0x74, 0x6d, 0x70, 0x2f, 0x63, 0x75, 0x74, 0x6c, 0x61, 0x73, 0x73, 0x5f, 0x73, 0x77, 0x65
        /*0026*/ 	.byte	0x65, 0x70, 0x5f, 0x73, 0x72, 0x63, 0x2f, 0x69, 0x6e, 0x63, 0x6c, 0x75, 0x64, 0x65, 0x2f, 0x63
        /*0036*/ 	.byte	0x75, 0x74, 0x65, 0x2f, 0x70, 0x6f, 0x69, 0x6e, 0x74, 0x65, 0x72, 0x5f, 0x66, 0x6c, 0x61, 0x67
        /*0046*/ 	.byte	0x67, 0x65, 0x64, 0x2e, 0x68, 0x70, 0x70, 0x00
	.type		$str$28,@object
	.size		$str$28,($str$27 - $str$28)
$str$28:
        /*004e*/ 	.byte	0x2f, 0x74, 0x6d, 0x70, 0x2f, 0x63, 0x75, 0x74, 0x6c, 0x61, 0x73, 0x73, 0x5f, 0x73, 0x77, 0x65
        /*005e*/ 	.byte	0x65, 0x70, 0x5f, 0x73, 0x72, 0x63, 0x2f, 0x69, 0x6e, 0x63, 0x6c, 0x75, 0x64, 0x65, 0x2f, 0x63
        /*006e*/ 	.byte	0x75, 0x74, 0x65, 0x2f, 0x61, 0x74, 0x6f, 0x6d, 0x2f, 0x63, 0x6f, 0x70, 0x79, 0x5f, 0x74, 0x72
        /*007e*/ 	.byte	0x61, 0x69, 0x74, 0x73, 0x5f, 0x73, 0x6d, 0x31, 0x30, 0x30, 0x2e, 0x68, 0x70, 0x70, 0x00
	.type		$str$27,@object
	.size		$str$27,(__unnamed_1 - $str$27)
$str$27:
        /*008d*/ 	.byte	0x28, 0x28, 0x75, 0x69, 0x6e, 0x74, 0x33, 0x32, 0x5f, 0x74, 0x28, 0x74, 0x68, 0x72, 0x65, 0x61
        /*009d*/ 	.byte	0x64, 0x49, 0x64, 0x78, 0x2e, 0x78, 0x29, 0x20, 0x2f, 0x20, 0x33, 0x32, 0x29, 0x20, 0x25, 0x20
        /*00ad*/ 	.byte	0x34, 0x29, 0x20, 0x3d, 0x3d, 0x20, 0x28, 0x28, 0x28, 0x74, 0x6d, 0x65, 0x6d, 0x5f, 0x61, 0x64
        /*00bd*/ 	.byte	0x64, 0x72, 0x20, 0x3e, 0x3e, 0x20, 0x31, 0x36, 0x29, 0x20, 0x2f, 0x20, 0x33, 0x32, 0x29, 0x20
        /*00cd*/ 	.byte	0x25, 0x20, 0x34, 0x29, 0x00
	.type		__unnamed_1,@object
	.size		__unnamed_1,(__unnamed_2 - __unnamed_1)
__unnamed_1:
        /*00d2*/ 	.byte	0x61, 0x75, 0x74, 0x6f, 0x20, 0x63, 0x75, 0x74, 0x65, 0x3a, 0x3a, 0x61, 0x73, 0x5f, 0x70, 0x6f
        /* <DEDUP_REMOVED lines=24> */
        /*0262*/ 	.byte	0x3a, 0x3a, 0x43, 0x3c, 0x34, 0x30, 0x39, 0x36, 0x3e, 0x3e, 0x3e, 0x3e, 0x5d, 0x00
	.type		__unnamed_2,@object
	.size		__unnamed_2,(.L_2 - __unnamed_2)
__unnamed_2:
        /* <DEDUP_REMOVED lines=40> */
        /*04f0*/ 	.byte	0x74, 0x65, 0x3a, 0x3a, 0x43, 0x3c, 0x30, 0x3e, 0x3e, 0x3e, 0x3e, 0x5d, 0x00
.L_2:


//--------------------- .nv.shared._ZN7cutlass13device_kernelINS_4conv6kernel13ConvUniversalINS1_16ConvProblemShapeILNS1_8OperatorE0ELi3EEENS1_10collective14CollectiveConvINS1_47MainloopSm100TmaUmmaWarpSpecializedImplicitGemmILS5_0ELi52ELi3ELi1ELi2EN4cute5tupleIJNSA_1CILi2EEENSC_ILi1EEESE_EEEEENSB_IJNSC_ILi128EEESH_NSB_IJNSC_ILi32EEEEEEEEENS_12float_e4m3_tESL_NSA_8TiledMMAINSA_8MMA_AtomIJNSA_10MMA_TraitsINSA_25SM100_MMA_F8F6F4_2x1SM_SSEJSL_SL_fSH_SH_NSA_17integral_constantINSA_4UMMA5MajorELSS_0EEEST_NSQ_INSR_7ScaleInELSU_0EEESV_EEEEEENSA_6LayoutINSB_IJSE_SE_SE_EEENSB_IJNSC_ILi0EEES10_S10_EEEEENSB_IJNSA_10UnderscoreES13_S13_EEEEENS7_6detail27Sm100ImplicitGemmTileTraitsINSA_25SM100_TMA_2SM_LOAD_IM2COLENSA_14ComposedLayoutINSA_7SwizzleILi1ELi4ELi3EEENSA_18smem_ptr_flag_bitsILi8EEENSY_INSB_IJNSC_ILi8EEESI_EEENSB_IJSI_SE_EEEEEEEvEENS17_INSA_18SM100_TMA_2SM_LOADES1I_vEEEENS_8epilogue10collective18CollectiveEpilogueINS1N_23Sm100TmaWarpSpecializedILi2ELi2ELi32ELb0ELb0EEEJNSB_IJNSC_ILi64EEESH_SJ_EEENSB_IJNSY_IS1S_SE_EENSY_INSB_IJSI_SD_EEENSB_IJSE_S1S_EEEEEEEESL_NSB_IJNSB_IJllllEEESE_S10_EEESL_S20_NS1N_6fusion15FusionCallbacksIS1R_NS21_17LinearCombinationISL_fSL_fLNS_15FloatRoundStyleE2EEES1T_S1Y_JEEENSA_5SM1004TMEM4LOAD26SM100_TMEM_LOAD_32dp32b32xENSA_20SM90_TMA_LOAD_IM2COLES1I_NSA_39AutoVectorizingCopyWithAssumedAlignmentILi128EEENSA_21SM90_TMA_STORE_IM2COLES1I_S2D_S2D_EEEvvEEEEvNT_6ParamsE --------------------------
	.section	.nv.shared._ZN7cutlass13device_kernelINS_4conv6kernel13ConvUniversalINS1_16ConvProblemShapeILNS1_8OperatorE0ELi3EEENS1_10collective14CollectiveConvINS1_47MainloopSm100TmaUmmaWarpSpecializedImplicitGemmILS5_0ELi52ELi3ELi1ELi2EN4cute5tupleIJNSA_1CILi2EEENSC_ILi1EEESE_EEEEENSB_IJNSC_ILi128EEESH_NSB_IJNSC_ILi32EEEEEEEEENS_12float_e4m3_tESL_NSA_8TiledMMAINSA_8MMA_AtomIJNSA_10MMA_TraitsINSA_25SM100_MMA_F8F6F4_2x1SM_SSEJSL_SL_fSH_SH_NSA_17integral_constantINSA_4UMMA5MajorELSS_0EEEST_NSQ_INSR_7ScaleInELSU_0EEESV_EEEEEENSA_6LayoutINSB_IJSE_SE_SE_EEENSB_IJNSC_ILi0EEES10_S10_EEEEENSB_IJNSA_10UnderscoreES13_S13_EEEEENS7_6detail27Sm100ImplicitGemmTileTraitsINSA_25SM100_TMA_2SM_LOAD_IM2COLENSA_14ComposedLayoutINSA_7SwizzleILi1ELi4ELi3EEENSA_18smem_ptr_flag_bitsILi8EEENSY_INSB_IJNSC_ILi8EEESI_EEENSB_IJSI_SE_EEEEEEEvEENS17_INSA_18SM100_TMA_2SM_LOADES1I_vEEEENS_8epilogue10collective18CollectiveEpilogueINS1N_23Sm100TmaWarpSpecializedILi2ELi2ELi32ELb0ELb0EEEJNSB_IJNSC_ILi64EEESH_SJ_EEENSB_IJNSY_IS1S_SE_EENSY_INSB_IJSI_SD_EEENSB_IJSE_S1S_EEEEEEEESL_NSB_IJNSB_IJllllEEESE_S10_EEESL_S20_NS1N_6fusion15FusionCallbacksIS1R_NS21_17LinearCombinationISL_fSL_fLNS_15FloatRoundStyleE2EEES1T_S1Y_JEEENSA_5SM1004TMEM4LOAD26SM100_TMEM_LOAD_32dp32b32xENSA_20SM90_TMA_LOAD_IM2COLES1I_NSA_39AutoVectorizingCopyWithAssumedAlignmentILi128EEENSA_21SM90_TMA_STORE_IM2COLES1I_S2D_S2D_EEEvvEEEEvNT_6ParamsE,"aw",@nobits
	.sectionflags	@""
	.align	16
	.zero		1024


//--------------------- .nv.shared.reserved.0     --------------------------
	.section	.nv.shared.reserved.0,"aw",@nobits
	.weak		__nv_reservedSMEM_offset_0_alias
	.size		__nv_reservedSMEM_offset_0_alias, 0, 64
	.other		__nv_reservedSMEM_offset_0_alias,@"STO_CUDA_RESERVED_SHARED STV_DEFAULT"
__nv_reservedSMEM_offset_0_alias:
	.zero		0
.nv.shared.reserved.0:
	.zero		64
	.weak		__nv_reservedSMEM_tcgen05_partition
	.type		__nv_reservedSMEM_tcgen05_partition,@object
	.size		__nv_reservedSMEM_tcgen05_partition,(.L_0 - __nv_reservedSMEM_tcgen05_partition)
__nv_reservedSMEM_tcgen05_partition:
	.zero		32
.L_0:


//--------------------- .nv.global                --------------------------
	.section	.nv.global,"aw",@nobits
.nv.global:
	.type		_ZN39_INTERNAL_72529740_4_k_cu_ddce69bc_38944cute1_E,@object
	.size		_ZN39_INTERNAL_72529740_4_k_cu_ddce69bc_38944cute1_E,(_ZN39_INTERNAL_72529740_4_k_cu_ddce69bc_38944cuda3std3__45__cpo6cbeginE - _ZN39_INTERNAL_72529740_4_k_cu_ddce69bc_38944cute1_E)
_ZN39_INTERNAL_72529740_4_k_cu_ddce69bc_38944cute1_E:
	.zero		1
	.type		_ZN39_INTERNAL_72529740_4_k_cu_ddce69bc_38944cuda3std3__45__cpo6cbeginE,@object
	.size		_ZN39_INTERNAL_72529740_4_k_cu_ddce69bc_38944cuda3std3__45__cpo6cbeginE,(_ZN39_INTERNAL_72529740_4_k_cu_ddce69bc_38944cuda3std3__48in_placeE - _ZN39_INTERNAL_72529740_4_k_cu_ddce69bc_38944cuda3std3__45__cpo6cbeginE)
_ZN39_INTERNAL_72529740_4_k_cu_ddce69bc_38944cuda3std3__45__cpo6cbeginE:
	.zero		1
	.type		_ZN39_INTERNAL_72529740_4_k_cu_ddce69bc_38944cuda3std3__48in_placeE,@object
	.size		_ZN39_INTERNAL_72529740_4_k_cu_ddce69bc_38944cuda3std3__48in_placeE,(_ZN39_INTERNAL_72529740_4_k_cu_ddce69bc_38944cuda3std6ranges3__45__cpo9iter_moveE - _ZN39_INTERNAL_72529740_4_k_cu_ddce69bc_38944cuda3std3__48in_placeE)
_ZN39_INTERNAL_72529740_4_k_cu_ddce69bc_38944cuda3std3__48in_placeE:
	.zero		1
	.type		_ZN39_INTERNAL_72529740_4_k_cu_ddce69bc_38944cuda3std6ranges3__45__cpo9iter_moveE,@object
	.size		_ZN39_INTERNAL_72529740_4_k_cu_ddce69bc_38944cuda3std6ranges3__45__cpo9iter_moveE,(_ZN39_INTERNAL_72529740_4_k_cu_ddce69bc_38944cuda3std3__45__cpo5beginE - _ZN39_INTERNAL_72529740_4_k_cu_ddce69bc_38944cuda3std6ranges3__45__cpo9iter_moveE)
_ZN39_INTERNAL_72529740_4_k_cu_ddce69bc_38944cuda3std6ranges3__45__cpo9iter_moveE:
	.zero		1
	.type		_ZN39_INTERNAL_72529740_4_k_cu_ddce69bc_38944cuda3std3__45__cpo5beginE,@object
	.size		_ZN39_INTERNAL_72529740_4_k_cu_ddce69bc_38944cuda3std3__45__cpo5beginE,(_ZN39_INTERNAL_72529740_4_k_cu_ddce69bc_38944cuda3std3__441_GLOBAL__N__72529740_4_k_cu_ddce69bc_38946ignoreE - _ZN39_INTERNAL_72529740_4_k_cu_ddce69bc_38944cuda3std3__45__cpo5beginE)
_ZN39_INTERNAL_72529740_4_k_cu_ddce69bc_38944cuda3std3__45__cpo5beginE:
	.zero		1
	.type		_ZN39_INTERNAL_72529740_4_k_cu_ddce69bc_38944cuda3std3__441_GLOBAL__N__72529740_4_k_cu_ddce69bc_38946ignoreE,@object
	.size		_ZN39_INTERNAL_72529740_4_k_cu_ddce69bc_38944cuda3std3__441_GLOBAL__N__72529740_4_k_cu_ddce69bc_38946ignoreE,(_ZN39_INTERNAL_72529740_4_k_cu_ddce69bc_38944cute7productE - _ZN39_INTERNAL_72529740_4_k_cu_ddce69bc_38944cuda3std3__441_GLOBAL__N__72529740_4_k_cu_ddce69bc_38946ignoreE)
_ZN39_INTERNAL_72529740_4_k_cu_ddce69bc_38944cuda3std3__441_GLOBAL__N__72529740_4_k_cu_ddce69bc_38946ignoreE:
	.zero		1
	.type		_ZN39_INTERNAL_72529740_4_k_cu_ddce69bc_38944cute7productE,@object
	.size		_ZN39_INTERNAL_72529740_4_k_cu_ddce69bc_38944cute7productE,(_ZN39_INTERNAL_72529740_4_k_cu_ddce69bc_38944cuda3std3__45__cpo3endE - _ZN39_INTERNAL_72529740_4_k_cu_ddce69bc_38944cute7productE)
_ZN39_INTERNAL_72529740_4_k_cu_ddce69bc_38944cute7productE:
	.zero		1
	.type		_ZN39_INTERNAL_72529740_4_k_cu_ddce69bc_38944cuda3std3__45__cpo3endE,@object
	.size		_ZN39_INTERNAL_72529740_4_k_cu_ddce69bc_38944cuda3std3__45__cpo3endE,(_ZN39_INTERNAL_72529740_4_k_cu_ddce69bc_38944cuda3std3__419piecewise_constructE - _ZN39_INTERNAL_72529740_4_k_cu_ddce69bc_38944cuda3std3__45__cpo3endE)
_ZN39_INTERNAL_72529740_4_k_cu_ddce69bc_38944cuda3std3__45__cpo3endE:
	.zero		1
	.type		_ZN39_INTERNAL_72529740_4_k_cu_ddce69bc_38944cuda3std3__419piecewise_constructE,@object
	.size		_ZN39_INTERNAL_72529740_4_k_cu_ddce69bc_38944cuda3std3__419piecewise_constructE,(_ZN39_INTERNAL_72529740_4_k_cu_ddce69bc_38944cuda3std3__45__cpo4cendE - _ZN39_INTERNAL_72529740_4_k_cu_ddce69bc_38944cuda3std3__419piecewise_constructE)
_ZN39_INTERNAL_72529740_4_k_cu_ddce69bc_38944cuda3std3__419piecewise_constructE:
	.zero		1
	.type		_ZN39_INTERNAL_72529740_4_k_cu_ddce69bc_38944cuda3std3__45__cpo4cendE,@object
	.size		_ZN39_INTERNAL_72529740_4_k_cu_ddce69bc_38944cuda3std3__45__cpo4cendE,(_ZN39_INTERNAL_72529740_4_k_cu_ddce69bc_38944cuda3std6ranges3__45__cpo4swapE - _ZN39_INTERNAL_72529740_4_k_cu_ddce69bc_38944cuda3std3__45__cpo4cendE)
_ZN39_INTERNAL_72529740_4_k_cu_ddce69bc_38944cuda3std3__45__cpo4cendE:
	.zero		1
	.type		_ZN39_INTERNAL_72529740_4_k_cu_ddce69bc_38944cuda3std6ranges3__45__cpo4swapE,@object
	.size		_ZN39_INTERNAL_72529740_4_k_cu_ddce69bc_38944cuda3std6ranges3__45__cpo4swapE,(.L_10 - _ZN39_INTERNAL_72529740_4_k_cu_ddce69bc_38944cuda3std6ranges3__45__cpo4swapE)
_ZN39_INTERNAL_72529740_4_k_cu_ddce69bc_38944cuda3std6ranges3__45__cpo4swapE:
	.zero		1
.L_10:


//--------------------- .nv.constant0._ZN7cutlass13device_kernelINS_4conv6kernel13ConvUniversalINS1_16ConvProblemShapeILNS1_8OperatorE0ELi3EEENS1_10collective14CollectiveConvINS1_47MainloopSm100TmaUmmaWarpSpecializedImplicitGemmILS5_0ELi52ELi3ELi1ELi2EN4cute5tupleIJNSA_1CILi2EEENSC_ILi1EEESE_EEEEENSB_IJNSC_ILi128EEESH_NSB_IJNSC_ILi32EEEEEEEEENS_12float_e4m3_tESL_NSA_8TiledMMAINSA_8MMA_AtomIJNSA_10MMA_TraitsINSA_25SM100_MMA_F8F6F4_2x1SM_SSEJSL_SL_fSH_SH_NSA_17integral_constantINSA_4UMMA5MajorELSS_0EEEST_NSQ_INSR_7ScaleInELSU_0EEESV_EEEEEENSA_6LayoutINSB_IJSE_SE_SE_EEENSB_IJNSC_ILi0EEES10_S10_EEEEENSB_IJNSA_10UnderscoreES13_S13_EEEEENS7_6detail27Sm100ImplicitGemmTileTraitsINSA_25SM100_TMA_2SM_LOAD_IM2COLENSA_14ComposedLayoutINSA_7SwizzleILi1ELi4ELi3EEENSA_18smem_ptr_flag_bitsILi8EEENSY_INSB_IJNSC_ILi8EEESI_EEENSB_IJSI_SE_EEEEEEEvEENS17_INSA_18SM100_TMA_2SM_LOADES1I_vEEEENS_8epilogue10collective18CollectiveEpilogueINS1N_23Sm100TmaWarpSpecializedILi2ELi2ELi32ELb0ELb0EEEJNSB_IJNSC_ILi64EEESH_SJ_EEENSB_IJNSY_IS1S_SE_EENSY_INSB_IJSI_SD_EEENSB_IJSE_S1S_EEEEEEEESL_NSB_IJNSB_IJllllEEESE_S10_EEESL_S20_NS1N_6fusion15FusionCallbacksIS1R_NS21_17LinearCombinationISL_fSL_fLNS_15FloatRoundStyleE2EEES1T_S1Y_JEEENSA_5SM1004TMEM4LOAD26SM100_TMEM_LOAD_32dp32b32xENSA_20SM90_TMA_LOAD_IM2COLES1I_NSA_39AutoVectorizingCopyWithAssumedAlignmentILi128EEENSA_21SM90_TMA_STORE_IM2COLES1I_S2D_S2D_EEEvvEEEEvNT_6ParamsE --------------------------
	.section	.nv.constant0._ZN7cutlass13device_kernelINS_4conv6kernel13ConvUniversalINS1_16ConvProblemShapeILNS1_8OperatorE0ELi3EEENS1_10collective14CollectiveConvINS1_47MainloopSm100TmaUmmaWarpSpecializedImplicitGemmILS5_0ELi52ELi3ELi1ELi2EN4cute5tupleIJNSA_1CILi2EEENSC_ILi1EEESE_EEEEENSB_IJNSC_ILi128EEESH_NSB_IJNSC_ILi32EEEEEEEEENS_12float_e4m3_tESL_NSA_8TiledMMAINSA_8MMA_AtomIJNSA_10MMA_TraitsINSA_25SM100_MMA_F8F6F4_2x1SM_SSEJSL_SL_fSH_SH_NSA_17integral_constantINSA_4UMMA5MajorELSS_0EEEST_NSQ_INSR_7ScaleInELSU_0EEESV_EEEEEENSA_6LayoutINSB_IJSE_SE_SE_EEENSB_IJNSC_ILi0EEES10_S10_EEEEENSB_IJNSA_10UnderscoreES13_S13_EEEEENS7_6detail27Sm100ImplicitGemmTileTraitsINSA_25SM100_TMA_2SM_LOAD_IM2COLENSA_14ComposedLayoutINSA_7SwizzleILi1ELi4ELi3EEENSA_18smem_ptr_flag_bitsILi8EEENSY_INSB_IJNSC_ILi8EEESI_EEENSB_IJSI_SE_EEEEEEEvEENS17_INSA_18SM100_TMA_2SM_LOADES1I_vEEEENS_8epilogue10collective18CollectiveEpilogueINS1N_23Sm100TmaWarpSpecializedILi2ELi2ELi32ELb0ELb0EEEJNSB_IJNSC_ILi64EEESH_SJ_EEENSB_IJNSY_IS1S_SE_EENSY_INSB_IJSI_SD_EEENSB_IJSE_S1S_EEEEEEEESL_NSB_IJNSB_IJllllEEESE_S10_EEESL_S20_NS1N_6fusion15FusionCallbacksIS1R_NS21_17LinearCombinationISL_fSL_fLNS_15FloatRoundStyleE2EEES1T_S1Y_JEEENSA_5SM1004TMEM4LOAD26SM100_TMEM_LOAD_32dp32b32xENSA_20SM90_TMA_LOAD_IM2COLES1I_NSA_39AutoVectorizingCopyWithAssumedAlignmentILi128EEENSA_21SM90_TMA_STORE_IM2COLES1I_S2D_S2D_EEEvvEEEEvNT_6ParamsE,"a",@progbits
	.sectionflags	@""
	.align	4
.nv.constant0._ZN7cutlass13device_kernelINS_4conv6kernel13ConvUniversalINS1_16ConvProblemShapeILNS1_8OperatorE0ELi3EEENS1_10collective14CollectiveConvINS1_47MainloopSm100TmaUmmaWarpSpecializedImplicitGemmILS5_0ELi52ELi3ELi1ELi2EN4cute5tupleIJNSA_1CILi2EEENSC_ILi1EEESE_EEEEENSB_IJNSC_ILi128EEESH_NSB_IJNSC_ILi32EEEEEEEEENS_12float_e4m3_tESL_NSA_8TiledMMAINSA_8MMA_AtomIJNSA_10MMA_TraitsINSA_25SM100_MMA_F8F6F4_2x1SM_SSEJSL_SL_fSH_SH_NSA_17integral_constantINSA_4UMMA5MajorELSS_0EEEST_NSQ_INSR_7ScaleInELSU_0EEESV_EEEEEENSA_6LayoutINSB_IJSE_SE_SE_EEENSB_IJNSC_ILi0EEES10_S10_EEEEENSB_IJNSA_10UnderscoreES13_S13_EEEEENS7_6detail27Sm100ImplicitGemmTileTraitsINSA_25SM100_TMA_2SM_LOAD_IM2COLENSA_14ComposedLayoutINSA_7SwizzleILi1ELi4ELi3EEENSA_18smem_ptr_flag_bitsILi8EEENSY_INSB_IJNSC_ILi8EEESI_EEENSB_IJSI_SE_EEEEEEEvEENS17_INSA_18SM100_TMA_2SM_LOADES1I_vEEEENS_8epilogue10collective18CollectiveEpilogueINS1N_23Sm100TmaWarpSpecializedILi2ELi2ELi32ELb0ELb0EEEJNSB_IJNSC_ILi64EEESH_SJ_EEENSB_IJNSY_IS1S_SE_EENSY_INSB_IJSI_SD_EEENSB_IJSE_S1S_EEEEEEEESL_NSB_IJNSB_IJllllEEESE_S10_EEESL_S20_NS1N_6fusion15FusionCallbacksIS1R_NS21_17LinearCombinationISL_fSL_fLNS_15FloatRoundStyleE2EEES1T_S1Y_JEEENSA_5SM1004TMEM4LOAD26SM100_TMEM_LOAD_32dp32b32xENSA_20SM90_TMA_LOAD_IM2COLES1I_NSA_39AutoVectorizingCopyWithAssumedAlignmentILi128EEENSA_21SM90_TMA_STORE_IM2COLES1I_S2D_S2D_EEEvvEEEEvNT_6ParamsE:
	.zero		3200


//--------------------- SYMBOLS --------------------------

	.type		.nv.reservedSmem.offset0,@object
	.size		.nv.reservedSmem.offset0,0x4
	.type		.nv.reservedSmem.cap,@object
	.size		.nv.reservedSmem.cap,0x4
	.type		__assertfail,@function
